	.target	sm_103a

	.elftype	@"ET_EXEC"


//--------------------- .note.nv.tkinfo           --------------------------
	.section	.note.nv.tkinfo,"",@"SHT_NOTE"
	.sectionflags	@"SHF_NOTE_NV_TKINFO"
	.tkinfo
        /*0018*/ 	.word	0x00000002
        /*0030*/ 	.string	""
        /*0030*/ 	.string	"ptxas"
        /*0030*/ 	.string	"Cuda compilation tools, release 13.0, V13.0.88"
        /*0030*/ 	.string	"Build cuda_13.0.r13.0/compiler.36424714_0"
        /*0030*/ 	.string	"-arch sm_103a -m 64 "



//--------------------- .note.nv.cuinfo           --------------------------
	.section	.note.nv.cuinfo,"",@"SHT_NOTE"
	.sectionflags	@"SHF_NOTE_NV_CUINFO"
        /*0018*/ 	.short	0x0002
        /*001a*/ 	.short	0x0067
        /*001c*/ 	.short	0x0082
	.zero		2


//--------------------- .nv.info                  --------------------------
	.section	.nv.info,"",@"SHT_CUDA_INFO"
	.align	4


	//----- nvinfo : EIATTR_REGCOUNT
	.align		4
        /*0000*/ 	.byte	0x04, 0x2f
        /*0002*/ 	.short	(.L_12 - .L_11)
	.align		4
.L_11:
        /*0004*/ 	.word	index@(_ZN7cutlass13device_kernelIN5flash11enable_sm90INS1_16FlashAttnFwdSm90INS1_25CollectiveMainloopFwdSm90ILi2EN4cute5tupleIJNS5_1CILi1EEES8_S8_EEENS6_IJNS7_ILi192EEENS7_ILi128EEENS7_ILi64EEEEEELi64ENS_10bfloat16_tEfNS_4arch4Sm90ELb1ELb0ELb1ELb1ELb1ELb1ELb0ELb1ELb1ELb1ELb1ELb0EEENS1_21CollectiveEpilogueFwdINS6_IJSA_SC_SB_EEES9_SE_SG_Li384ELb1ELb1ELb1ELb0EEENS1_36VarlenDynamicPersistentTileSchedulerILi192ELi128ELi384ELi128ELb1ELb1ELb1ELb1ELb1ELb1EEEEEEEEEvNT_6ParamsE)
        /*0008*/ 	.word	0x00000004


	//----- nvinfo : EIATTR_FRAME_SIZE
	.align		4
.L_12:
        /*000c*/ 	.byte	0x04, 0x11
        /*000e*/ 	.short	(.L_14 - .L_13)
	.align		4
.L_13:
        /*0010*/ 	.word	index@(_ZN7cutlass13device_kernelIN5flash11enable_sm90INS1_16FlashAttnFwdSm90INS1_25CollectiveMainloopFwdSm90ILi2EN4cute5tupleIJNS5_1CILi1EEES8_S8_EEENS6_IJNS7_ILi192EEENS7_ILi128EEENS7_ILi64EEEEEELi64ENS_10bfloat16_tEfNS_4arch4Sm90ELb1ELb0ELb1ELb1ELb1ELb1ELb0ELb1ELb1ELb1ELb1ELb0EEENS1_21CollectiveEpilogueFwdINS6_IJSA_SC_SB_EEES9_SE_SG_Li384ELb1ELb1ELb1ELb0EEENS1_36VarlenDynamicPersistentTileSchedulerILi192ELi128ELi384ELi128ELb1ELb1ELb1ELb1ELb1ELb1EEEEEEEEEvNT_6ParamsE)
        /*0014*/ 	.word	0x00000000


	//----- nvinfo : EIATTR_REGCOUNT
	.align		4
.L_14:
        /*0018*/ 	.byte	0x04, 0x2f
        /*001a*/ 	.short	(.L_16 - .L_15)
	.align		4
.L_15:
        /*001c*/ 	.word	index@(_ZN7cutlass13device_kernelIN5flash11enable_sm90INS1_16FlashAttnFwdSm90INS1_25CollectiveMainloopFwdSm90ILi2EN4cute5tupleIJNS5_1CILi1EEES8_S8_EEENS6_IJNS7_ILi192EEENS7_ILi128EEENS7_ILi64EEEEEELi64ENS_10bfloat16_tEfNS_4arch4Sm90ELb1ELb0ELb1ELb1ELb1ELb0ELb0ELb1ELb1ELb1ELb1ELb0EEENS1_21CollectiveEpilogueFwdINS6_IJSA_SC_SB_EEES9_SE_SG_Li384ELb1ELb1ELb1ELb0EEENS1_36VarlenDynamicPersistentTileSchedulerILi192ELi128ELi384ELi128ELb1ELb1ELb1ELb1ELb1ELb1EEEEEEEEEvNT_6ParamsE)
        /*0020*/ 	.word	0x00000004


	//----- nvinfo : EIATTR_FRAME_SIZE
	.align		4
.L_16:
        /*0024*/ 	.byte	0x04, 0x11
        /*0026*/ 	.short	(.L_18 - .L_17)
	.align		4
.L_17:
        /*0028*/ 	.word	index@(_ZN7cutlass13device_kernelIN5flash11enable_sm90INS1_16FlashAttnFwdSm90INS1_25CollectiveMainloopFwdSm90ILi2EN4cute5tupleIJNS5_1CILi1EEES8_S8_EEENS6_IJNS7_ILi192EEENS7_ILi128EEENS7_ILi64EEEEEELi64ENS_10bfloat16_tEfNS_4arch4Sm90ELb1ELb0ELb1ELb1ELb1ELb0ELb0ELb1ELb1ELb1ELb1ELb0EEENS1_21CollectiveEpilogueFwdINS6_IJSA_SC_SB_EEES9_SE_SG_Li384ELb1ELb1ELb1ELb0EEENS1_36VarlenDynamicPersistentTileSchedulerILi192ELi128ELi384ELi128ELb1ELb1ELb1ELb1ELb1ELb1EEEEEEEEEvNT_6ParamsE)
        /*002c*/ 	.word	0x00000000


	//----- nvinfo : EIATTR_REGCOUNT
	.align		4
.L_18:
        /*0030*/ 	.byte	0x04, 0x2f
        /*0032*/ 	.short	(.L_20 - .L_19)
	.align		4
.L_19:
        /*0034*/ 	.word	index@(_ZN7cutlass13device_kernelIN5flash11enable_sm90INS1_16FlashAttnFwdSm90INS1_25CollectiveMainloopFwdSm90ILi2EN4cute5tupleIJNS5_1CILi1EEES8_S8_EEENS6_IJNS7_ILi192EEENS7_ILi128EEENS7_ILi64EEEEEELi64ENS_10bfloat16_tEfNS_4arch4Sm90ELb1ELb0ELb1ELb0ELb1ELb0ELb0ELb1ELb1ELb1ELb1ELb0EEENS1_21CollectiveEpilogueFwdINS6_IJSA_SC_SB_EEES9_SE_SG_Li384ELb0ELb1ELb1ELb0EEENS1_19SingleTileSchedulerILb0ELb1ELb1ELi192EEEEEEEEEvNT_6ParamsE)
        /*0038*/ 	.word	0x00000004


	//----- nvinfo : EIATTR_FRAME_SIZE
	.align		4
.L_20:
        /*003c*/ 	.byte	0x04, 0x11
        /*003e*/ 	.short	(.L_22 - .L_21)
	.align		4
.L_21:
        /*0040*/ 	.word	index@(_ZN7cutlass13device_kernelIN5flash11enable_sm90INS1_16FlashAttnFwdSm90INS1_25CollectiveMainloopFwdSm90ILi2EN4cute5tupleIJNS5_1CILi1EEES8_S8_EEENS6_IJNS7_ILi192EEENS7_ILi128EEENS7_ILi64EEEEEELi64ENS_10bfloat16_tEfNS_4arch4Sm90ELb1ELb0ELb1ELb0ELb1ELb0ELb0ELb1ELb1ELb1ELb1ELb0EEENS1_21CollectiveEpilogueFwdINS6_IJSA_SC_SB_EEES9_SE_SG_Li384ELb0ELb1ELb1ELb0EEENS1_19SingleTileSchedulerILb0ELb1ELb1ELi192EEEEEEEEEvNT_6ParamsE)
        /*0044*/ 	.word	0x00000000


	//----- nvinfo : EIATTR_REGCOUNT
	.align		4
.L_22:
        /*0048*/ 	.byte	0x04, 0x2f
        /*004a*/ 	.short	(.L_24 - .L_23)
	.align		4
.L_23:
        /*004c*/ 	.word	index@(_ZN7cutlass13device_kernelIN5flash11enable_sm90INS1_16FlashAttnFwdSm90INS1_25CollectiveMainloopFwdSm90ILi2EN4cute5tupleIJNS5_1CILi1EEES8_S8_EEENS6_IJNS7_ILi192EEENS7_ILi128EEENS7_ILi64EEEEEELi64ENS_10bfloat16_tEfNS_4arch4Sm90ELb0ELb1ELb1ELb1ELb1ELb1ELb0ELb1ELb1ELb1ELb1ELb0EEENS1_21CollectiveEpilogueFwdINS6_IJSA_SC_SB_EEES9_SE_SG_Li384ELb1ELb1ELb1ELb0EEENS1_36VarlenDynamicPersistentTileSchedulerILi192ELi128ELi384ELi128ELb1ELb1ELb1ELb1ELb0ELb1EEEEEEEEEvNT_6ParamsE)
        /*0050*/ 	.word	0x00000004


	//----- nvinfo : EIATTR_FRAME_SIZE
	.align		4
.L_24:
        /*0054*/ 	.byte	0x04, 0x11
        /*0056*/ 	.short	(.L_26 - .L_25)
	.align		4
.L_25:
        /*0058*/ 	.word	index@(_ZN7cutlass13device_kernelIN5flash11enable_sm90INS1_16FlashAttnFwdSm90INS1_25CollectiveMainloopFwdSm90ILi2EN4cute5tupleIJNS5_1CILi1EEES8_S8_EEENS6_IJNS7_ILi192EEENS7_ILi128EEENS7_ILi64EEEEEELi64ENS_10bfloat16_tEfNS_4arch4Sm90ELb0ELb1ELb1ELb1ELb1ELb1ELb0ELb1ELb1ELb1ELb1ELb0EEENS1_21CollectiveEpilogueFwdINS6_IJSA_SC_SB_EEES9_SE_SG_Li384ELb1ELb1ELb1ELb0EEENS1_36VarlenDynamicPersistentTileSchedulerILi192ELi128ELi384ELi128ELb1ELb1ELb1ELb1ELb0ELb1EEEEEEEEEvNT_6ParamsE)
        /*005c*/ 	.word	0x00000000


	//----- nvinfo : EIATTR_REGCOUNT
	.align		4
.L_26:
        /*0060*/ 	.byte	0x04, 0x2f
        /*0062*/ 	.short	(.L_28 - .L_27)
	.align		4
.L_27:
        /*0064*/ 	.word	index@(_ZN7cutlass13device_kernelIN5flash11enable_sm90INS1_16FlashAttnFwdSm90INS1_25CollectiveMainloopFwdSm90ILi2EN4cute5tupleIJNS5_1CILi1EEES8_S8_EEENS6_IJNS7_ILi192EEENS7_ILi128EEENS7_ILi64EEEEEELi64ENS_10bfloat16_tEfNS_4arch4Sm90ELb0ELb1ELb1ELb1ELb1ELb0ELb0ELb1ELb1ELb1ELb1ELb0EEENS1_21CollectiveEpilogueFwdINS6_IJSA_SC_SB_EEES9_SE_SG_Li384ELb1ELb1ELb1ELb0EEENS1_36VarlenDynamicPersistentTileSchedulerILi192ELi128ELi384ELi128ELb1ELb1ELb1ELb1ELb0ELb1EEEEEEEEEvNT_6ParamsE)
        /*0068*/ 	.word	0x00000004


	//----- nvinfo : EIATTR_FRAME_SIZE
	.align		4
.L_28:
        /*006c*/ 	.byte	0x04, 0x11
        /*006e*/ 	.short	(.L_30 - .L_29)
	.align		4
.L_29:
        /*0070*/ 	.word	index@(_ZN7cutlass13device_kernelIN5flash11enable_sm90INS1_16FlashAttnFwdSm90INS1_25CollectiveMainloopFwdSm90ILi2EN4cute5tupleIJNS5_1CILi1EEES8_S8_EEENS6_IJNS7_ILi192EEENS7_ILi128EEENS7_ILi64EEEEEELi64ENS_10bfloat16_tEfNS_4arch4Sm90ELb0ELb1ELb1ELb1ELb1ELb0ELb0ELb1ELb1ELb1ELb1ELb0EEENS1_21CollectiveEpilogueFwdINS6_IJSA_SC_SB_EEES9_SE_SG_Li384ELb1ELb1ELb1ELb0EEENS1_36VarlenDynamicPersistentTileSchedulerILi192ELi128ELi384ELi128ELb1ELb1ELb1ELb1ELb0ELb1EEEEEEEEEvNT_6ParamsE)
        /*0074*/ 	.word	0x00000000


	//----- nvinfo : EIATTR_REGCOUNT
	.align		4
.L_30:
        /*0078*/ 	.byte	0x04, 0x2f
        /*007a*/ 	.short	(.L_32 - .L_31)
	.align		4
.L_31:
        /*007c*/ 	.word	index@(_ZN7cutlass13device_kernelIN5flash11enable_sm90INS1_16FlashAttnFwdSm90INS1_25CollectiveMainloopFwdSm90ILi2EN4cute5tupleIJNS5_1CILi1EEES8_S8_EEENS6_IJNS7_ILi192EEENS7_ILi128EEENS7_ILi64EEEEEELi64ENS_10bfloat16_tEfNS_4arch4Sm90ELb0ELb1ELb1ELb0ELb1ELb0ELb0ELb1ELb1ELb1ELb1ELb0EEENS1_21CollectiveEpilogueFwdINS6_IJSA_SC_SB_EEES9_SE_SG_Li384ELb0ELb1ELb1ELb0EEENS1_19SingleTileSchedulerILb0ELb1ELb1ELi192EEEEEEEEEvNT_6ParamsE)
        /*0080*/ 	.word	0x00000004


	//----- nvinfo : EIATTR_FRAME_SIZE
	.align		4
.L_32:
        /*0084*/ 	.byte	0x04, 0x11
        /*0086*/ 	.short	(.L_34 - .L_33)
	.align		4
.L_33:
        /*0088*/ 	.word	index@(_ZN7cutlass13device_kernelIN5flash11enable_sm90INS1_16FlashAttnFwdSm90INS1_25CollectiveMainloopFwdSm90ILi2EN4cute5tupleIJNS5_1CILi1EEES8_S8_EEENS6_IJNS7_ILi192EEENS7_ILi128EEENS7_ILi64EEEEEELi64ENS_10bfloat16_tEfNS_4arch4Sm90ELb0ELb1ELb1ELb0ELb1ELb0ELb0ELb1ELb1ELb1ELb1ELb0EEENS1_21CollectiveEpilogueFwdINS6_IJSA_SC_SB_EEES9_SE_SG_Li384ELb0ELb1ELb1ELb0EEENS1_19SingleTileSchedulerILb0ELb1ELb1ELi192EEEEEEEEEvNT_6ParamsE)
        /*008c*/ 	.word	0x00000000


	//----- nvinfo : EIATTR_REGCOUNT
	.align		4
.L_34:
        /*0090*/ 	.byte	0x04, 0x2f
        /*0092*/ 	.short	(.L_36 - .L_35)
	.align		4
.L_35:
        /*0094*/ 	.word	index@(_ZN7cutlass13device_kernelIN5flash11enable_sm90INS1_16FlashAttnFwdSm90INS1_25CollectiveMainloopFwdSm90ILi2EN4cute5tupleIJNS5_1CILi1EEES8_S8_EEENS6_IJNS7_ILi192EEENS7_ILi128EEENS7_ILi64EEEEEELi64ENS_10bfloat16_tEfNS_4arch4Sm90ELb0ELb0ELb1ELb1ELb1ELb1ELb0ELb1ELb1ELb1ELb1ELb0EEENS1_21CollectiveEpilogueFwdINS6_IJSA_SC_SB_EEES9_SE_SG_Li384ELb1ELb1ELb1ELb0EEENS1_36VarlenDynamicPersistentTileSchedulerILi192ELi128ELi384ELi128ELb1ELb1ELb1ELb0ELb1ELb1EEEEEEEEEvNT_6ParamsE)
        /*0098*/ 	.word	0x00000004


	//----- nvinfo : EIATTR_FRAME_SIZE
	.align		4
.L_36:
        /*009c*/ 	.byte	0x04, 0x11
        /*009e*/ 	.short	(.L_38 - .L_37)
	.align		4
.L_37:
        /*00a0*/ 	.word	index@(_ZN7cutlass13device_kernelIN5flash11enable_sm90INS1_16FlashAttnFwdSm90INS1_25CollectiveMainloopFwdSm90ILi2EN4cute5tupleIJNS5_1CILi1EEES8_S8_EEENS6_IJNS7_ILi192EEENS7_ILi128EEENS7_ILi64EEEEEELi64ENS_10bfloat16_tEfNS_4arch4Sm90ELb0ELb0ELb1ELb1ELb1ELb1ELb0ELb1ELb1ELb1ELb1ELb0EEENS1_21CollectiveEpilogueFwdINS6_IJSA_SC_SB_EEES9_SE_SG_Li384ELb1ELb1ELb1ELb0EEENS1_36VarlenDynamicPersistentTileSchedulerILi192ELi128ELi384ELi128ELb1ELb1ELb1ELb0ELb1ELb1EEEEEEEEEvNT_6ParamsE)
        /*00a4*/ 	.word	0x00000000


	//----- nvinfo : EIATTR_REGCOUNT
	.align		4
.L_38:
        /*00a8*/ 	.byte	0x04, 0x2f
        /*00aa*/ 	.short	(.L_40 - .L_39)
	.align		4
.L_39:
        /*00ac*/ 	.word	index@(_ZN7cutlass13device_kernelIN5flash11enable_sm90INS1_16FlashAttnFwdSm90INS1_25CollectiveMainloopFwdSm90ILi2EN4cute5tupleIJNS5_1CILi1EEES8_S8_EEENS6_IJNS7_ILi192EEENS7_ILi128EEENS7_ILi64EEEEEELi64ENS_10bfloat16_tEfNS_4arch4Sm90ELb0ELb0ELb1ELb1ELb1ELb0ELb0ELb1ELb1ELb1ELb1ELb0EEENS1_21CollectiveEpilogueFwdINS6_IJSA_SC_SB_EEES9_SE_SG_Li384ELb1ELb1ELb1ELb0EEENS1_36VarlenDynamicPersistentTileSchedulerILi192ELi128ELi384ELi128ELb1ELb1ELb1ELb0ELb1ELb1EEEEEEEEEvNT_6ParamsE)
        /*00b0*/ 	.word	0x00000004


	//----- nvinfo : EIATTR_FRAME_SIZE
	.align		4
.L_40:
        /*00b4*/ 	.byte	0x04, 0x11
        /*00b6*/ 	.short	(.L_42 - .L_41)
	.align		4
.L_41:
        /*00b8*/ 	.word	index@(_ZN7cutlass13device_kernelIN5flash11enable_sm90INS1_16FlashAttnFwdSm90INS1_25CollectiveMainloopFwdSm90ILi2EN4cute5tupleIJNS5_1CILi1EEES8_S8_EEENS6_IJNS7_ILi192EEENS7_ILi128EEENS7_ILi64EEEEEELi64ENS_10bfloat16_tEfNS_4arch4Sm90ELb0ELb0ELb1ELb1ELb1ELb0ELb0ELb1ELb1ELb1ELb1ELb0EEENS1_21CollectiveEpilogueFwdINS6_IJSA_SC_SB_EEES9_SE_SG_Li384ELb1ELb1ELb1ELb0EEENS1_36VarlenDynamicPersistentTileSchedulerILi192ELi128ELi384ELi128ELb1ELb1ELb1ELb0ELb1ELb1EEEEEEEEEvNT_6ParamsE)
        /*00bc*/ 	.word	0x00000000


	//----- nvinfo : EIATTR_REGCOUNT
	.align		4
.L_42:
        /*00c0*/ 	.byte	0x04, 0x2f
        /*00c2*/ 	.short	(.L_44 - .L_43)
	.align		4
.L_43:
        /*00c4*/ 	.word	index@(_ZN7cutlass13device_kernelIN5flash11enable_sm90INS1_16FlashAttnFwdSm90INS1_25CollectiveMainloopFwdSm90ILi2EN4cute5tupleIJNS5_1CILi1EEES8_S8_EEENS6_IJNS7_ILi192EEENS7_ILi128EEENS7_ILi64EEEEEELi64ENS_10bfloat16_tEfNS_4arch4Sm90ELb0ELb0ELb1ELb0ELb1ELb0ELb0ELb1ELb1ELb1ELb1ELb0EEENS1_21CollectiveEpilogueFwdINS6_IJSA_SC_SB_EEES9_SE_SG_Li384ELb0ELb1ELb1ELb0EEENS1_19SingleTileSchedulerILb0ELb1ELb1ELi192EEEEEEEEEvNT_6ParamsE)
        /*00c8*/ 	.word	0x00000004


	//----- nvinfo : EIATTR_FRAME_SIZE
	.align		4
.L_44:
        /*00cc*/ 	.byte	0x04, 0x11
        /*00ce*/ 	.short	(.L_46 - .L_45)
	.align		4
.L_45:
        /*00d0*/ 	.word	index@(_ZN7cutlass13device_kernelIN5flash11enable_sm90INS1_16FlashAttnFwdSm90INS1_25CollectiveMainloopFwdSm90ILi2EN4cute5tupleIJNS5_1CILi1EEES8_S8_EEENS6_IJNS7_ILi192EEENS7_ILi128EEENS7_ILi64EEEEEELi64ENS_10bfloat16_tEfNS_4arch4Sm90ELb0ELb0ELb1ELb0ELb1ELb0ELb0ELb1ELb1ELb1ELb1ELb0EEENS1_21CollectiveEpilogueFwdINS6_IJSA_SC_SB_EEES9_SE_SG_Li384ELb0ELb1ELb1ELb0EEENS1_19SingleTileSchedulerILb0ELb1ELb1ELi192EEEEEEEEEvNT_6ParamsE)
        /*00d4*/ 	.word	0x00000000


	//----- nvinfo : EIATTR_REGCOUNT
	.align		4
.L_46:
        /*00d8*/ 	.byte	0x04, 0x2f
        /*00da*/ 	.short	(.L_48 - .L_47)
	.align		4
.L_47:
        /*00dc*/ 	.word	index@(_ZN7cutlass13device_kernelIN5flash11enable_sm90INS1_16FlashAttnFwdSm90INS1_25CollectiveMainloopFwdSm90ILi2EN4cute5tupleIJNS5_1CILi1EEES8_S8_EEENS6_IJNS7_ILi192EEENS7_ILi128EEENS7_ILi96EEEEEELi96ENS_10bfloat16_tEfNS_4arch4Sm90ELb1ELb0ELb1ELb1ELb1ELb1ELb0ELb0ELb1ELb1ELb1ELb0EEENS1_21CollectiveEpilogueFwdINS6_IJSA_SC_SB_EEES9_SE_SG_Li384ELb1ELb1ELb1ELb0EEENS1_36VarlenDynamicPersistentTileSchedulerILi192ELi128ELi384ELi128ELb1ELb1ELb1ELb1ELb1ELb1EEEEEEEEEvNT_6ParamsE)
        /*00e0*/ 	.word	0x00000004


	//----- nvinfo : EIATTR_FRAME_SIZE
	.align		4
.L_48:
        /*00e4*/ 	.byte	0x04, 0x11
        /*00e6*/ 	.short	(.L_50 - .L_49)
	.align		4
.L_49:
        /*00e8*/ 	.word	index@(_ZN7cutlass13device_kernelIN5flash11enable_sm90INS1_16FlashAttnFwdSm90INS1_25CollectiveMainloopFwdSm90ILi2EN4cute5tupleIJNS5_1CILi1EEES8_S8_EEENS6_IJNS7_ILi192EEENS7_ILi128EEENS7_ILi96EEEEEELi96ENS_10bfloat16_tEfNS_4arch4Sm90ELb1ELb0ELb1ELb1ELb1ELb1ELb0ELb0ELb1ELb1ELb1ELb0EEENS1_21CollectiveEpilogueFwdINS6_IJSA_SC_SB_EEES9_SE_SG_Li384ELb1ELb1ELb1ELb0EEENS1_36VarlenDynamicPersistentTileSchedulerILi192ELi128ELi384ELi128ELb1ELb1ELb1ELb1ELb1ELb1EEEEEEEEEvNT_6ParamsE)
        /*00ec*/ 	.word	0x00000000


	//----- nvinfo : EIATTR_REGCOUNT
	.align		4
.L_50:
        /*00f0*/ 	.byte	0x04, 0x2f
        /*00f2*/ 	.short	(.L_52 - .L_51)
	.align		4
.L_51:
        /*00f4*/ 	.word	index@(_ZN7cutlass13device_kernelIN5flash11enable_sm90INS1_16FlashAttnFwdSm90INS1_25CollectiveMainloopFwdSm90ILi2EN4cute5tupleIJNS5_1CILi1EEES8_S8_EEENS6_IJNS7_ILi192EEENS7_ILi128EEENS7_ILi96EEEEEELi96ENS_10bfloat16_tEfNS_4arch4Sm90ELb1ELb0ELb1ELb1ELb1ELb0ELb0ELb0ELb1ELb1ELb1ELb0EEENS1_21CollectiveEpilogueFwdINS6_IJSA_SC_SB_EEES9_SE_SG_Li384ELb1ELb1ELb1ELb0EEENS1_36VarlenDynamicPersistentTileSchedulerILi192ELi128ELi384ELi128ELb1ELb1ELb1ELb1ELb1ELb1EEEEEEEEEvNT_6ParamsE)
        /*00f8*/ 	.word	0x00000004


	//----- nvinfo : EIATTR_FRAME_SIZE
	.align		4
.L_52:
        /*00fc*/ 	.byte	0x04, 0x11
        /*00fe*/ 	.short	(.L_54 - .L_53)
	.align		4
.L_53:
        /*0100*/ 	.word	index@(_ZN7cutlass13device_kernelIN5flash11enable_sm90INS1_16FlashAttnFwdSm90INS1_25CollectiveMainloopFwdSm90ILi2EN4cute5tupleIJNS5_1CILi1EEES8_S8_EEENS6_IJNS7_ILi192EEENS7_ILi128EEENS7_ILi96EEEEEELi96ENS_10bfloat16_tEfNS_4arch4Sm90ELb1ELb0ELb1ELb1ELb1ELb0ELb0ELb0ELb1ELb1ELb1ELb0EEENS1_21CollectiveEpilogueFwdINS6_IJSA_SC_SB_EEES9_SE_SG_Li384ELb1ELb1ELb1ELb0EEENS1_36VarlenDynamicPersistentTileSchedulerILi192ELi128ELi384ELi128ELb1ELb1ELb1ELb1ELb1ELb1EEEEEEEEEvNT_6ParamsE)
        /*0104*/ 	.word	0x00000000


	//----- nvinfo : EIATTR_REGCOUNT
	.align		4
.L_54:
        /*0108*/ 	.byte	0x04, 0x2f
        /*010a*/ 	.short	(.L_56 - .L_55)
	.align		4
.L_55:
        /*010c*/ 	.word	index@(_ZN7cutlass13device_kernelIN5flash11enable_sm90INS1_16FlashAttnFwdSm90INS1_25CollectiveMainloopFwdSm90ILi2EN4cute5tupleIJNS5_1CILi1EEES8_S8_EEENS6_IJNS7_ILi192EEENS7_ILi128EEENS7_ILi96EEEEEELi96ENS_10bfloat16_tEfNS_4arch4Sm90ELb1ELb0ELb1ELb0ELb1ELb0ELb0ELb0ELb1ELb1ELb1ELb0EEENS1_21CollectiveEpilogueFwdINS6_IJSA_SC_SB_EEES9_SE_SG_Li384ELb0ELb1ELb1ELb0EEENS1_19SingleTileSchedulerILb0ELb1ELb1ELi192EEEEEEEEEvNT_6ParamsE)
        /*0110*/ 	.word	0x00000004


	//----- nvinfo : EIATTR_FRAME_SIZE
	.align		4
.L_56:
        /*0114*/ 	.byte	0x04, 0x11
        /*0116*/ 	.short	(.L_58 - .L_57)
	.align		4
.L_57:
        /*0118*/ 	.word	index@(_ZN7cutlass13device_kernelIN5flash11enable_sm90INS1_16FlashAttnFwdSm90INS1_25CollectiveMainloopFwdSm90ILi2EN4cute5tupleIJNS5_1CILi1EEES8_S8_EEENS6_IJNS7_ILi192EEENS7_ILi128EEENS7_ILi96EEEEEELi96ENS_10bfloat16_tEfNS_4arch4Sm90ELb1ELb0ELb1ELb0ELb1ELb0ELb0ELb0ELb1ELb1ELb1ELb0EEENS1_21CollectiveEpilogueFwdINS6_IJSA_SC_SB_EEES9_SE_SG_Li384ELb0ELb1ELb1ELb0EEENS1_19SingleTileSchedulerILb0ELb1ELb1ELi192EEEEEEEEEvNT_6ParamsE)
        /*011c*/ 	.word	0x00000000


	//----- nvinfo : EIATTR_REGCOUNT
	.align		4
.L_58:
        /*0120*/ 	.byte	0x04, 0x2f
        /*0122*/ 	.short	(.L_60 - .L_59)
	.align		4
.L_59:
        /*0124*/ 	.word	index@(_ZN7cutlass13device_kernelIN5flash11enable_sm90INS1_16FlashAttnFwdSm90INS1_25CollectiveMainloopFwdSm90ILi2EN4cute5tupleIJNS5_1CILi1EEES8_S8_EEENS6_IJNS7_ILi192EEENS7_ILi128EEENS7_ILi96EEEEEELi96ENS_10bfloat16_tEfNS_4arch4Sm90ELb0ELb1ELb1ELb1ELb1ELb1ELb0ELb0ELb1ELb1ELb1ELb0EEENS1_21CollectiveEpilogueFwdINS6_IJSA_SC_SB_EEES9_SE_SG_Li384ELb1ELb1ELb1ELb0EEENS1_36VarlenDynamicPersistentTileSchedulerILi192ELi128ELi384ELi128ELb1ELb1ELb1ELb1ELb0ELb1EEEEEEEEEvNT_6ParamsE)
        /*0128*/ 	.word	0x00000004


	//----- nvinfo : EIATTR_FRAME_SIZE
	.align		4
.L_60:
        /*012c*/ 	.byte	0x04, 0x11
        /*012e*/ 	.short	(.L_62 - .L_61)
	.align		4
.L_61:
        /*0130*/ 	.word	index@(_ZN7cutlass13device_kernelIN5flash11enable_sm90INS1_16FlashAttnFwdSm90INS1_25CollectiveMainloopFwdSm90ILi2EN4cute5tupleIJNS5_1CILi1EEES8_S8_EEENS6_IJNS7_ILi192EEENS7_ILi128EEENS7_ILi96EEEEEELi96ENS_10bfloat16_tEfNS_4arch4Sm90ELb0ELb1ELb1ELb1ELb1ELb1ELb0ELb0ELb1ELb1ELb1ELb0EEENS1_21CollectiveEpilogueFwdINS6_IJSA_SC_SB_EEES9_SE_SG_Li384ELb1ELb1ELb1ELb0EEENS1_36VarlenDynamicPersistentTileSchedulerILi192ELi128ELi384ELi128ELb1ELb1ELb1ELb1ELb0ELb1EEEEEEEEEvNT_6ParamsE)
        /*0134*/ 	.word	0x00000000


	//----- nvinfo : EIATTR_REGCOUNT
	.align		4
.L_62:
        /*0138*/ 	.byte	0x04, 0x2f
        /*013a*/ 	.short	(.L_64 - .L_63)
	.align		4
.L_63:
        /*013c*/ 	.word	index@(_ZN7cutlass13device_kernelIN5flash11enable_sm90INS1_16FlashAttnFwdSm90INS1_25CollectiveMainloopFwdSm90ILi2EN4cute5tupleIJNS5_1CILi1EEES8_S8_EEENS6_IJNS7_ILi192EEENS7_ILi128EEENS7_ILi96EEEEEELi96ENS_10bfloat16_tEfNS_4arch4Sm90ELb0ELb1ELb1ELb1ELb1ELb0ELb0ELb0ELb1ELb1ELb1ELb0EEENS1_21CollectiveEpilogueFwdINS6_IJSA_SC_SB_EEES9_SE_SG_Li384ELb1ELb1ELb1ELb0EEENS1_36VarlenDynamicPersistentTileSchedulerILi192ELi128ELi384ELi128ELb1ELb1ELb1ELb1ELb0ELb1EEEEEEEEEvNT_6ParamsE)
        /*0140*/ 	.word	0x00000004


	//----- nvinfo : EIATTR_FRAME_SIZE
	.align		4
.L_64:
        /*0144*/ 	.byte	0x04, 0x11
        /*0146*/ 	.short	(.L_66 - .L_65)
	.align		4
.L_65:
        /*0148*/ 	.word	index@(_ZN7cutlass13device_kernelIN5flash11enable_sm90INS1_16FlashAttnFwdSm90INS1_25CollectiveMainloopFwdSm90ILi2EN4cute5tupleIJNS5_1CILi1EEES8_S8_EEENS6_IJNS7_ILi192EEENS7_ILi128EEENS7_ILi96EEEEEELi96ENS_10bfloat16_tEfNS_4arch4Sm90ELb0ELb1ELb1ELb1ELb1ELb0ELb0ELb0ELb1ELb1ELb1ELb0EEENS1_21CollectiveEpilogueFwdINS6_IJSA_SC_SB_EEES9_SE_SG_Li384ELb1ELb1ELb1ELb0EEENS1_36VarlenDynamicPersistentTileSchedulerILi192ELi128ELi384ELi128ELb1ELb1ELb1ELb1ELb0ELb1EEEEEEEEEvNT_6ParamsE)
        /*014c*/ 	.word	0x00000000


	//----- nvinfo : EIATTR_REGCOUNT
	.align		4
.L_66:
        /*0150*/ 	.byte	0x04, 0x2f
        /*0152*/ 	.short	(.L_68 - .L_67)
	.align		4
.L_67:
        /*0154*/ 	.word	index@(_ZN7cutlass13device_kernelIN5flash11enable_sm90INS1_16FlashAttnFwdSm90INS1_25CollectiveMainloopFwdSm90ILi2EN4cute5tupleIJNS5_1CILi1EEES8_S8_EEENS6_IJNS7_ILi192EEENS7_ILi128EEENS7_ILi96EEEEEELi96ENS_10bfloat16_tEfNS_4arch4Sm90ELb0ELb1ELb1ELb0ELb1ELb0ELb0ELb0ELb1ELb1ELb1ELb0EEENS1_21CollectiveEpilogueFwdINS6_IJSA_SC_SB_EEES9_SE_SG_Li384ELb0ELb1ELb1ELb0EEENS1_19SingleTileSchedulerILb0ELb1ELb1ELi192EEEEEEEEEvNT_6ParamsE)
        /*0158*/ 	.word	0x00000004


	//----- nvinfo : EIATTR_FRAME_SIZE
	.align		4
.L_68:
        /*015c*/ 	.byte	0x04, 0x11
        /*015e*/ 	.short	(.L_70 - .L_69)
	.align		4
.L_69:
        /*0160*/ 	.word	index@(_ZN7cutlass13device_kernelIN5flash11enable_sm90INS1_16FlashAttnFwdSm90INS1_25CollectiveMainloopFwdSm90ILi2EN4cute5tupleIJNS5_1CILi1EEES8_S8_EEENS6_IJNS7_ILi192EEENS7_ILi128EEENS7_ILi96EEEEEELi96ENS_10bfloat16_tEfNS_4arch4Sm90ELb0ELb1ELb1ELb0ELb1ELb0ELb0ELb0ELb1ELb1ELb1ELb0EEENS1_21CollectiveEpilogueFwdINS6_IJSA_SC_SB_EEES9_SE_SG_Li384ELb0ELb1ELb1ELb0EEENS1_19SingleTileSchedulerILb0ELb1ELb1ELi192EEEEEEEEEvNT_6ParamsE)
        /*0164*/ 	.word	0x00000000


	//----- nvinfo : EIATTR_REGCOUNT
	.align		4
.L_70:
        /*0168*/ 	.byte	0x04, 0x2f
        /*016a*/ 	.short	(.L_72 - .L_71)
	.align		4
.L_71:
        /*016c*/ 	.word	index@(_ZN7cutlass13device_kernelIN5flash11enable_sm90INS1_16FlashAttnFwdSm90INS1_25CollectiveMainloopFwdSm90ILi2EN4cute5tupleIJNS5_1CILi1EEES8_S8_EEENS6_IJNS7_ILi192EEENS7_ILi128EEENS7_ILi96EEEEEELi96ENS_10bfloat16_tEfNS_4arch4Sm90ELb0ELb0ELb1ELb1ELb1ELb1ELb0ELb0ELb1ELb1ELb1ELb0EEENS1_21CollectiveEpilogueFwdINS6_IJSA_SC_SB_EEES9_SE_SG_Li384ELb1ELb1ELb1ELb0EEENS1_36VarlenDynamicPersistentTileSchedulerILi192ELi128ELi384ELi128ELb1ELb1ELb1ELb0ELb1ELb1EEEEEEEEEvNT_6ParamsE)
        /*0170*/ 	.word	0x00000004


	//----- nvinfo : EIATTR_FRAME_SIZE
	.align		4
.L_72:
        /*0174*/ 	.byte	0x04, 0x11
        /*0176*/ 	.short	(.L_74 - .L_73)
	.align		4
.L_73:
        /*0178*/ 	.word	index@(_ZN7cutlass13device_kernelIN5flash11enable_sm90INS1_16FlashAttnFwdSm90INS1_25CollectiveMainloopFwdSm90ILi2EN4cute5tupleIJNS5_1CILi1EEES8_S8_EEENS6_IJNS7_ILi192EEENS7_ILi128EEENS7_ILi96EEEEEELi96ENS_10bfloat16_tEfNS_4arch4Sm90ELb0ELb0ELb1ELb1ELb1ELb1ELb0ELb0ELb1ELb1ELb1ELb0EEENS1_21CollectiveEpilogueFwdINS6_IJSA_SC_SB_EEES9_SE_SG_Li384ELb1ELb1ELb1ELb0EEENS1_36VarlenDynamicPersistentTileSchedulerILi192ELi128ELi384ELi128ELb1ELb1ELb1ELb0ELb1ELb1EEEEEEEEEvNT_6ParamsE)
        /*017c*/ 	.word	0x00000000


	//----- nvinfo : EIATTR_REGCOUNT
	.align		4
.L_74:
        /*0180*/ 	.byte	0x04, 0x2f
        /*0182*/ 	.short	(.L_76 - .L_75)
	.align		4
.L_75:
        /*0184*/ 	.word	index@(_ZN7cutlass13device_kernelIN5flash11enable_sm90INS1_16FlashAttnFwdSm90INS1_25CollectiveMainloopFwdSm90ILi2EN4cute5tupleIJNS5_1CILi1EEES8_S8_EEENS6_IJNS7_ILi192EEENS7_ILi128EEENS7_ILi96EEEEEELi96ENS_10bfloat16_tEfNS_4arch4Sm90ELb0ELb0ELb1ELb1ELb1ELb0ELb0ELb0ELb1ELb1ELb1ELb0EEENS1_21CollectiveEpilogueFwdINS6_IJSA_SC_SB_EEES9_SE_SG_Li384ELb1ELb1ELb1ELb0EEENS1_36VarlenDynamicPersistentTileSchedulerILi192ELi128ELi384ELi128ELb1ELb1ELb1ELb0ELb1ELb1EEEEEEEEEvNT_6ParamsE)
        /*0188*/ 	.word	0x00000004


	//----- nvinfo : EIATTR_FRAME_SIZE
	.align		4
.L_76:
        /*018c*/ 	.byte	0x04, 0x11
        /*018e*/ 	.short	(.L_78 - .L_77)
	.align		4
.L_77:
        /*0190*/ 	.word	index@(_ZN7cutlass13device_kernelIN5flash11enable_sm90INS1_16FlashAttnFwdSm90INS1_25CollectiveMainloopFwdSm90ILi2EN4cute5tupleIJNS5_1CILi1EEES8_S8_EEENS6_IJNS7_ILi192EEENS7_ILi128EEENS7_ILi96EEEEEELi96ENS_10bfloat16_tEfNS_4arch4Sm90ELb0ELb0ELb1ELb1ELb1ELb0ELb0ELb0ELb1ELb1ELb1ELb0EEENS1_21CollectiveEpilogueFwdINS6_IJSA_SC_SB_EEES9_SE_SG_Li384ELb1ELb1ELb1ELb0EEENS1_36VarlenDynamicPersistentTileSchedulerILi192ELi128ELi384ELi128ELb1ELb1ELb1ELb0ELb1ELb1EEEEEEEEEvNT_6ParamsE)
        /*0194*/ 	.word	0x00000000


	//----- nvinfo : EIATTR_REGCOUNT
	.align		4
.L_78:
        /*0198*/ 	.byte	0x04, 0x2f
        /*019a*/ 	.short	(.L_80 - .L_79)
	.align		4
.L_79:
        /*019c*/ 	.word	index@(_ZN7cutlass13device_kernelIN5flash11enable_sm90INS1_16FlashAttnFwdSm90INS1_25CollectiveMainloopFwdSm90ILi2EN4cute5tupleIJNS5_1CILi1EEES8_S8_EEENS6_IJNS7_ILi192EEENS7_ILi128EEENS7_ILi96EEEEEELi96ENS_10bfloat16_tEfNS_4arch4Sm90ELb0ELb0ELb1ELb0ELb1ELb0ELb0ELb0ELb1ELb1ELb1ELb0EEENS1_21CollectiveEpilogueFwdINS6_IJSA_SC_SB_EEES9_SE_SG_Li384ELb0ELb1ELb1ELb0EEENS1_19SingleTileSchedulerILb0ELb1ELb1ELi192EEEEEEEEEvNT_6ParamsE)
        /*01a0*/ 	.word	0x00000004


	//----- nvinfo : EIATTR_FRAME_SIZE
	.align		4
.L_80:
        /*01a4*/ 	.byte	0x04, 0x11
        /*01a6*/ 	.short	(.L_82 - .L_81)
	.align		4
.L_81:
        /*01a8*/ 	.word	index@(_ZN7cutlass13device_kernelIN5flash11enable_sm90INS1_16FlashAttnFwdSm90INS1_25CollectiveMainloopFwdSm90ILi2EN4cute5tupleIJNS5_1CILi1EEES8_S8_EEENS6_IJNS7_ILi192EEENS7_ILi128EEENS7_ILi96EEEEEELi96ENS_10bfloat16_tEfNS_4arch4Sm90ELb0ELb0ELb1ELb0ELb1ELb0ELb0ELb0ELb1ELb1ELb1ELb0EEENS1_21CollectiveEpilogueFwdINS6_IJSA_SC_SB_EEES9_SE_SG_Li384ELb0ELb1ELb1ELb0EEENS1_19SingleTileSchedulerILb0ELb1ELb1ELi192EEEEEEEEEvNT_6ParamsE)
        /*01ac*/ 	.word	0x00000000


	//----- nvinfo : EIATTR_REGCOUNT
	.align		4
.L_82:
        /*01b0*/ 	.byte	0x04, 0x2f
        /*01b2*/ 	.short	(.L_84 - .L_83)
	.align		4
.L_83:
        /*01b4*/ 	.word	index@(_ZN7cutlass13device_kernelIN5flash11enable_sm90INS1_16FlashAttnFwdSm90INS1_25CollectiveMainloopFwdSm90ILi2EN4cute5tupleIJNS5_1CILi1EEES8_S8_EEENS6_IJNS7_ILi128EEESA_SA_EEELi128ENS_10bfloat16_tEfNS_4arch4Sm90ELb1ELb0ELb1ELb1ELb1ELb1ELb0ELb1ELb1ELb1ELb1ELb0EEENS1_21CollectiveEpilogueFwdISB_S9_SC_SE_Li256ELb1ELb1ELb1ELb0EEENS1_36VarlenDynamicPersistentTileSchedulerILi128ELi128ELi256ELi128ELb1ELb1ELb1ELb1ELb1ELb1EEEEEEEEEvNT_6ParamsE)
        /*01b8*/ 	.word	0x00000004


	//----- nvinfo : EIATTR_FRAME_SIZE
	.align		4
.L_84:
        /*01bc*/ 	.byte	0x04, 0x11
        /*01be*/ 	.short	(.L_86 - .L_85)
	.align		4
.L_85:
        /*01c0*/ 	.word	index@(_ZN7cutlass13device_kernelIN5flash11enable_sm90INS1_16FlashAttnFwdSm90INS1_25CollectiveMainloopFwdSm90ILi2EN4cute5tupleIJNS5_1CILi1EEES8_S8_EEENS6_IJNS7_ILi128EEESA_SA_EEELi128ENS_10bfloat16_tEfNS_4arch4Sm90ELb1ELb0ELb1ELb1ELb1ELb1ELb0ELb1ELb1ELb1ELb1ELb0EEENS1_21CollectiveEpilogueFwdISB_S9_SC_SE_Li256ELb1ELb1ELb1ELb0EEENS1_36VarlenDynamicPersistentTileSchedulerILi128ELi128ELi256ELi128ELb1ELb1ELb1ELb1ELb1ELb1EEEEEEEEEvNT_6ParamsE)
        /*01c4*/ 	.word	0x00000000


	//----- nvinfo : EIATTR_REGCOUNT
	.align		4
.L_86:
        /*01c8*/ 	.byte	0x04, 0x2f
        /*01ca*/ 	.short	(.L_88 - .L_87)
	.align		4
.L_87:
        /*01cc*/ 	.word	index@(_ZN7cutlass13device_kernelIN5flash11enable_sm90INS1_16FlashAttnFwdSm90INS1_25CollectiveMainloopFwdSm90ILi2EN4cute5tupleIJNS5_1CILi1EEES8_S8_EEENS6_IJNS7_ILi128EEESA_SA_EEELi128ENS_10bfloat16_tEfNS_4arch4Sm90ELb1ELb0ELb1ELb1ELb1ELb0ELb0ELb1ELb1ELb1ELb1ELb0EEENS1_21CollectiveEpilogueFwdISB_S9_SC_SE_Li256ELb1ELb1ELb1ELb0EEENS1_36VarlenDynamicPersistentTileSchedulerILi128ELi128ELi256ELi128ELb1ELb1ELb1ELb1ELb1ELb1EEEEEEEEEvNT_6ParamsE)
        /*01d0*/ 	.word	0x00000004


	//----- nvinfo : EIATTR_FRAME_SIZE
	.align		4
.L_88:
        /*01d4*/ 	.byte	0x04, 0x11
        /*01d6*/ 	.short	(.L_90 - .L_89)
	.align		4
.L_89:
        /*01d8*/ 	.word	index@(_ZN7cutlass13device_kernelIN5flash11enable_sm90INS1_16FlashAttnFwdSm90INS1_25CollectiveMainloopFwdSm90ILi2EN4cute5tupleIJNS5_1CILi1EEES8_S8_EEENS6_IJNS7_ILi128EEESA_SA_EEELi128ENS_10bfloat16_tEfNS_4arch4Sm90ELb1ELb0ELb1ELb1ELb1ELb0ELb0ELb1ELb1ELb1ELb1ELb0EEENS1_21CollectiveEpilogueFwdISB_S9_SC_SE_Li256ELb1ELb1ELb1ELb0EEENS1_36VarlenDynamicPersistentTileSchedulerILi128ELi128ELi256ELi128ELb1ELb1ELb1ELb1ELb1ELb1EEEEEEEEEvNT_6ParamsE)
        /*01dc*/ 	.word	0x00000000


	//----- nvinfo : EIATTR_REGCOUNT
	.align		4
.L_90:
        /*01e0*/ 	.byte	0x04, 0x2f
        /*01e2*/ 	.short	(.L_92 - .L_91)
	.align		4
.L_91:
        /*01e4*/ 	.word	index@(_ZN7cutlass13device_kernelIN5flash11enable_sm90INS1_16FlashAttnFwdSm90INS1_25CollectiveMainloopFwdSm90ILi2EN4cute5tupleIJNS5_1CILi1EEES8_S8_EEENS6_IJNS7_ILi128EEESA_SA_EEELi128ENS_10bfloat16_tEfNS_4arch4Sm90ELb1ELb0ELb1ELb0ELb1ELb0ELb0ELb1ELb1ELb1ELb1ELb0EEENS1_21CollectiveEpilogueFwdISB_S9_SC_SE_Li256ELb0ELb1ELb1ELb0EEENS1_19SingleTileSchedulerILb0ELb1ELb1ELi128EEEEEEEEEvNT_6ParamsE)
        /*01e8*/ 	.word	0x00000004


	//----- nvinfo : EIATTR_FRAME_SIZE
	.align		4
.L_92:
        /*01ec*/ 	.byte	0x04, 0x11
        /*01ee*/ 	.short	(.L_94 - .L_93)
	.align		4
.L_93:
        /*01f0*/ 	.word	index@(_ZN7cutlass13device_kernelIN5flash11enable_sm90INS1_16FlashAttnFwdSm90INS1_25CollectiveMainloopFwdSm90ILi2EN4cute5tupleIJNS5_1CILi1EEES8_S8_EEENS6_IJNS7_ILi128EEESA_SA_EEELi128ENS_10bfloat16_tEfNS_4arch4Sm90ELb1ELb0ELb1ELb0ELb1ELb0ELb0ELb1ELb1ELb1ELb1ELb0EEENS1_21CollectiveEpilogueFwdISB_S9_SC_SE_Li256ELb0ELb1ELb1ELb0EEENS1_19SingleTileSchedulerILb0ELb1ELb1ELi128EEEEEEEEEvNT_6ParamsE)
        /*01f4*/ 	.word	0x00000000


	//----- nvinfo : EIATTR_REGCOUNT
	.align		4
.L_94:
        /*01f8*/ 	.byte	0x04, 0x2f
        /*01fa*/ 	.short	(.L_96 - .L_95)
	.align		4
.L_95:
        /*01fc*/ 	.word	index@(_ZN7cutlass13device_kernelIN5flash11enable_sm90INS1_16FlashAttnFwdSm90INS1_25CollectiveMainloopFwdSm90ILi2EN4cute5tupleIJNS5_1CILi1EEES8_S8_EEENS6_IJNS7_ILi128EEESA_SA_EEELi128ENS_10bfloat16_tEfNS_4arch4Sm90ELb0ELb1ELb1ELb1ELb1ELb1ELb0ELb1ELb1ELb1ELb1ELb0EEENS1_21CollectiveEpilogueFwdISB_S9_SC_SE_Li256ELb1ELb1ELb1ELb0EEENS1_36VarlenDynamicPersistentTileSchedulerILi128ELi128ELi256ELi128ELb1ELb1ELb1ELb1ELb0ELb1EEEEEEEEEvNT_6ParamsE)
        /*0200*/ 	.word	0x00000004


	//----- nvinfo : EIATTR_FRAME_SIZE
	.align		4
.L_96:
        /*0204*/ 	.byte	0x04, 0x11
        /*0206*/ 	.short	(.L_98 - .L_97)
	.align		4
.L_97:
        /*0208*/ 	.word	index@(_ZN7cutlass13device_kernelIN5flash11enable_sm90INS1_16FlashAttnFwdSm90INS1_25CollectiveMainloopFwdSm90ILi2EN4cute5tupleIJNS5_1CILi1EEES8_S8_EEENS6_IJNS7_ILi128EEESA_SA_EEELi128ENS_10bfloat16_tEfNS_4arch4Sm90ELb0ELb1ELb1ELb1ELb1ELb1ELb0ELb1ELb1ELb1ELb1ELb0EEENS1_21CollectiveEpilogueFwdISB_S9_SC_SE_Li256ELb1ELb1ELb1ELb0EEENS1_36VarlenDynamicPersistentTileSchedulerILi128ELi128ELi256ELi128ELb1ELb1ELb1ELb1ELb0ELb1EEEEEEEEEvNT_6ParamsE)
        /*020c*/ 	.word	0x00000000


	//----- nvinfo : EIATTR_REGCOUNT
	.align		4
.L_98:
        /*0210*/ 	.byte	0x04, 0x2f
        /*0212*/ 	.short	(.L_100 - .L_99)
	.align		4
.L_99:
        /*0214*/ 	.word	index@(_ZN7cutlass13device_kernelIN5flash11enable_sm90INS1_16FlashAttnFwdSm90INS1_25CollectiveMainloopFwdSm90ILi2EN4cute5tupleIJNS5_1CILi1EEES8_S8_EEENS6_IJNS7_ILi128EEESA_SA_EEELi128ENS_10bfloat16_tEfNS_4arch4Sm90ELb0ELb1ELb1ELb1ELb1ELb0ELb0ELb1ELb1ELb1ELb1ELb0EEENS1_21CollectiveEpilogueFwdISB_S9_SC_SE_Li256ELb1ELb1ELb1ELb0EEENS1_36VarlenDynamicPersistentTileSchedulerILi128ELi128ELi256ELi128ELb1ELb1ELb1ELb1ELb0ELb1EEEEEEEEEvNT_6ParamsE)
        /*0218*/ 	.word	0x00000004


	//----- nvinfo : EIATTR_FRAME_SIZE
	.align		4
.L_100:
        /*021c*/ 	.byte	0x04, 0x11
        /*021e*/ 	.short	(.L_102 - .L_101)
	.align		4
.L_101:
        /*0220*/ 	.word	index@(_ZN7cutlass13device_kernelIN5flash11enable_sm90INS1_16FlashAttnFwdSm90INS1_25CollectiveMainloopFwdSm90ILi2EN4cute5tupleIJNS5_1CILi1EEES8_S8_EEENS6_IJNS7_ILi128EEESA_SA_EEELi128ENS_10bfloat16_tEfNS_4arch4Sm90ELb0ELb1ELb1ELb1ELb1ELb0ELb0ELb1ELb1ELb1ELb1ELb0EEENS1_21CollectiveEpilogueFwdISB_S9_SC_SE_Li256ELb1ELb1ELb1ELb0EEENS1_36VarlenDynamicPersistentTileSchedulerILi128ELi128ELi256ELi128ELb1ELb1ELb1ELb1ELb0ELb1EEEEEEEEEvNT_6ParamsE)
        /*0224*/ 	.word	0x00000000


	//----- nvinfo : EIATTR_REGCOUNT
	.align		4
.L_102:
        /*0228*/ 	.byte	0x04, 0x2f
        /*022a*/ 	.short	(.L_104 - .L_103)
	.align		4
.L_103:
        /*022c*/ 	.word	index@(_ZN7cutlass13device_kernelIN5flash11enable_sm90INS1_16FlashAttnFwdSm90INS1_25CollectiveMainloopFwdSm90ILi2EN4cute5tupleIJNS5_1CILi1EEES8_S8_EEENS6_IJNS7_ILi128EEESA_SA_EEELi128ENS_10bfloat16_tEfNS_4arch4Sm90ELb0ELb1ELb1ELb0ELb1ELb0ELb0ELb1ELb1ELb1ELb1ELb0EEENS1_21CollectiveEpilogueFwdISB_S9_SC_SE_Li256ELb0ELb1ELb1ELb0EEENS1_19SingleTileSchedulerILb0ELb1ELb1ELi128EEEEEEEEEvNT_6ParamsE)
        /*0230*/ 	.word	0x00000004


	//----- nvinfo : EIATTR_FRAME_SIZE
	.align		4
.L_104:
        /*0234*/ 	.byte	0x04, 0x11
        /*0236*/ 	.short	(.L_106 - .L_105)
	.align		4
.L_105:
        /*0238*/ 	.word	index@(_ZN7cutlass13device_kernelIN5flash11enable_sm90INS1_16FlashAttnFwdSm90INS1_25CollectiveMainloopFwdSm90ILi2EN4cute5tupleIJNS5_1CILi1EEES8_S8_EEENS6_IJNS7_ILi128EEESA_SA_EEELi128ENS_10bfloat16_tEfNS_4arch4Sm90ELb0ELb1ELb1ELb0ELb1ELb0ELb0ELb1ELb1ELb1ELb1ELb0EEENS1_21CollectiveEpilogueFwdISB_S9_SC_SE_Li256ELb0ELb1ELb1ELb0EEENS1_19SingleTileSchedulerILb0ELb1ELb1ELi128EEEEEEEEEvNT_6ParamsE)
        /*023c*/ 	.word	0x00000000


	//----- nvinfo : EIATTR_REGCOUNT
	.align		4
.L_106:
        /*0240*/ 	.byte	0x04, 0x2f
        /*0242*/ 	.short	(.L_108 - .L_107)
	.align		4
.L_107:
        /*0244*/ 	.word	index@(_ZN7cutlass13device_kernelIN5flash11enable_sm90INS1_16FlashAttnFwdSm90INS1_25CollectiveMainloopFwdSm90ILi2EN4cute5tupleIJNS5_1CILi1EEES8_S8_EEENS6_IJNS7_ILi128EEESA_SA_EEELi128ENS_10bfloat16_tEfNS_4arch4Sm90ELb0ELb0ELb1ELb1ELb1ELb1ELb0ELb1ELb1ELb1ELb1ELb0EEENS1_21CollectiveEpilogueFwdISB_S9_SC_SE_Li256ELb1ELb1ELb1ELb0EEENS1_36VarlenDynamicPersistentTileSchedulerILi128ELi128ELi256ELi128ELb1ELb1ELb1ELb0ELb1ELb1EEEEEEEEEvNT_6ParamsE)
        /*0248*/ 	.word	0x00000004


	//----- nvinfo : EIATTR_FRAME_SIZE
	.align		4
.L_108:
        /*024c*/ 	.byte	0x04, 0x11
        /*024e*/ 	.short	(.L_110 - .L_109)
	.align		4
.L_109:
        /*0250*/ 	.word	index@(_ZN7cutlass13device_kernelIN5flash11enable_sm90INS1_16FlashAttnFwdSm90INS1_25CollectiveMainloopFwdSm90ILi2EN4cute5tupleIJNS5_1CILi1EEES8_S8_EEENS6_IJNS7_ILi128EEESA_SA_EEELi128ENS_10bfloat16_tEfNS_4arch4Sm90ELb0ELb0ELb1ELb1ELb1ELb1ELb0ELb1ELb1ELb1ELb1ELb0EEENS1_21CollectiveEpilogueFwdISB_S9_SC_SE_Li256ELb1ELb1ELb1ELb0EEENS1_36VarlenDynamicPersistentTileSchedulerILi128ELi128ELi256ELi128ELb1ELb1ELb1ELb0ELb1ELb1EEEEEEEEEvNT_6ParamsE)
        /*0254*/ 	.word	0x00000000


	//----- nvinfo : EIATTR_REGCOUNT
	.align		4
.L_110:
        /*0258*/ 	.byte	0x04, 0x2f
        /*025a*/ 	.short	(.L_112 - .L_111)
	.align		4
.L_111:
        /*025c*/ 	.word	index@(_ZN7cutlass13device_kernelIN5flash11enable_sm90INS1_16FlashAttnFwdSm90INS1_25CollectiveMainloopFwdSm90ILi2EN4cute5tupleIJNS5_1CILi1EEES8_S8_EEENS6_IJNS7_ILi128EEESA_SA_EEELi128ENS_10bfloat16_tEfNS_4arch4Sm90ELb0ELb0ELb1ELb1ELb1ELb0ELb0ELb1ELb1ELb1ELb1ELb0EEENS1_21CollectiveEpilogueFwdISB_S9_SC_SE_Li256ELb1ELb1ELb1ELb0EEENS1_36VarlenDynamicPersistentTileSchedulerILi128ELi128ELi256ELi128ELb1ELb1ELb1ELb0ELb1ELb1EEEEEEEEEvNT_6ParamsE)
        /*0260*/ 	.word	0x00000004


	//----- nvinfo : EIATTR_FRAME_SIZE
	.align		4
.L_112:
        /*0264*/ 	.byte	0x04, 0x11
        /*0266*/ 	.short	(.L_114 - .L_113)
	.align		4
.L_113:
        /*0268*/ 	.word	index@(_ZN7cutlass13device_kernelIN5flash11enable_sm90INS1_16FlashAttnFwdSm90INS1_25CollectiveMainloopFwdSm90ILi2EN4cute5tupleIJNS5_1CILi1EEES8_S8_EEENS6_IJNS7_ILi128EEESA_SA_EEELi128ENS_10bfloat16_tEfNS_4arch4Sm90ELb0ELb0ELb1ELb1ELb1ELb0ELb0ELb1ELb1ELb1ELb1ELb0EEENS1_21CollectiveEpilogueFwdISB_S9_SC_SE_Li256ELb1ELb1ELb1ELb0EEENS1_36VarlenDynamicPersistentTileSchedulerILi128ELi128ELi256ELi128ELb1ELb1ELb1ELb0ELb1ELb1EEEEEEEEEvNT_6ParamsE)
        /*026c*/ 	.word	0x00000000


	//----- nvinfo : EIATTR_REGCOUNT
	.align		4
.L_114:
        /*0270*/ 	.byte	0x04, 0x2f
        /*0272*/ 	.short	(.L_116 - .L_115)
	.align		4
.L_115:
        /*0274*/ 	.word	index@(_ZN7cutlass13device_kernelIN5flash11enable_sm90INS1_16FlashAttnFwdSm90INS1_25CollectiveMainloopFwdSm90ILi2EN4cute5tupleIJNS5_1CILi1EEES8_S8_EEENS6_IJNS7_ILi128EEESA_SA_EEELi128ENS_10bfloat16_tEfNS_4arch4Sm90ELb0ELb0ELb1ELb0ELb1ELb0ELb0ELb1ELb1ELb1ELb1ELb0EEENS1_21CollectiveEpilogueFwdISB_S9_SC_SE_Li256ELb0ELb1ELb1ELb0EEENS1_19SingleTileSchedulerILb0ELb1ELb1ELi128EEEEEEEEEvNT_6ParamsE)
        /*0278*/ 	.word	0x00000004


	//----- nvinfo : EIATTR_FRAME_SIZE
	.align		4
.L_116:
        /*027c*/ 	.byte	0x04, 0x11
        /*027e*/ 	.short	(.L_118 - .L_117)
	.align		4
.L_117:
        /*0280*/ 	.word	index@(_ZN7cutlass13device_kernelIN5flash11enable_sm90INS1_16FlashAttnFwdSm90INS1_25CollectiveMainloopFwdSm90ILi2EN4cute5tupleIJNS5_1CILi1EEES8_S8_EEENS6_IJNS7_ILi128EEESA_SA_EEELi128ENS_10bfloat16_tEfNS_4arch4Sm90ELb0ELb0ELb1ELb0ELb1ELb0ELb0ELb1ELb1ELb1ELb1ELb0EEENS1_21CollectiveEpilogueFwdISB_S9_SC_SE_Li256ELb0ELb1ELb1ELb0EEENS1_19SingleTileSchedulerILb0ELb1ELb1ELi128EEEEEEEEEvNT_6ParamsE)
        /*0284*/ 	.word	0x00000000


	//----- nvinfo : EIATTR_REGCOUNT
	.align		4
.L_118:
        /*0288*/ 	.byte	0x04, 0x2f
        /*028a*/ 	.short	(.L_120 - .L_119)
	.align		4
.L_119:
        /*028c*/ 	.word	index@(_ZN7cutlass13device_kernelIN5flash11enable_sm90INS1_16FlashAttnFwdSm90INS1_25CollectiveMainloopFwdSm90ILi2EN4cute5tupleIJNS5_1CILi1EEES8_S8_EEENS6_IJNS7_ILi128EEENS7_ILi96EEENS7_ILi192EEEEEELi192ENS_10bfloat16_tEfNS_4arch4Sm90ELb1ELb0ELb1ELb1ELb1ELb1ELb0ELb1ELb1ELb1ELb1ELb0EEENS1_21CollectiveEpilogueFwdINS6_IJSA_SC_SB_EEES9_SE_SG_Li256ELb1ELb1ELb1ELb0EEENS1_36VarlenDynamicPersistentTileSchedulerILi128ELi96ELi256ELi128ELb1ELb1ELb1ELb1ELb1ELb1EEEEEEEEEvNT_6ParamsE)
        /*0290*/ 	.word	0x00000004


	//----- nvinfo : EIATTR_FRAME_SIZE
	.align		4
.L_120:
        /*0294*/ 	.byte	0x04, 0x11
        /*0296*/ 	.short	(.L_122 - .L_121)
	.align		4
.L_121:
        /*0298*/ 	.word	index@(_ZN7cutlass13device_kernelIN5flash11enable_sm90INS1_16FlashAttnFwdSm90INS1_25CollectiveMainloopFwdSm90ILi2EN4cute5tupleIJNS5_1CILi1EEES8_S8_EEENS6_IJNS7_ILi128EEENS7_ILi96EEENS7_ILi192EEEEEELi192ENS_10bfloat16_tEfNS_4arch4Sm90ELb1ELb0ELb1ELb1ELb1ELb1ELb0ELb1ELb1ELb1ELb1ELb0EEENS1_21CollectiveEpilogueFwdINS6_IJSA_SC_SB_EEES9_SE_SG_Li256ELb1ELb1ELb1ELb0EEENS1_36VarlenDynamicPersistentTileSchedulerILi128ELi96ELi256ELi128ELb1ELb1ELb1ELb1ELb1ELb1EEEEEEEEEvNT_6ParamsE)
        /*029c*/ 	.word	0x00000000


	//----- nvinfo : EIATTR_REGCOUNT
	.align		4
.L_122:
        /*02a0*/ 	.byte	0x04, 0x2f
        /*02a2*/ 	.short	(.L_124 - .L_123)
	.align		4
.L_123:
        /*02a4*/ 	.word	index@(_ZN7cutlass13device_kernelIN5flash11enable_sm90INS1_16FlashAttnFwdSm90INS1_25CollectiveMainloopFwdSm90ILi2EN4cute5tupleIJNS5_1CILi1EEES8_S8_EEENS6_IJNS7_ILi128EEENS7_ILi96EEENS7_ILi192EEEEEELi192ENS_10bfloat16_tEfNS_4arch4Sm90ELb1ELb0ELb1ELb1ELb1ELb0ELb0ELb1ELb1ELb1ELb1ELb0EEENS1_21CollectiveEpilogueFwdINS6_IJSA_SC_SB_EEES9_SE_SG_Li256ELb1ELb1ELb1ELb0EEENS1_36VarlenDynamicPersistentTileSchedulerILi128ELi96ELi256ELi128ELb1ELb1ELb1ELb1ELb1ELb1EEEEEEEEEvNT_6ParamsE)
        /*02a8*/ 	.word	0x00000004


	//----- nvinfo : EIATTR_FRAME_SIZE
	.align		4
.L_124:
        /*02ac*/ 	.byte	0x04, 0x11
        /*02ae*/ 	.short	(.L_126 - .L_125)
	.align		4
.L_125:
        /*02b0*/ 	.word	index@(_ZN7cutlass13device_kernelIN5flash11enable_sm90INS1_16FlashAttnFwdSm90INS1_25CollectiveMainloopFwdSm90ILi2EN4cute5tupleIJNS5_1CILi1EEES8_S8_EEENS6_IJNS7_ILi128EEENS7_ILi96EEENS7_ILi192EEEEEELi192ENS_10bfloat16_tEfNS_4arch4Sm90ELb1ELb0ELb1ELb1ELb1ELb0ELb0ELb1ELb1ELb1ELb1ELb0EEENS1_21CollectiveEpilogueFwdINS6_IJSA_SC_SB_EEES9_SE_SG_Li256ELb1ELb1ELb1ELb0EEENS1_36VarlenDynamicPersistentTileSchedulerILi128ELi96ELi256ELi128ELb1ELb1ELb1ELb1ELb1ELb1EEEEEEEEEvNT_6ParamsE)
        /*02b4*/ 	.word	0x00000000


	//----- nvinfo : EIATTR_REGCOUNT
	.align		4
.L_126:
        /*02b8*/ 	.byte	0x04, 0x2f
        /*02ba*/ 	.short	(.L_128 - .L_127)
	.align		4
.L_127:
        /*02bc*/ 	.word	index@(_ZN7cutlass13device_kernelIN5flash11enable_sm90INS1_16FlashAttnFwdSm90INS1_25CollectiveMainloopFwdSm90ILi2EN4cute5tupleIJNS5_1CILi1EEES8_S8_EEENS6_IJNS7_ILi128EEENS7_ILi96EEENS7_ILi192EEEEEELi192ENS_10bfloat16_tEfNS_4arch4Sm90ELb1ELb0ELb1ELb0ELb1ELb0ELb0ELb1ELb1ELb1ELb1ELb0EEENS1_21CollectiveEpilogueFwdINS6_IJSA_SC_SB_EEES9_SE_SG_Li256ELb0ELb1ELb1ELb0EEENS1_19SingleTileSchedulerILb0ELb1ELb1ELi128EEEEEEEEEvNT_6ParamsE)
        /*02c0*/ 	.word	0x00000004


	//----- nvinfo : EIATTR_FRAME_SIZE
	.align		4
.L_128:
        /*02c4*/ 	.byte	0x04, 0x11
        /*02c6*/ 	.short	(.L_130 - .L_129)
	.align		4
.L_129:
        /*02c8*/ 	.word	index@(_ZN7cutlass13device_kernelIN5flash11enable_sm90INS1_16FlashAttnFwdSm90INS1_25CollectiveMainloopFwdSm90ILi2EN4cute5tupleIJNS5_1CILi1EEES8_S8_EEENS6_IJNS7_ILi128EEENS7_ILi96EEENS7_ILi192EEEEEELi192ENS_10bfloat16_tEfNS_4arch4Sm90ELb1ELb0ELb1ELb0ELb1ELb0ELb0ELb1ELb1ELb1ELb1ELb0EEENS1_21CollectiveEpilogueFwdINS6_IJSA_SC_SB_EEES9_SE_SG_Li256ELb0ELb1ELb1ELb0EEENS1_19SingleTileSchedulerILb0ELb1ELb1ELi128EEEEEEEEEvNT_6ParamsE)
        /*02cc*/ 	.word	0x00000000


	//----- nvinfo : EIATTR_REGCOUNT
	.align		4
.L_130:
        /*02d0*/ 	.byte	0x04, 0x2f
        /*02d2*/ 	.short	(.L_132 - .L_131)
	.align		4
.L_131:
        /*02d4*/ 	.word	index@(_ZN7cutlass13device_kernelIN5flash11enable_sm90INS1_16FlashAttnFwdSm90INS1_25CollectiveMainloopFwdSm90ILi2EN4cute5tupleIJNS5_1CILi1EEES8_S8_EEENS6_IJNS7_ILi128EEENS7_ILi96EEENS7_ILi192EEEEEELi192ENS_10bfloat16_tEfNS_4arch4Sm90ELb0ELb1ELb1ELb1ELb1ELb1ELb0ELb1ELb1ELb1ELb1ELb0EEENS1_21CollectiveEpilogueFwdINS6_IJSA_SC_SB_EEES9_SE_SG_Li256ELb1ELb1ELb1ELb0EEENS1_36VarlenDynamicPersistentTileSchedulerILi128ELi96ELi256ELi128ELb1ELb1ELb1ELb1ELb0ELb1EEEEEEEEEvNT_6ParamsE)
        /*02d8*/ 	.word	0x00000004


	//----- nvinfo : EIATTR_FRAME_SIZE
	.align		4
.L_132:
        /*02dc*/ 	.byte	0x04, 0x11
        /*02de*/ 	.short	(.L_134 - .L_133)
	.align		4
.L_133:
        /*02e0*/ 	.word	index@(_ZN7cutlass13device_kernelIN5flash11enable_sm90INS1_16FlashAttnFwdSm90INS1_25CollectiveMainloopFwdSm90ILi2EN4cute5tupleIJNS5_1CILi1EEES8_S8_EEENS6_IJNS7_ILi128EEENS7_ILi96EEENS7_ILi192EEEEEELi192ENS_10bfloat16_tEfNS_4arch4Sm90ELb0ELb1ELb1ELb1ELb1ELb1ELb0ELb1ELb1ELb1ELb1ELb0EEENS1_21CollectiveEpilogueFwdINS6_IJSA_SC_SB_EEES9_SE_SG_Li256ELb1ELb1ELb1ELb0EEENS1_36VarlenDynamicPersistentTileSchedulerILi128ELi96ELi256ELi128ELb1ELb1ELb1ELb1ELb0ELb1EEEEEEEEEvNT_6ParamsE)
        /*02e4*/ 	.word	0x00000000


	//----- nvinfo : EIATTR_REGCOUNT
	.align		4
.L_134:
        /*02e8*/ 	.byte	0x04, 0x2f
        /*02ea*/ 	.short	(.L_136 - .L_135)
	.align		4
.L_135:
        /*02ec*/ 	.word	index@(_ZN7cutlass13device_kernelIN5flash11enable_sm90INS1_16FlashAttnFwdSm90INS1_25CollectiveMainloopFwdSm90ILi2EN4cute5tupleIJNS5_1CILi1EEES8_S8_EEENS6_IJNS7_ILi128EEENS7_ILi96EEENS7_ILi192EEEEEELi192ENS_10bfloat16_tEfNS_4arch4Sm90ELb0ELb1ELb1ELb1ELb1ELb0ELb0ELb1ELb1ELb1ELb1ELb0EEENS1_21CollectiveEpilogueFwdINS6_IJSA_SC_SB_EEES9_SE_SG_Li256ELb1ELb1ELb1ELb0EEENS1_36VarlenDynamicPersistentTileSchedulerILi128ELi96ELi256ELi128ELb1ELb1ELb1ELb1ELb0ELb1EEEEEEEEEvNT_6ParamsE)
        /*02f0*/ 	.word	0x00000004


	//----- nvinfo : EIATTR_FRAME_SIZE
	.align		4
.L_136:
        /*02f4*/ 	.byte	0x04, 0x11
        /*02f6*/ 	.short	(.L_138 - .L_137)
	.align		4
.L_137:
        /*02f8*/ 	.word	index@(_ZN7cutlass13device_kernelIN5flash11enable_sm90INS1_16FlashAttnFwdSm90INS1_25CollectiveMainloopFwdSm90ILi2EN4cute5tupleIJNS5_1CILi1EEES8_S8_EEENS6_IJNS7_ILi128EEENS7_ILi96EEENS7_ILi192EEEEEELi192ENS_10bfloat16_tEfNS_4arch4Sm90ELb0ELb1ELb1ELb1ELb1ELb0ELb0ELb1ELb1ELb1ELb1ELb0EEENS1_21CollectiveEpilogueFwdINS6_IJSA_SC_SB_EEES9_SE_SG_Li256ELb1ELb1ELb1ELb0EEENS1_36VarlenDynamicPersistentTileSchedulerILi128ELi96ELi256ELi128ELb1ELb1ELb1ELb1ELb0ELb1EEEEEEEEEvNT_6ParamsE)
        /*02fc*/ 	.word	0x00000000


	//----- nvinfo : EIATTR_REGCOUNT
	.align		4
.L_138:
        /*0300*/ 	.byte	0x04, 0x2f
        /*0302*/ 	.short	(.L_140 - .L_139)
	.align		4
.L_139:
        /*0304*/ 	.word	index@(_ZN7cutlass13device_kernelIN5flash11enable_sm90INS1_16FlashAttnFwdSm90INS1_25CollectiveMainloopFwdSm90ILi2EN4cute5tupleIJNS5_1CILi1EEES8_S8_EEENS6_IJNS7_ILi128EEENS7_ILi96EEENS7_ILi192EEEEEELi192ENS_10bfloat16_tEfNS_4arch4Sm90ELb0ELb1ELb1ELb0ELb1ELb0ELb0ELb1ELb1ELb1ELb1ELb0EEENS1_21CollectiveEpilogueFwdINS6_IJSA_SC_SB_EEES9_SE_SG_Li256ELb0ELb1ELb1ELb0EEENS1_19SingleTileSchedulerILb0ELb1ELb1ELi128EEEEEEEEEvNT_6ParamsE)
        /*0308*/ 	.word	0x00000004


	//----- nvinfo : EIATTR_FRAME_SIZE
	.align		4
.L_140:
        /*030c*/ 	.byte	0x04, 0x11
        /*030e*/ 	.short	(.L_142 - .L_141)
	.align		4
.L_141:
        /*0310*/ 	.word	index@(_ZN7cutlass13device_kernelIN5flash11enable_sm90INS1_16FlashAttnFwdSm90INS1_25CollectiveMainloopFwdSm90ILi2EN4cute5tupleIJNS5_1CILi1EEES8_S8_EEENS6_IJNS7_ILi128EEENS7_ILi96EEENS7_ILi192EEEEEELi192ENS_10bfloat16_tEfNS_4arch4Sm90ELb0ELb1ELb1ELb0ELb1ELb0ELb0ELb1ELb1ELb1ELb1ELb0EEENS1_21CollectiveEpilogueFwdINS6_IJSA_SC_SB_EEES9_SE_SG_Li256ELb0ELb1ELb1ELb0EEENS1_19SingleTileSchedulerILb0ELb1ELb1ELi128EEEEEEEEEvNT_6ParamsE)
        /*0314*/ 	.word	0x00000000


	//----- nvinfo : EIATTR_REGCOUNT
	.align		4
.L_142:
        /*0318*/ 	.byte	0x04, 0x2f
        /*031a*/ 	.short	(.L_144 - .L_143)
	.align		4
.L_143:
        /*031c*/ 	.word	index@(_ZN7cutlass13device_kernelIN5flash11enable_sm90INS1_16FlashAttnFwdSm90INS1_25CollectiveMainloopFwdSm90ILi2EN4cute5tupleIJNS5_1CILi1EEES8_S8_EEENS6_IJNS7_ILi128EEENS7_ILi96EEENS7_ILi192EEEEEELi192ENS_10bfloat16_tEfNS_4arch4Sm90ELb0ELb0ELb1ELb1ELb1ELb1ELb0ELb1ELb1ELb1ELb1ELb0EEENS1_21CollectiveEpilogueFwdINS6_IJSA_SC_SB_EEES9_SE_SG_Li256ELb1ELb1ELb1ELb0EEENS1_36VarlenDynamicPersistentTileSchedulerILi128ELi96ELi256ELi128ELb1ELb1ELb1ELb0ELb1ELb1EEEEEEEEEvNT_6ParamsE)
        /*0320*/ 	.word	0x00000004


	//----- nvinfo : EIATTR_FRAME_SIZE
	.align		4
.L_144:
        /*0324*/ 	.byte	0x04, 0x11
        /*0326*/ 	.short	(.L_146 - .L_145)
	.align		4
.L_145:
        /*0328*/ 	.word	index@(_ZN7cutlass13device_kernelIN5flash11enable_sm90INS1_16FlashAttnFwdSm90INS1_25CollectiveMainloopFwdSm90ILi2EN4cute5tupleIJNS5_1CILi1EEES8_S8_EEENS6_IJNS7_ILi128EEENS7_ILi96EEENS7_ILi192EEEEEELi192ENS_10bfloat16_tEfNS_4arch4Sm90ELb0ELb0ELb1ELb1ELb1ELb1ELb0ELb1ELb1ELb1ELb1ELb0EEENS1_21CollectiveEpilogueFwdINS6_IJSA_SC_SB_EEES9_SE_SG_Li256ELb1ELb1ELb1ELb0EEENS1_36VarlenDynamicPersistentTileSchedulerILi128ELi96ELi256ELi128ELb1ELb1ELb1ELb0ELb1ELb1EEEEEEEEEvNT_6ParamsE)
        /*032c*/ 	.word	0x00000000


	//----- nvinfo : EIATTR_REGCOUNT
	.align		4
.L_146:
        /*0330*/ 	.byte	0x04, 0x2f
        /*0332*/ 	.short	(.L_148 - .L_147)
	.align		4
.L_147:
        /*0334*/ 	.word	index@(_ZN7cutlass13device_kernelIN5flash11enable_sm90INS1_16FlashAttnFwdSm90INS1_25CollectiveMainloopFwdSm90ILi2EN4cute5tupleIJNS5_1CILi1EEES8_S8_EEENS6_IJNS7_ILi128EEENS7_ILi96EEENS7_ILi192EEEEEELi192ENS_10bfloat16_tEfNS_4arch4Sm90ELb0ELb0ELb1ELb1ELb1ELb0ELb0ELb1ELb1ELb1ELb1ELb0EEENS1_21CollectiveEpilogueFwdINS6_IJSA_SC_SB_EEES9_SE_SG_Li256ELb1ELb1ELb1ELb0EEENS1_36VarlenDynamicPersistentTileSchedulerILi128ELi96ELi256ELi128ELb1ELb1ELb1ELb0ELb1ELb1EEEEEEEEEvNT_6ParamsE)
        /*0338*/ 	.word	0x00000004


	//----- nvinfo : EIATTR_FRAME_SIZE
	.align		4
.L_148:
        /*033c*/ 	.byte	0x04, 0x11
        /*033e*/ 	.short	(.L_150 - .L_149)
	.align		4
.L_149:
        /*0340*/ 	.word	index@(_ZN7cutlass13device_kernelIN5flash11enable_sm90INS1_16FlashAttnFwdSm90INS1_25CollectiveMainloopFwdSm90ILi2EN4cute5tupleIJNS5_1CILi1EEES8_S8_EEENS6_IJNS7_ILi128EEENS7_ILi96EEENS7_ILi192EEEEEELi192ENS_10bfloat16_tEfNS_4arch4Sm90ELb0ELb0ELb1ELb1ELb1ELb0ELb0ELb1ELb1ELb1ELb1ELb0EEENS1_21CollectiveEpilogueFwdINS6_IJSA_SC_SB_EEES9_SE_SG_Li256ELb1ELb1ELb1ELb0EEENS1_36VarlenDynamicPersistentTileSchedulerILi128ELi96ELi256ELi128ELb1ELb1ELb1ELb0ELb1ELb1EEEEEEEEEvNT_6ParamsE)
        /*0344*/ 	.word	0x00000000


	//----- nvinfo : EIATTR_REGCOUNT
	.align		4
.L_150:
        /*0348*/ 	.byte	0x04, 0x2f
        /*034a*/ 	.short	(.L_152 - .L_151)
	.align		4
.L_151:
        /*034c*/ 	.word	index@(_ZN7cutlass13device_kernelIN5flash11enable_sm90INS1_16FlashAttnFwdSm90INS1_25CollectiveMainloopFwdSm90ILi2EN4cute5tupleIJNS5_1CILi1EEES8_S8_EEENS6_IJNS7_ILi128EEENS7_ILi96EEENS7_ILi192EEEEEELi192ENS_10bfloat16_tEfNS_4arch4Sm90ELb0ELb0ELb1ELb0ELb1ELb0ELb0ELb1ELb1ELb1ELb1ELb0EEENS1_21CollectiveEpilogueFwdINS6_IJSA_SC_SB_EEES9_SE_SG_Li256ELb0ELb1ELb1ELb0EEENS1_19SingleTileSchedulerILb0ELb1ELb1ELi128EEEEEEEEEvNT_6ParamsE)
        /*0350*/ 	.word	0x00000004


	//----- nvinfo : EIATTR_FRAME_SIZE
	.align		4
.L_152:
        /*0354*/ 	.byte	0x04, 0x11
        /*0356*/ 	.short	(.L_154 - .L_153)
	.align		4
.L_153:
        /*0358*/ 	.word	index@(_ZN7cutlass13device_kernelIN5flash11enable_sm90INS1_16FlashAttnFwdSm90INS1_25CollectiveMainloopFwdSm90ILi2EN4cute5tupleIJNS5_1CILi1EEES8_S8_EEENS6_IJNS7_ILi128EEENS7_ILi96EEENS7_ILi192EEEEEELi192ENS_10bfloat16_tEfNS_4arch4Sm90ELb0ELb0ELb1ELb0ELb1ELb0ELb0ELb1ELb1ELb1ELb1ELb0EEENS1_21CollectiveEpilogueFwdINS6_IJSA_SC_SB_EEES9_SE_SG_Li256ELb0ELb1ELb1ELb0EEENS1_19SingleTileSchedulerILb0ELb1ELb1ELi128EEEEEEEEEvNT_6ParamsE)
        /*035c*/ 	.word	0x00000000


	//----- nvinfo : EIATTR_REGCOUNT
	.align		4
.L_154:
        /*0360*/ 	.byte	0x04, 0x2f
        /*0362*/ 	.short	(.L_156 - .L_155)
	.align		4
.L_155:
        /*0364*/ 	.word	index@(_ZN7cutlass13device_kernelIN5flash11enable_sm90INS1_16FlashAttnFwdSm90INS1_25CollectiveMainloopFwdSm90ILi2EN4cute5tupleIJNS5_1CILi1EEES8_S8_EEENS6_IJNS7_ILi128EEENS7_ILi80EEENS7_ILi256EEEEEELi256ENS_10bfloat16_tEfNS_4arch4Sm90ELb1ELb0ELb1ELb1ELb1ELb1ELb0ELb1ELb1ELb1ELb1ELb0EEENS1_21CollectiveEpilogueFwdINS6_IJSA_SC_SB_EEES9_SE_SG_Li256ELb1ELb1ELb1ELb0EEENS1_36VarlenDynamicPersistentTileSchedulerILi128ELi80ELi256ELi128ELb1ELb1ELb1ELb1ELb1ELb1EEEEEEEEEvNT_6ParamsE)
        /*0368*/ 	.word	0x00000004


	//----- nvinfo : EIATTR_FRAME_SIZE
	.align		4
.L_156:
        /*036c*/ 	.byte	0x04, 0x11
        /*036e*/ 	.short	(.L_158 - .L_157)
	.align		4
.L_157:
        /*0370*/ 	.word	index@(_ZN7cutlass13device_kernelIN5flash11enable_sm90INS1_16FlashAttnFwdSm90INS1_25CollectiveMainloopFwdSm90ILi2EN4cute5tupleIJNS5_1CILi1EEES8_S8_EEENS6_IJNS7_ILi128EEENS7_ILi80EEENS7_ILi256EEEEEELi256ENS_10bfloat16_tEfNS_4arch4Sm90ELb1ELb0ELb1ELb1ELb1ELb1ELb0ELb1ELb1ELb1ELb1ELb0EEENS1_21CollectiveEpilogueFwdINS6_IJSA_SC_SB_EEES9_SE_SG_Li256ELb1ELb1ELb1ELb0EEENS1_36VarlenDynamicPersistentTileSchedulerILi128ELi80ELi256ELi128ELb1ELb1ELb1ELb1ELb1ELb1EEEEEEEEEvNT_6ParamsE)
        /*0374*/ 	.word	0x00000000


	//----- nvinfo : EIATTR_REGCOUNT
	.align		4
.L_158:
        /*0378*/ 	.byte	0x04, 0x2f
        /*037a*/ 	.short	(.L_160 - .L_159)
	.align		4
.L_159:
        /*037c*/ 	.word	index@(_ZN7cutlass13device_kernelIN5flash11enable_sm90INS1_16FlashAttnFwdSm90INS1_25CollectiveMainloopFwdSm90ILi2EN4cute5tupleIJNS5_1CILi1EEES8_S8_EEENS6_IJNS7_ILi128EEENS7_ILi80EEENS7_ILi256EEEEEELi256ENS_10bfloat16_tEfNS_4arch4Sm90ELb1ELb0ELb1ELb1ELb1ELb0ELb0ELb1ELb1ELb1ELb1ELb0EEENS1_21CollectiveEpilogueFwdINS6_IJSA_SC_SB_EEES9_SE_SG_Li256ELb1ELb1ELb1ELb0EEENS1_36VarlenDynamicPersistentTileSchedulerILi128ELi80ELi256ELi128ELb1ELb1ELb1ELb1ELb1ELb1EEEEEEEEEvNT_6ParamsE)
        /*0380*/ 	.word	0x00000004


	//----- nvinfo : EIATTR_FRAME_SIZE
	.align		4
.L_160:
        /*0384*/ 	.byte	0x04, 0x11
        /*0386*/ 	.short	(.L_162 - .L_161)
	.align		4
.L_161:
        /*0388*/ 	.word	index@(_ZN7cutlass13device_kernelIN5flash11enable_sm90INS1_16FlashAttnFwdSm90INS1_25CollectiveMainloopFwdSm90ILi2EN4cute5tupleIJNS5_1CILi1EEES8_S8_EEENS6_IJNS7_ILi128EEENS7_ILi80EEENS7_ILi256EEEEEELi256ENS_10bfloat16_tEfNS_4arch4Sm90ELb1ELb0ELb1ELb1ELb1ELb0ELb0ELb1ELb1ELb1ELb1ELb0EEENS1_21CollectiveEpilogueFwdINS6_IJSA_SC_SB_EEES9_SE_SG_Li256ELb1ELb1ELb1ELb0EEENS1_36VarlenDynamicPersistentTileSchedulerILi128ELi80ELi256ELi128ELb1ELb1ELb1ELb1ELb1ELb1EEEEEEEEEvNT_6ParamsE)
        /*038c*/ 	.word	0x00000000


	//----- nvinfo : EIATTR_REGCOUNT
	.align		4
.L_162:
        /*0390*/ 	.byte	0x04, 0x2f
        /*0392*/ 	.short	(.L_164 - .L_163)
	.align		4
.L_163:
        /*0394*/ 	.word	index@(_ZN7cutlass13device_kernelIN5flash11enable_sm90INS1_16FlashAttnFwdSm90INS1_25CollectiveMainloopFwdSm90ILi2EN4cute5tupleIJNS5_1CILi1EEES8_S8_EEENS6_IJNS7_ILi128EEENS7_ILi80EEENS7_ILi256EEEEEELi256ENS_10bfloat16_tEfNS_4arch4Sm90ELb1ELb0ELb1ELb0ELb1ELb0ELb0ELb1ELb1ELb1ELb1ELb0EEENS1_21CollectiveEpilogueFwdINS6_IJSA_SC_SB_EEES9_SE_SG_Li256ELb0ELb1ELb1ELb0EEENS1_19SingleTileSchedulerILb0ELb1ELb1ELi128EEEEEEEEEvNT_6ParamsE)
        /*0398*/ 	.word	0x00000004


	//----- nvinfo : EIATTR_FRAME_SIZE
	.align		4
.L_164:
        /*039c*/ 	.byte	0x04, 0x11
        /*039e*/ 	.short	(.L_166 - .L_165)
	.align		4
.L_165:
        /*03a0*/ 	.word	index@(_ZN7cutlass13device_kernelIN5flash11enable_sm90INS1_16FlashAttnFwdSm90INS1_25CollectiveMainloopFwdSm90ILi2EN4cute5tupleIJNS5_1CILi1EEES8_S8_EEENS6_IJNS7_ILi128EEENS7_ILi80EEENS7_ILi256EEEEEELi256ENS_10bfloat16_tEfNS_4arch4Sm90ELb1ELb0ELb1ELb0ELb1ELb0ELb0ELb1ELb1ELb1ELb1ELb0EEENS1_21CollectiveEpilogueFwdINS6_IJSA_SC_SB_EEES9_SE_SG_Li256ELb0ELb1ELb1ELb0EEENS1_19SingleTileSchedulerILb0ELb1ELb1ELi128EEEEEEEEEvNT_6ParamsE)
        /*03a4*/ 	.word	0x00000000


	//----- nvinfo : EIATTR_REGCOUNT
	.align		4
.L_166:
        /*03a8*/ 	.byte	0x04, 0x2f
        /*03aa*/ 	.short	(.L_168 - .L_167)
	.align		4
.L_167:
        /*03ac*/ 	.word	index@(_ZN7cutlass13device_kernelIN5flash11enable_sm90INS1_16FlashAttnFwdSm90INS1_25CollectiveMainloopFwdSm90ILi2EN4cute5tupleIJNS5_1CILi1EEES8_S8_EEENS6_IJNS7_ILi128EEENS7_ILi64EEENS7_ILi256EEEEEELi256ENS_10bfloat16_tEfNS_4arch4Sm90ELb0ELb1ELb1ELb1ELb1ELb1ELb0ELb1ELb1ELb1ELb1ELb0EEENS1_21CollectiveEpilogueFwdINS6_IJSA_SC_SB_EEES9_SE_SG_Li256ELb1ELb1ELb1ELb0EEENS1_36VarlenDynamicPersistentTileSchedulerILi128ELi64ELi256ELi128ELb1ELb1ELb1ELb1ELb0ELb1EEEEEEEEEvNT_6ParamsE)
        /*03b0*/ 	.word	0x00000004


	//----- nvinfo : EIATTR_FRAME_SIZE
	.align		4
.L_168:
        /*03b4*/ 	.byte	0x04, 0x11
        /*03b6*/ 	.short	(.L_170 - .L_169)
	.align		4
.L_169:
        /*03b8*/ 	.word	index@(_ZN7cutlass13device_kernelIN5flash11enable_sm90INS1_16FlashAttnFwdSm90INS1_25CollectiveMainloopFwdSm90ILi2EN4cute5tupleIJNS5_1CILi1EEES8_S8_EEENS6_IJNS7_ILi128EEENS7_ILi64EEENS7_ILi256EEEEEELi256ENS_10bfloat16_tEfNS_4arch4Sm90ELb0ELb1ELb1ELb1ELb1ELb1ELb0ELb1ELb1ELb1ELb1ELb0EEENS1_21CollectiveEpilogueFwdINS6_IJSA_SC_SB_EEES9_SE_SG_Li256ELb1ELb1ELb1ELb0EEENS1_36VarlenDynamicPersistentTileSchedulerILi128ELi64ELi256ELi128ELb1ELb1ELb1ELb1ELb0ELb1EEEEEEEEEvNT_6ParamsE)
        /*03bc*/ 	.word	0x00000000


	//----- nvinfo : EIATTR_REGCOUNT
	.align		4
.L_170:
        /*03c0*/ 	.byte	0x04, 0x2f
        /*03c2*/ 	.short	(.L_172 - .L_171)
	.align		4
.L_171:
        /*03c4*/ 	.word	index@(_ZN7cutlass13device_kernelIN5flash11enable_sm90INS1_16FlashAttnFwdSm90INS1_25CollectiveMainloopFwdSm90ILi2EN4cute5tupleIJNS5_1CILi1EEES8_S8_EEENS6_IJNS7_ILi128EEENS7_ILi64EEENS7_ILi256EEEEEELi256ENS_10bfloat16_tEfNS_4arch4Sm90ELb0ELb1ELb1ELb1ELb1ELb0ELb0ELb1ELb1ELb1ELb1ELb0EEENS1_21CollectiveEpilogueFwdINS6_IJSA_SC_SB_EEES9_SE_SG_Li256ELb1ELb1ELb1ELb0EEENS1_36VarlenDynamicPersistentTileSchedulerILi128ELi64ELi256ELi128ELb1ELb1ELb1ELb1ELb0ELb1EEEEEEEEEvNT_6ParamsE)
        /*03c8*/ 	.word	0x00000004


	//----- nvinfo : EIATTR_FRAME_SIZE
	.align		4
.L_172:
        /*03cc*/ 	.byte	0x04, 0x11
        /*03ce*/ 	.short	(.L_174 - .L_173)
	.align		4
.L_173:
        /*03d0*/ 	.word	index@(_ZN7cutlass13device_kernelIN5flash11enable_sm90INS1_16FlashAttnFwdSm90INS1_25CollectiveMainloopFwdSm90ILi2EN4cute5tupleIJNS5_1CILi1EEES8_S8_EEENS6_IJNS7_ILi128EEENS7_ILi64EEENS7_ILi256EEEEEELi256ENS_10bfloat16_tEfNS_4arch4Sm90ELb0ELb1ELb1ELb1ELb1ELb0ELb0ELb1ELb1ELb1ELb1ELb0EEENS1_21CollectiveEpilogueFwdINS6_IJSA_SC_SB_EEES9_SE_SG_Li256ELb1ELb1ELb1ELb0EEENS1_36VarlenDynamicPersistentTileSchedulerILi128ELi64ELi256ELi128ELb1ELb1ELb1ELb1ELb0ELb1EEEEEEEEEvNT_6ParamsE)
        /*03d4*/ 	.word	0x00000000


	//----- nvinfo : EIATTR_REGCOUNT
	.align		4
.L_174:
        /*03d8*/ 	.byte	0x04, 0x2f
        /*03da*/ 	.short	(.L_176 - .L_175)
	.align		4
.L_175:
        /*03dc*/ 	.word	index@(_ZN7cutlass13device_kernelIN5flash11enable_sm90INS1_16FlashAttnFwdSm90INS1_25CollectiveMainloopFwdSm90ILi2EN4cute5tupleIJNS5_1CILi1EEES8_S8_EEENS6_IJNS7_ILi128EEENS7_ILi64EEENS7_ILi256EEEEEELi256ENS_10bfloat16_tEfNS_4arch4Sm90ELb0ELb1ELb1ELb0ELb1ELb0ELb0ELb1ELb1ELb1ELb1ELb0EEENS1_21CollectiveEpilogueFwdINS6_IJSA_SC_SB_EEES9_SE_SG_Li256ELb0ELb1ELb1ELb0EEENS1_19SingleTileSchedulerILb0ELb1ELb1ELi128EEEEEEEEEvNT_6ParamsE)
        /*03e0*/ 	.word	0x00000004


	//----- nvinfo : EIATTR_FRAME_SIZE
	.align		4
.L_176:
        /*03e4*/ 	.byte	0x04, 0x11
        /*03e6*/ 	.short	(.L_178 - .L_177)
	.align		4
.L_177:
        /*03e8*/ 	.word	index@(_ZN7cutlass13device_kernelIN5flash11enable_sm90INS1_16FlashAttnFwdSm90INS1_25CollectiveMainloopFwdSm90ILi2EN4cute5tupleIJNS5_1CILi1EEES8_S8_EEENS6_IJNS7_ILi128EEENS7_ILi64EEENS7_ILi256EEEEEELi256ENS_10bfloat16_tEfNS_4arch4Sm90ELb0ELb1ELb1ELb0ELb1ELb0ELb0ELb1ELb1ELb1ELb1ELb0EEENS1_21CollectiveEpilogueFwdINS6_IJSA_SC_SB_EEES9_SE_SG_Li256ELb0ELb1ELb1ELb0EEENS1_19SingleTileSchedulerILb0ELb1ELb1ELi128EEEEEEEEEvNT_6ParamsE)
        /*03ec*/ 	.word	0x00000000


	//----- nvinfo : EIATTR_REGCOUNT
	.align		4
.L_178:
        /*03f0*/ 	.byte	0x04, 0x2f
        /*03f2*/ 	.short	(.L_180 - .L_179)
	.align		4
.L_179:
        /*03f4*/ 	.word	index@(_ZN7cutlass13device_kernelIN5flash11enable_sm90INS1_16FlashAttnFwdSm90INS1_25CollectiveMainloopFwdSm90ILi2EN4cute5tupleIJNS5_1CILi1EEES8_S8_EEENS6_IJNS7_ILi128EEENS7_ILi80EEENS7_ILi256EEEEEELi256ENS_10bfloat16_tEfNS_4arch4Sm90ELb0ELb0ELb1ELb1ELb1ELb1ELb0ELb1ELb1ELb1ELb1ELb0EEENS1_21CollectiveEpilogueFwdINS6_IJSA_SC_SB_EEES9_SE_SG_Li256ELb1ELb1ELb1ELb0EEENS1_36VarlenDynamicPersistentTileSchedulerILi128ELi80ELi256ELi128ELb1ELb1ELb1ELb0ELb1ELb1EEEEEEEEEvNT_6ParamsE)
        /*03f8*/ 	.word	0x00000004


	//----- nvinfo : EIATTR_FRAME_SIZE
	.align		4
.L_180:
        /*03fc*/ 	.byte	0x04, 0x11
        /*03fe*/ 	.short	(.L_182 - .L_181)
	.align		4
.L_181:
        /*0400*/ 	.word	index@(_ZN7cutlass13device_kernelIN5flash11enable_sm90INS1_16FlashAttnFwdSm90INS1_25CollectiveMainloopFwdSm90ILi2EN4cute5tupleIJNS5_1CILi1EEES8_S8_EEENS6_IJNS7_ILi128EEENS7_ILi80EEENS7_ILi256EEEEEELi256ENS_10bfloat16_tEfNS_4arch4Sm90ELb0ELb0ELb1ELb1ELb1ELb1ELb0ELb1ELb1ELb1ELb1ELb0EEENS1_21CollectiveEpilogueFwdINS6_IJSA_SC_SB_EEES9_SE_SG_Li256ELb1ELb1ELb1ELb0EEENS1_36VarlenDynamicPersistentTileSchedulerILi128ELi80ELi256ELi128ELb1ELb1ELb1ELb0ELb1ELb1EEEEEEEEEvNT_6ParamsE)
        /*0404*/ 	.word	0x00000000


	//----- nvinfo : EIATTR_REGCOUNT
	.align		4
.L_182:
        /*0408*/ 	.byte	0x04, 0x2f
        /*040a*/ 	.short	(.L_184 - .L_183)
	.align		4
.L_183:
        /*040c*/ 	.word	index@(_ZN7cutlass13device_kernelIN5flash11enable_sm90INS1_16FlashAttnFwdSm90INS1_25CollectiveMainloopFwdSm90ILi2EN4cute5tupleIJNS5_1CILi1EEES8_S8_EEENS6_IJNS7_ILi128EEENS7_ILi80EEENS7_ILi256EEEEEELi256ENS_10bfloat16_tEfNS_4arch4Sm90ELb0ELb0ELb1ELb1ELb1ELb0ELb0ELb1ELb1ELb1ELb1ELb0EEENS1_21CollectiveEpilogueFwdINS6_IJSA_SC_SB_EEES9_SE_SG_Li256ELb1ELb1ELb1ELb0EEENS1_36VarlenDynamicPersistentTileSchedulerILi128ELi80ELi256ELi128ELb1ELb1ELb1ELb0ELb1ELb1EEEEEEEEEvNT_6ParamsE)
        /*0410*/ 	.word	0x00000004


	//----- nvinfo : EIATTR_FRAME_SIZE
	.align		4
.L_184:
        /*0414*/ 	.byte	0x04, 0x11
        /*0416*/ 	.short	(.L_186 - .L_185)
	.align		4
.L_185:
        /*0418*/ 	.word	index@(_ZN7cutlass13device_kernelIN5flash11enable_sm90INS1_16FlashAttnFwdSm90INS1_25CollectiveMainloopFwdSm90ILi2EN4cute5tupleIJNS5_1CILi1EEES8_S8_EEENS6_IJNS7_ILi128EEENS7_ILi80EEENS7_ILi256EEEEEELi256ENS_10bfloat16_tEfNS_4arch4Sm90ELb0ELb0ELb1ELb1ELb1ELb0ELb0ELb1ELb1ELb1ELb1ELb0EEENS1_21CollectiveEpilogueFwdINS6_IJSA_SC_SB_EEES9_SE_SG_Li256ELb1ELb1ELb1ELb0EEENS1_36VarlenDynamicPersistentTileSchedulerILi128ELi80ELi256ELi128ELb1ELb1ELb1ELb0ELb1ELb1EEEEEEEEEvNT_6ParamsE)
        /*041c*/ 	.word	0x00000000


	//----- nvinfo : EIATTR_REGCOUNT
	.align		4
.L_186:
        /*0420*/ 	.byte	0x04, 0x2f
        /*0422*/ 	.short	(.L_188 - .L_187)
	.align		4
.L_187:
        /*0424*/ 	.word	index@(_ZN7cutlass13device_kernelIN5flash11enable_sm90INS1_16FlashAttnFwdSm90INS1_25CollectiveMainloopFwdSm90ILi2EN4cute5tupleIJNS5_1CILi1EEES8_S8_EEENS6_IJNS7_ILi128EEENS7_ILi80EEENS7_ILi256EEEEEELi256ENS_10bfloat16_tEfNS_4arch4Sm90ELb0ELb0ELb1ELb0ELb1ELb0ELb0ELb1ELb1ELb1ELb1ELb0EEENS1_21CollectiveEpilogueFwdINS6_IJSA_SC_SB_EEES9_SE_SG_Li256ELb0ELb1ELb1ELb0EEENS1_19SingleTileSchedulerILb0ELb1ELb1ELi128EEEEEEEEEvNT_6ParamsE)
        /*0428*/ 	.word	0x00000004


	//----- nvinfo : EIATTR_FRAME_SIZE
	.align		4
.L_188:
        /*042c*/ 	.byte	0x04, 0x11
        /*042e*/ 	.short	(.L_190 - .L_189)
	.align		4
.L_189:
        /*0430*/ 	.word	index@(_ZN7cutlass13device_kernelIN5flash11enable_sm90INS1_16FlashAttnFwdSm90INS1_25CollectiveMainloopFwdSm90ILi2EN4cute5tupleIJNS5_1CILi1EEES8_S8_EEENS6_IJNS7_ILi128EEENS7_ILi80EEENS7_ILi256EEEEEELi256ENS_10bfloat16_tEfNS_4arch4Sm90ELb0ELb0ELb1ELb0ELb1ELb0ELb0ELb1ELb1ELb1ELb1ELb0EEENS1_21CollectiveEpilogueFwdINS6_IJSA_SC_SB_EEES9_SE_SG_Li256ELb0ELb1ELb1ELb0EEENS1_19SingleTileSchedulerILb0ELb1ELb1ELi128EEEEEEEEEvNT_6ParamsE)
        /*0434*/ 	.word	0x00000000


	//----- nvinfo : EIATTR_MIN_STACK_SIZE
	.align		4
.L_190:
        /*0438*/ 	.byte	0x04, 0x12
        /*043a*/ 	.short	(.L_192 - .L_191)
	.align		4
.L_191:
        /*043c*/ 	.word	index@(_ZN7cutlass13device_kernelIN5flash11enable_sm90INS1_16FlashAttnFwdSm90INS1_25CollectiveMainloopFwdSm90ILi2EN4cute5tupleIJNS5_1CILi1EEES8_S8_EEENS6_IJNS7_ILi128EEENS7_ILi80EEENS7_ILi256EEEEEELi256ENS_10bfloat16_tEfNS_4arch4Sm90ELb0ELb0ELb1ELb0ELb1ELb0ELb0ELb1ELb1ELb1ELb1ELb0EEENS1_21CollectiveEpilogueFwdINS6_IJSA_SC_SB_EEES9_SE_SG_Li256ELb0ELb1ELb1ELb0EEENS1_19SingleTileSchedulerILb0ELb1ELb1ELi128EEEEEEEEEvNT_6ParamsE)
        /*0440*/ 	.word	0x00000000


	//----- nvinfo : EIATTR_MIN_STACK_SIZE
	.align		4
.L_192:
        /*0444*/ 	.byte	0x04, 0x12
        /*0446*/ 	.short	(.L_194 - .L_193)
	.align		4
.L_193:
        /*0448*/ 	.word	index@(_ZN7cutlass13device_kernelIN5flash11enable_sm90INS1_16FlashAttnFwdSm90INS1_25CollectiveMainloopFwdSm90ILi2EN4cute5tupleIJNS5_1CILi1EEES8_S8_EEENS6_IJNS7_ILi128EEENS7_ILi80EEENS7_ILi256EEEEEELi256ENS_10bfloat16_tEfNS_4arch4Sm90ELb0ELb0ELb1ELb1ELb1ELb0ELb0ELb1ELb1ELb1ELb1ELb0EEENS1_21CollectiveEpilogueFwdINS6_IJSA_SC_SB_EEES9_SE_SG_Li256ELb1ELb1ELb1ELb0EEENS1_36VarlenDynamicPersistentTileSchedulerILi128ELi80ELi256ELi128ELb1ELb1ELb1ELb0ELb1ELb1EEEEEEEEEvNT_6ParamsE)
        /*044c*/ 	.word	0x00000000


	//----- nvinfo : EIATTR_MIN_STACK_SIZE
	.align		4
.L_194:
        /*0450*/ 	.byte	0x04, 0x12
        /*0452*/ 	.short	(.L_196 - .L_195)
	.align		4
.L_195:
        /*0454*/ 	.word	index@(_ZN7cutlass13device_kernelIN5flash11enable_sm90INS1_16FlashAttnFwdSm90INS1_25CollectiveMainloopFwdSm90ILi2EN4cute5tupleIJNS5_1CILi1EEES8_S8_EEENS6_IJNS7_ILi128EEENS7_ILi80EEENS7_ILi256EEEEEELi256ENS_10bfloat16_tEfNS_4arch4Sm90ELb0ELb0ELb1ELb1ELb1ELb1ELb0ELb1ELb1ELb1ELb1ELb0EEENS1_21CollectiveEpilogueFwdINS6_IJSA_SC_SB_EEES9_SE_SG_Li256ELb1ELb1ELb1ELb0EEENS1_36VarlenDynamicPersistentTileSchedulerILi128ELi80ELi256ELi128ELb1ELb1ELb1ELb0ELb1ELb1EEEEEEEEEvNT_6ParamsE)
        /*0458*/ 	.word	0x00000000


	//----- nvinfo : EIATTR_MIN_STACK_SIZE
	.align		4
.L_196:
        /*045c*/ 	.byte	0x04, 0x12
        /*045e*/ 	.short	(.L_198 - .L_197)
	.align		4
.L_197:
        /*0460*/ 	.word	index@(_ZN7cutlass13device_kernelIN5flash11enable_sm90INS1_16FlashAttnFwdSm90INS1_25CollectiveMainloopFwdSm90ILi2EN4cute5tupleIJNS5_1CILi1EEES8_S8_EEENS6_IJNS7_ILi128EEENS7_ILi64EEENS7_ILi256EEEEEELi256ENS_10bfloat16_tEfNS_4arch4Sm90ELb0ELb1ELb1ELb0ELb1ELb0ELb0ELb1ELb1ELb1ELb1ELb0EEENS1_21CollectiveEpilogueFwdINS6_IJSA_SC_SB_EEES9_SE_SG_Li256ELb0ELb1ELb1ELb0EEENS1_19SingleTileSchedulerILb0ELb1ELb1ELi128EEEEEEEEEvNT_6ParamsE)
        /*0464*/ 	.word	0x00000000


	//----- nvinfo : EIATTR_MIN_STACK_SIZE
	.align		4
.L_198:
        /*0468*/ 	.byte	0x04, 0x12
        /*046a*/ 	.short	(.L_200 - .L_199)
	.align		4
.L_199:
        /*046c*/ 	.word	index@(_ZN7cutlass13device_kernelIN5flash11enable_sm90INS1_16FlashAttnFwdSm90INS1_25CollectiveMainloopFwdSm90ILi2EN4cute5tupleIJNS5_1CILi1EEES8_S8_EEENS6_IJNS7_ILi128EEENS7_ILi64EEENS7_ILi256EEEEEELi256ENS_10bfloat16_tEfNS_4arch4Sm90ELb0ELb1ELb1ELb1ELb1ELb0ELb0ELb1ELb1ELb1ELb1ELb0EEENS1_21CollectiveEpilogueFwdINS6_IJSA_SC_SB_EEES9_SE_SG_Li256ELb1ELb1ELb1ELb0EEENS1_36VarlenDynamicPersistentTileSchedulerILi128ELi64ELi256ELi128ELb1ELb1ELb1ELb1ELb0ELb1EEEEEEEEEvNT_6ParamsE)
        /*0470*/ 	.word	0x00000000


	//----- nvinfo : EIATTR_MIN_STACK_SIZE
	.align		4
.L_200:
        /*0474*/ 	.byte	0x04, 0x12
        /*0476*/ 	.short	(.L_202 - .L_201)
	.align		4
.L_201:
        /*0478*/ 	.word	index@(_ZN7cutlass13device_kernelIN5flash11enable_sm90INS1_16FlashAttnFwdSm90INS1_25CollectiveMainloopFwdSm90ILi2EN4cute5tupleIJNS5_1CILi1EEES8_S8_EEENS6_IJNS7_ILi128EEENS7_ILi64EEENS7_ILi256EEEEEELi256ENS_10bfloat16_tEfNS_4arch4Sm90ELb0ELb1ELb1ELb1ELb1ELb1ELb0ELb1ELb1ELb1ELb1ELb0EEENS1_21CollectiveEpilogueFwdINS6_IJSA_SC_SB_EEES9_SE_SG_Li256ELb1ELb1ELb1ELb0EEENS1_36VarlenDynamicPersistentTileSchedulerILi128ELi64ELi256ELi128ELb1ELb1ELb1ELb1ELb0ELb1EEEEEEEEEvNT_6ParamsE)
        /*047c*/ 	.word	0x00000000


	//----- nvinfo : EIATTR_MIN_STACK_SIZE
	.align		4
.L_202:
        /*0480*/ 	.byte	0x04, 0x12
        /*0482*/ 	.short	(.L_204 - .L_203)
	.align		4
.L_203:
        /*0484*/ 	.word	index@(_ZN7cutlass13device_kernelIN5flash11enable_sm90INS1_16FlashAttnFwdSm90INS1_25CollectiveMainloopFwdSm90ILi2EN4cute5tupleIJNS5_1CILi1EEES8_S8_EEENS6_IJNS7_ILi128EEENS7_ILi80EEENS7_ILi256EEEEEELi256ENS_10bfloat16_tEfNS_4arch4Sm90ELb1ELb0ELb1ELb0ELb1ELb0ELb0ELb1ELb1ELb1ELb1ELb0EEENS1_21CollectiveEpilogueFwdINS6_IJSA_SC_SB_EEES9_SE_SG_Li256ELb0ELb1ELb1ELb0EEENS1_19SingleTileSchedulerILb0ELb1ELb1ELi128EEEEEEEEEvNT_6ParamsE)
        /*0488*/ 	.word	0x00000000


	//----- nvinfo : EIATTR_MIN_STACK_SIZE
	.align		4
.L_204:
        /*048c*/ 	.byte	0x04, 0x12
        /*048e*/ 	.short	(.L_206 - .L_205)
	.align		4
.L_205:
        /*0490*/ 	.word	index@(_ZN7cutlass13device_kernelIN5flash11enable_sm90INS1_16FlashAttnFwdSm90INS1_25CollectiveMainloopFwdSm90ILi2EN4cute5tupleIJNS5_1CILi1EEES8_S8_EEENS6_IJNS7_ILi128EEENS7_ILi80EEENS7_ILi256EEEEEELi256ENS_10bfloat16_tEfNS_4arch4Sm90ELb1ELb0ELb1ELb1ELb1ELb0ELb0ELb1ELb1ELb1ELb1ELb0EEENS1_21CollectiveEpilogueFwdINS6_IJSA_SC_SB_EEES9_SE_SG_Li256ELb1ELb1ELb1ELb0EEENS1_36VarlenDynamicPersistentTileSchedulerILi128ELi80ELi256ELi128ELb1ELb1ELb1ELb1ELb1ELb1EEEEEEEEEvNT_6ParamsE)
        /*0494*/ 	.word	0x00000000


	//----- nvinfo : EIATTR_MIN_STACK_SIZE
	.align		4
.L_206:
        /*0498*/ 	.byte	0x04, 0x12
        /*049a*/ 	.short	(.L_208 - .L_207)
	.align		4
.L_207:
        /*049c*/ 	.word	index@(_ZN7cutlass13device_kernelIN5flash11enable_sm90INS1_16FlashAttnFwdSm90INS1_25CollectiveMainloopFwdSm90ILi2EN4cute5tupleIJNS5_1CILi1EEES8_S8_EEENS6_IJNS7_ILi128EEENS7_ILi80EEENS7_ILi256EEEEEELi256ENS_10bfloat16_tEfNS_4arch4Sm90ELb1ELb0ELb1ELb1ELb1ELb1ELb0ELb1ELb1ELb1ELb1ELb0EEENS1_21CollectiveEpilogueFwdINS6_IJSA_SC_SB_EEES9_SE_SG_Li256ELb1ELb1ELb1ELb0EEENS1_36VarlenDynamicPersistentTileSchedulerILi128ELi80ELi256ELi128ELb1ELb1ELb1ELb1ELb1ELb1EEEEEEEEEvNT_6ParamsE)
        /*04a0*/ 	.word	0x00000000


	//----- nvinfo : EIATTR_MIN_STACK_SIZE
	.align		4
.L_208:
        /*04a4*/ 	.byte	0x04, 0x12
        /*04a6*/ 	.short	(.L_210 - .L_209)
	.align		4
.L_209:
        /*04a8*/ 	.word	index@(_ZN7cutlass13device_kernelIN5flash11enable_sm90INS1_16FlashAttnFwdSm90INS1_25CollectiveMainloopFwdSm90ILi2EN4cute5tupleIJNS5_1CILi1EEES8_S8_EEENS6_IJNS7_ILi128EEENS7_ILi96EEENS7_ILi192EEEEEELi192ENS_10bfloat16_tEfNS_4arch4Sm90ELb0ELb0ELb1ELb0ELb1ELb0ELb0ELb1ELb1ELb1ELb1ELb0EEENS1_21CollectiveEpilogueFwdINS6_IJSA_SC_SB_EEES9_SE_SG_Li256ELb0ELb1ELb1ELb0EEENS1_19SingleTileSchedulerILb0ELb1ELb1ELi128EEEEEEEEEvNT_6ParamsE)
        /*04ac*/ 	.word	0x00000000


	//----- nvinfo : EIATTR_MIN_STACK_SIZE
	.align		4
.L_210:
        /*04b0*/ 	.byte	0x04, 0x12
        /*04b2*/ 	.short	(.L_212 - .L_211)
	.align		4
.L_211:
        /*04b4*/ 	.word	index@(_ZN7cutlass13device_kernelIN5flash11enable_sm90INS1_16FlashAttnFwdSm90INS1_25CollectiveMainloopFwdSm90ILi2EN4cute5tupleIJNS5_1CILi1EEES8_S8_EEENS6_IJNS7_ILi128EEENS7_ILi96EEENS7_ILi192EEEEEELi192ENS_10bfloat16_tEfNS_4arch4Sm90ELb0ELb0ELb1ELb1ELb1ELb0ELb0ELb1ELb1ELb1ELb1ELb0EEENS1_21CollectiveEpilogueFwdINS6_IJSA_SC_SB_EEES9_SE_SG_Li256ELb1ELb1ELb1ELb0EEENS1_36VarlenDynamicPersistentTileSchedulerILi128ELi96ELi256ELi128ELb1ELb1ELb1ELb0ELb1ELb1EEEEEEEEEvNT_6ParamsE)
        /*04b8*/ 	.word	0x00000000


	//----- nvinfo : EIATTR_MIN_STACK_SIZE
	.align		4
.L_212:
        /*04bc*/ 	.byte	0x04, 0x12
        /*04be*/ 	.short	(.L_214 - .L_213)
	.align		4
.L_213:
        /*04c0*/ 	.word	index@(_ZN7cutlass13device_kernelIN5flash11enable_sm90INS1_16FlashAttnFwdSm90INS1_25CollectiveMainloopFwdSm90ILi2EN4cute5tupleIJNS5_1CILi1EEES8_S8_EEENS6_IJNS7_ILi128EEENS7_ILi96EEENS7_ILi192EEEEEELi192ENS_10bfloat16_tEfNS_4arch4Sm90ELb0ELb0ELb1ELb1ELb1ELb1ELb0ELb1ELb1ELb1ELb1ELb0EEENS1_21CollectiveEpilogueFwdINS6_IJSA_SC_SB_EEES9_SE_SG_Li256ELb1ELb1ELb1ELb0EEENS1_36VarlenDynamicPersistentTileSchedulerILi128ELi96ELi256ELi128ELb1ELb1ELb1ELb0ELb1ELb1EEEEEEEEEvNT_6ParamsE)
        /*04c4*/ 	.word	0x00000000


	//----- nvinfo : EIATTR_MIN_STACK_SIZE
	.align		4
.L_214:
        /*04c8*/ 	.byte	0x04, 0x12
        /*04ca*/ 	.short	(.L_216 - .L_215)
	.align		4
.L_215:
        /*04cc*/ 	.word	index@(_ZN7cutlass13device_kernelIN5flash11enable_sm90INS1_16FlashAttnFwdSm90INS1_25CollectiveMainloopFwdSm90ILi2EN4cute5tupleIJNS5_1CILi1EEES8_S8_EEENS6_IJNS7_ILi128EEENS7_ILi96EEENS7_ILi192EEEEEELi192ENS_10bfloat16_tEfNS_4arch4Sm90ELb0ELb1ELb1ELb0ELb1ELb0ELb0ELb1ELb1ELb1ELb1ELb0EEENS1_21CollectiveEpilogueFwdINS6_IJSA_SC_SB_EEES9_SE_SG_Li256ELb0ELb1ELb1ELb0EEENS1_19SingleTileSchedulerILb0ELb1ELb1ELi128EEEEEEEEEvNT_6ParamsE)
        /*04d0*/ 	.word	0x00000000


	//----- nvinfo : EIATTR_MIN_STACK_SIZE
	.align		4
.L_216:
        /*04d4*/ 	.byte	0x04, 0x12
        /*04d6*/ 	.short	(.L_218 - .L_217)
	.align		4
.L_217:
        /*04d8*/ 	.word	index@(_ZN7cutlass13device_kernelIN5flash11enable_sm90INS1_16FlashAttnFwdSm90INS1_25CollectiveMainloopFwdSm90ILi2EN4cute5tupleIJNS5_1CILi1EEES8_S8_EEENS6_IJNS7_ILi128EEENS7_ILi96EEENS7_ILi192EEEEEELi192ENS_10bfloat16_tEfNS_4arch4Sm90ELb0ELb1ELb1ELb1ELb1ELb0ELb0ELb1ELb1ELb1ELb1ELb0EEENS1_21CollectiveEpilogueFwdINS6_IJSA_SC_SB_EEES9_SE_SG_Li256ELb1ELb1ELb1ELb0EEENS1_36VarlenDynamicPersistentTileSchedulerILi128ELi96ELi256ELi128ELb1ELb1ELb1ELb1ELb0ELb1EEEEEEEEEvNT_6ParamsE)
        /*04dc*/ 	.word	0x00000000


	//----- nvinfo : EIATTR_MIN_STACK_SIZE
	.align		4
.L_218:
        /*04e0*/ 	.byte	0x04, 0x12
        /*04e2*/ 	.short	(.L_220 - .L_219)
	.align		4
.L_219:
        /*04e4*/ 	.word	index@(_ZN7cutlass13device_kernelIN5flash11enable_sm90INS1_16FlashAttnFwdSm90INS1_25CollectiveMainloopFwdSm90ILi2EN4cute5tupleIJNS5_1CILi1EEES8_S8_EEENS6_IJNS7_ILi128EEENS7_ILi96EEENS7_ILi192EEEEEELi192ENS_10bfloat16_tEfNS_4arch4Sm90ELb0ELb1ELb1ELb1ELb1ELb1ELb0ELb1ELb1ELb1ELb1ELb0EEENS1_21CollectiveEpilogueFwdINS6_IJSA_SC_SB_EEES9_SE_SG_Li256ELb1ELb1ELb1ELb0EEENS1_36VarlenDynamicPersistentTileSchedulerILi128ELi96ELi256ELi128ELb1ELb1ELb1ELb1ELb0ELb1EEEEEEEEEvNT_6ParamsE)
        /*04e8*/ 	.word	0x00000000


	//----- nvinfo : EIATTR_MIN_STACK_SIZE
	.align		4
.L_220:
        /*04ec*/ 	.byte	0x04, 0x12
        /*04ee*/ 	.short	(.L_222 - .L_221)
	.align		4
.L_221:
        /*04f0*/ 	.word	index@(_ZN7cutlass13device_kernelIN5flash11enable_sm90INS1_16FlashAttnFwdSm90INS1_25CollectiveMainloopFwdSm90ILi2EN4cute5tupleIJNS5_1CILi1EEES8_S8_EEENS6_IJNS7_ILi128EEENS7_ILi96EEENS7_ILi192EEEEEELi192ENS_10bfloat16_tEfNS_4arch4Sm90ELb1ELb0ELb1ELb0ELb1ELb0ELb0ELb1ELb1ELb1ELb1ELb0EEENS1_21CollectiveEpilogueFwdINS6_IJSA_SC_SB_EEES9_SE_SG_Li256ELb0ELb1ELb1ELb0EEENS1_19SingleTileSchedulerILb0ELb1ELb1ELi128EEEEEEEEEvNT_6ParamsE)
        /*04f4*/ 	.word	0x00000000


	//----- nvinfo : EIATTR_MIN_STACK_SIZE
	.align		4
.L_222:
        /*04f8*/ 	.byte	0x04, 0x12
        /*04fa*/ 	.short	(.L_224 - .L_223)
	.align		4
.L_223:
        /*04fc*/ 	.word	index@(_ZN7cutlass13device_kernelIN5flash11enable_sm90INS1_16FlashAttnFwdSm90INS1_25CollectiveMainloopFwdSm90ILi2EN4cute5tupleIJNS5_1CILi1EEES8_S8_EEENS6_IJNS7_ILi128EEENS7_ILi96EEENS7_ILi192EEEEEELi192ENS_10bfloat16_tEfNS_4arch4Sm90ELb1ELb0ELb1ELb1ELb1ELb0ELb0ELb1ELb1ELb1ELb1ELb0EEENS1_21CollectiveEpilogueFwdINS6_IJSA_SC_SB_EEES9_SE_SG_Li256ELb1ELb1ELb1ELb0EEENS1_36VarlenDynamicPersistentTileSchedulerILi128ELi96ELi256ELi128ELb1ELb1ELb1ELb1ELb1ELb1EEEEEEEEEvNT_6ParamsE)
        /*0500*/ 	.word	0x00000000


	//----- nvinfo : EIATTR_MIN_STACK_SIZE
	.align		4
.L_224:
        /*0504*/ 	.byte	0x04, 0x12
        /*0506*/ 	.short	(.L_226 - .L_225)
	.align		4
.L_225:
        /*0508*/ 	.word	index@(_ZN7cutlass13device_kernelIN5flash11enable_sm90INS1_16FlashAttnFwdSm90INS1_25CollectiveMainloopFwdSm90ILi2EN4cute5tupleIJNS5_1CILi1EEES8_S8_EEENS6_IJNS7_ILi128EEENS7_ILi96EEENS7_ILi192EEEEEELi192ENS_10bfloat16_tEfNS_4arch4Sm90ELb1ELb0ELb1ELb1ELb1ELb1ELb0ELb1ELb1ELb1ELb1ELb0EEENS1_21CollectiveEpilogueFwdINS6_IJSA_SC_SB_EEES9_SE_SG_Li256ELb1ELb1ELb1ELb0EEENS1_36VarlenDynamicPersistentTileSchedulerILi128ELi96ELi256ELi128ELb1ELb1ELb1ELb1ELb1ELb1EEEEEEEEEvNT_6ParamsE)
        /*050c*/ 	.word	0x00000000


	//----- nvinfo : EIATTR_MIN_STACK_SIZE
	.align		4
.L_226:
        /*0510*/ 	.byte	0x04, 0x12
        /*0512*/ 	.short	(.L_228 - .L_227)
	.align		4
.L_227:
        /*0514*/ 	.word	index@(_ZN7cutlass13device_kernelIN5flash11enable_sm90INS1_16FlashAttnFwdSm90INS1_25CollectiveMainloopFwdSm90ILi2EN4cute5tupleIJNS5_1CILi1EEES8_S8_EEENS6_IJNS7_ILi128EEESA_SA_EEELi128ENS_10bfloat16_tEfNS_4arch4Sm90ELb0ELb0ELb1ELb0ELb1ELb0ELb0ELb1ELb1ELb1ELb1ELb0EEENS1_21CollectiveEpilogueFwdISB_S9_SC_SE_Li256ELb0ELb1ELb1ELb0EEENS1_19SingleTileSchedulerILb0ELb1ELb1ELi128EEEEEEEEEvNT_6ParamsE)
        /*0518*/ 	.word	0x00000000


	//----- nvinfo : EIATTR_MIN_STACK_SIZE
	.align		4
.L_228:
        /*051c*/ 	.byte	0x04, 0x12
        /*051e*/ 	.short	(.L_230 - .L_229)
	.align		4
.L_229:
        /*0520*/ 	.word	index@(_ZN7cutlass13device_kernelIN5flash11enable_sm90INS1_16FlashAttnFwdSm90INS1_25CollectiveMainloopFwdSm90ILi2EN4cute5tupleIJNS5_1CILi1EEES8_S8_EEENS6_IJNS7_ILi128EEESA_SA_EEELi128ENS_10bfloat16_tEfNS_4arch4Sm90ELb0ELb0ELb1ELb1ELb1ELb0ELb0ELb1ELb1ELb1ELb1ELb0EEENS1_21CollectiveEpilogueFwdISB_S9_SC_SE_Li256ELb1ELb1ELb1ELb0EEENS1_36VarlenDynamicPersistentTileSchedulerILi128ELi128ELi256ELi128ELb1ELb1ELb1ELb0ELb1ELb1EEEEEEEEEvNT_6ParamsE)
        /*0524*/ 	.word	0x00000000


	//----- nvinfo : EIATTR_MIN_STACK_SIZE
	.align		4
.L_230:
        /*0528*/ 	.byte	0x04, 0x12
        /*052a*/ 	.short	(.L_232 - .L_231)
	.align		4
.L_231:
        /*052c*/ 	.word	index@(_ZN7cutlass13device_kernelIN5flash11enable_sm90INS1_16FlashAttnFwdSm90INS1_25CollectiveMainloopFwdSm90ILi2EN4cute5tupleIJNS5_1CILi1EEES8_S8_EEENS6_IJNS7_ILi128EEESA_SA_EEELi128ENS_10bfloat16_tEfNS_4arch4Sm90ELb0ELb0ELb1ELb1ELb1ELb1ELb0ELb1ELb1ELb1ELb1ELb0EEENS1_21CollectiveEpilogueFwdISB_S9_SC_SE_Li256ELb1ELb1ELb1ELb0EEENS1_36VarlenDynamicPersistentTileSchedulerILi128ELi128ELi256ELi128ELb1ELb1ELb1ELb0ELb1ELb1EEEEEEEEEvNT_6ParamsE)
        /*0530*/ 	.word	0x00000000


	//----- nvinfo : EIATTR_MIN_STACK_SIZE
	.align		4
.L_232:
        /*0534*/ 	.byte	0x04, 0x12
        /*0536*/ 	.short	(.L_234 - .L_233)
	.align		4
.L_233:
        /*0538*/ 	.word	index@(_ZN7cutlass13device_kernelIN5flash11enable_sm90INS1_16FlashAttnFwdSm90INS1_25CollectiveMainloopFwdSm90ILi2EN4cute5tupleIJNS5_1CILi1EEES8_S8_EEENS6_IJNS7_ILi128EEESA_SA_EEELi128ENS_10bfloat16_tEfNS_4arch4Sm90ELb0ELb1ELb1ELb0ELb1ELb0ELb0ELb1ELb1ELb1ELb1ELb0EEENS1_21CollectiveEpilogueFwdISB_S9_SC_SE_Li256ELb0ELb1ELb1ELb0EEENS1_19SingleTileSchedulerILb0ELb1ELb1ELi128EEEEEEEEEvNT_6ParamsE)
        /*053c*/ 	.word	0x00000000


	//----- nvinfo : EIATTR_MIN_STACK_SIZE
	.align		4
.L_234:
        /*0540*/ 	.byte	0x04, 0x12
        /*0542*/ 	.short	(.L_236 - .L_235)
	.align		4
.L_235:
        /*0544*/ 	.word	index@(_ZN7cutlass13device_kernelIN5flash11enable_sm90INS1_16FlashAttnFwdSm90INS1_25CollectiveMainloopFwdSm90ILi2EN4cute5tupleIJNS5_1CILi1EEES8_S8_EEENS6_IJNS7_ILi128EEESA_SA_EEELi128ENS_10bfloat16_tEfNS_4arch4Sm90ELb0ELb1ELb1ELb1ELb1ELb0ELb0ELb1ELb1ELb1ELb1ELb0EEENS1_21CollectiveEpilogueFwdISB_S9_SC_SE_Li256ELb1ELb1ELb1ELb0EEENS1_36VarlenDynamicPersistentTileSchedulerILi128ELi128ELi256ELi128ELb1ELb1ELb1ELb1ELb0ELb1EEEEEEEEEvNT_6ParamsE)
        /*0548*/ 	.word	0x00000000


	//----- nvinfo : EIATTR_MIN_STACK_SIZE
	.align		4
.L_236:
        /*054c*/ 	.byte	0x04, 0x12
        /*054e*/ 	.short	(.L_238 - .L_237)
	.align		4
.L_237:
        /*0550*/ 	.word	index@(_ZN7cutlass13device_kernelIN5flash11enable_sm90INS1_16FlashAttnFwdSm90INS1_25CollectiveMainloopFwdSm90ILi2EN4cute5tupleIJNS5_1CILi1EEES8_S8_EEENS6_IJNS7_ILi128EEESA_SA_EEELi128ENS_10bfloat16_tEfNS_4arch4Sm90ELb0ELb1ELb1ELb1ELb1ELb1ELb0ELb1ELb1ELb1ELb1ELb0EEENS1_21CollectiveEpilogueFwdISB_S9_SC_SE_Li256ELb1ELb1ELb1ELb0EEENS1_36VarlenDynamicPersistentTileSchedulerILi128ELi128ELi256ELi128ELb1ELb1ELb1ELb1ELb0ELb1EEEEEEEEEvNT_6ParamsE)
        /*0554*/ 	.word	0x00000000


	//----- nvinfo : EIATTR_MIN_STACK_SIZE
	.align		4
.L_238:
        /*0558*/ 	.byte	0x04, 0x12
        /*055a*/ 	.short	(.L_240 - .L_239)
	.align		4
.L_239:
        /*055c*/ 	.word	index@(_ZN7cutlass13device_kernelIN5flash11enable_sm90INS1_16FlashAttnFwdSm90INS1_25CollectiveMainloopFwdSm90ILi2EN4cute5tupleIJNS5_1CILi1EEES8_S8_EEENS6_IJNS7_ILi128EEESA_SA_EEELi128ENS_10bfloat16_tEfNS_4arch4Sm90ELb1ELb0ELb1ELb0ELb1ELb0ELb0ELb1ELb1ELb1ELb1ELb0EEENS1_21CollectiveEpilogueFwdISB_S9_SC_SE_Li256ELb0ELb1ELb1ELb0EEENS1_19SingleTileSchedulerILb0ELb1ELb1ELi128EEEEEEEEEvNT_6ParamsE)
        /*0560*/ 	.word	0x00000000


	//----- nvinfo : EIATTR_MIN_STACK_SIZE
	.align		4
.L_240:
        /*0564*/ 	.byte	0x04, 0x12
        /*0566*/ 	.short	(.L_242 - .L_241)
	.align		4
.L_241:
        /*0568*/ 	.word	index@(_ZN7cutlass13device_kernelIN5flash11enable_sm90INS1_16FlashAttnFwdSm90INS1_25CollectiveMainloopFwdSm90ILi2EN4cute5tupleIJNS5_1CILi1EEES8_S8_EEENS6_IJNS7_ILi128EEESA_SA_EEELi128ENS_10bfloat16_tEfNS_4arch4Sm90ELb1ELb0ELb1ELb1ELb1ELb0ELb0ELb1ELb1ELb1ELb1ELb0EEENS1_21CollectiveEpilogueFwdISB_S9_SC_SE_Li256ELb1ELb1ELb1ELb0EEENS1_36VarlenDynamicPersistentTileSchedulerILi128ELi128ELi256ELi128ELb1ELb1ELb1ELb1ELb1ELb1EEEEEEEEEvNT_6ParamsE)
        /*056c*/ 	.word	0x00000000


	//----- nvinfo : EIATTR_MIN_STACK_SIZE
	.align		4
.L_242:
        /*0570*/ 	.byte	0x04, 0x12
        /*0572*/ 	.short	(.L_244 - .L_243)
	.align		4
.L_243:
        /*0574*/ 	.word	index@(_ZN7cutlass13device_kernelIN5flash11enable_sm90INS1_16FlashAttnFwdSm90INS1_25CollectiveMainloopFwdSm90ILi2EN4cute5tupleIJNS5_1CILi1EEES8_S8_EEENS6_IJNS7_ILi128EEESA_SA_EEELi128ENS_10bfloat16_tEfNS_4arch4Sm90ELb1ELb0ELb1ELb1ELb1ELb1ELb0ELb1ELb1ELb1ELb1ELb0EEENS1_21CollectiveEpilogueFwdISB_S9_SC_SE_Li256ELb1ELb1ELb1ELb0EEENS1_36VarlenDynamicPersistentTileSchedulerILi128ELi128ELi256ELi128ELb1ELb1ELb1ELb1ELb1ELb1EEEEEEEEEvNT_6ParamsE)
        /*0578*/ 	.word	0x00000000


	//----- nvinfo : EIATTR_MIN_STACK_SIZE
	.align		4
.L_244:
        /*057c*/ 	.byte	0x04, 0x12
        /*057e*/ 	.short	(.L_246 - .L_245)
	.align		4
.L_245:
        /*0580*/ 	.word	index@(_ZN7cutlass13device_kernelIN5flash11enable_sm90INS1_16FlashAttnFwdSm90INS1_25CollectiveMainloopFwdSm90ILi2EN4cute5tupleIJNS5_1CILi1EEES8_S8_EEENS6_IJNS7_ILi192EEENS7_ILi128EEENS7_ILi96EEEEEELi96ENS_10bfloat16_tEfNS_4arch4Sm90ELb0ELb0ELb1ELb0ELb1ELb0ELb0ELb0ELb1ELb1ELb1ELb0EEENS1_21CollectiveEpilogueFwdINS6_IJSA_SC_SB_EEES9_SE_SG_Li384ELb0ELb1ELb1ELb0EEENS1_19SingleTileSchedulerILb0ELb1ELb1ELi192EEEEEEEEEvNT_6ParamsE)
        /*0584*/ 	.word	0x00000000


	//----- nvinfo : EIATTR_MIN_STACK_SIZE
	.align		4
.L_246:
        /*0588*/ 	.byte	0x04, 0x12
        /*058a*/ 	.short	(.L_248 - .L_247)
	.align		4
.L_247:
        /*058c*/ 	.word	index@(_ZN7cutlass13device_kernelIN5flash11enable_sm90INS1_16FlashAttnFwdSm90INS1_25CollectiveMainloopFwdSm90ILi2EN4cute5tupleIJNS5_1CILi1EEES8_S8_EEENS6_IJNS7_ILi192EEENS7_ILi128EEENS7_ILi96EEEEEELi96ENS_10bfloat16_tEfNS_4arch4Sm90ELb0ELb0ELb1ELb1ELb1ELb0ELb0ELb0ELb1ELb1ELb1ELb0EEENS1_21CollectiveEpilogueFwdINS6_IJSA_SC_SB_EEES9_SE_SG_Li384ELb1ELb1ELb1ELb0EEENS1_36VarlenDynamicPersistentTileSchedulerILi192ELi128ELi384ELi128ELb1ELb1ELb1ELb0ELb1ELb1EEEEEEEEEvNT_6ParamsE)
        /*0590*/ 	.word	0x00000000


	//----- nvinfo : EIATTR_MIN_STACK_SIZE
	.align		4
.L_248:
        /*0594*/ 	.byte	0x04, 0x12
        /*0596*/ 	.short	(.L_250 - .L_249)
	.align		4
.L_249:
        /*0598*/ 	.word	index@(_ZN7cutlass13device_kernelIN5flash11enable_sm90INS1_16FlashAttnFwdSm90INS1_25CollectiveMainloopFwdSm90ILi2EN4cute5tupleIJNS5_1CILi1EEES8_S8_EEENS6_IJNS7_ILi192EEENS7_ILi128EEENS7_ILi96EEEEEELi96ENS_10bfloat16_tEfNS_4arch4Sm90ELb0ELb0ELb1ELb1ELb1ELb1ELb0ELb0ELb1ELb1ELb1ELb0EEENS1_21CollectiveEpilogueFwdINS6_IJSA_SC_SB_EEES9_SE_SG_Li384ELb1ELb1ELb1ELb0EEENS1_36VarlenDynamicPersistentTileSchedulerILi192ELi128ELi384ELi128ELb1ELb1ELb1ELb0ELb1ELb1EEEEEEEEEvNT_6ParamsE)
        /*059c*/ 	.word	0x00000000


	//----- nvinfo : EIATTR_MIN_STACK_SIZE
	.align		4
.L_250:
        /*05a0*/ 	.byte	0x04, 0x12
        /*05a2*/ 	.short	(.L_252 - .L_251)
	.align		4
.L_251:
        /*05a4*/ 	.word	index@(_ZN7cutlass13device_kernelIN5flash11enable_sm90INS1_16FlashAttnFwdSm90INS1_25CollectiveMainloopFwdSm90ILi2EN4cute5tupleIJNS5_1CILi1EEES8_S8_EEENS6_IJNS7_ILi192EEENS7_ILi128EEENS7_ILi96EEEEEELi96ENS_10bfloat16_tEfNS_4arch4Sm90ELb0ELb1ELb1ELb0ELb1ELb0ELb0ELb0ELb1ELb1ELb1ELb0EEENS1_21CollectiveEpilogueFwdINS6_IJSA_SC_SB_EEES9_SE_SG_Li384ELb0ELb1ELb1ELb0EEENS1_19SingleTileSchedulerILb0ELb1ELb1ELi192EEEEEEEEEvNT_6ParamsE)
        /*05a8*/ 	.word	0x00000000


	//----- nvinfo : EIATTR_MIN_STACK_SIZE
	.align		4
.L_252:
        /*05ac*/ 	.byte	0x04, 0x12
        /*05ae*/ 	.short	(.L_254 - .L_253)
	.align		4
.L_253:
        /*05b0*/ 	.word	index@(_ZN7cutlass13device_kernelIN5flash11enable_sm90INS1_16FlashAttnFwdSm90INS1_25CollectiveMainloopFwdSm90ILi2EN4cute5tupleIJNS5_1CILi1EEES8_S8_EEENS6_IJNS7_ILi192EEENS7_ILi128EEENS7_ILi96EEEEEELi96ENS_10bfloat16_tEfNS_4arch4Sm90ELb0ELb1ELb1ELb1ELb1ELb0ELb0ELb0ELb1ELb1ELb1ELb0EEENS1_21CollectiveEpilogueFwdINS6_IJSA_SC_SB_EEES9_SE_SG_Li384ELb1ELb1ELb1ELb0EEENS1_36VarlenDynamicPersistentTileSchedulerILi192ELi128ELi384ELi128ELb1ELb1ELb1ELb1ELb0ELb1EEEEEEEEEvNT_6ParamsE)
        /*05b4*/ 	.word	0x00000000


	//----- nvinfo : EIATTR_MIN_STACK_SIZE
	.align		4
.L_254:
        /*05b8*/ 	.byte	0x04, 0x12
        /*05ba*/ 	.short	(.L_256 - .L_255)
	.align		4
.L_255:
        /*05bc*/ 	.word	index@(_ZN7cutlass13device_kernelIN5flash11enable_sm90INS1_16FlashAttnFwdSm90INS1_25CollectiveMainloopFwdSm90ILi2EN4cute5tupleIJNS5_1CILi1EEES8_S8_EEENS6_IJNS7_ILi192EEENS7_ILi128EEENS7_ILi96EEEEEELi96ENS_10bfloat16_tEfNS_4arch4Sm90ELb0ELb1ELb1ELb1ELb1ELb1ELb0ELb0ELb1ELb1ELb1ELb0EEENS1_21CollectiveEpilogueFwdINS6_IJSA_SC_SB_EEES9_SE_SG_Li384ELb1ELb1ELb1ELb0EEENS1_36VarlenDynamicPersistentTileSchedulerILi192ELi128ELi384ELi128ELb1ELb1ELb1ELb1ELb0ELb1EEEEEEEEEvNT_6ParamsE)
        /*05c0*/ 	.word	0x00000000


	//----- nvinfo : EIATTR_MIN_STACK_SIZE
	.align		4
.L_256:
        /*05c4*/ 	.byte	0x04, 0x12
        /*05c6*/ 	.short	(.L_258 - .L_257)
	.align		4
.L_257:
        /*05c8*/ 	.word	index@(_ZN7cutlass13device_kernelIN5flash11enable_sm90INS1_16FlashAttnFwdSm90INS1_25CollectiveMainloopFwdSm90ILi2EN4cute5tupleIJNS5_1CILi1EEES8_S8_EEENS6_IJNS7_ILi192EEENS7_ILi128EEENS7_ILi96EEEEEELi96ENS_10bfloat16_tEfNS_4arch4Sm90ELb1ELb0ELb1ELb0ELb1ELb0ELb0ELb0ELb1ELb1ELb1ELb0EEENS1_21CollectiveEpilogueFwdINS6_IJSA_SC_SB_EEES9_SE_SG_Li384ELb0ELb1ELb1ELb0EEENS1_19SingleTileSchedulerILb0ELb1ELb1ELi192EEEEEEEEEvNT_6ParamsE)
        /*05cc*/ 	.word	0x00000000


	//----- nvinfo : EIATTR_MIN_STACK_SIZE
	.align		4
.L_258:
        /*05d0*/ 	.byte	0x04, 0x12
        /*05d2*/ 	.short	(.L_260 - .L_259)
	.align		4
.L_259:
        /*05d4*/ 	.word	index@(_ZN7cutlass13device_kernelIN5flash11enable_sm90INS1_16FlashAttnFwdSm90INS1_25CollectiveMainloopFwdSm90ILi2EN4cute5tupleIJNS5_1CILi1EEES8_S8_EEENS6_IJNS7_ILi192EEENS7_ILi128EEENS7_ILi96EEEEEELi96ENS_10bfloat16_tEfNS_4arch4Sm90ELb1ELb0ELb1ELb1ELb1ELb0ELb0ELb0ELb1ELb1ELb1ELb0EEENS1_21CollectiveEpilogueFwdINS6_IJSA_SC_SB_EEES9_SE_SG_Li384ELb1ELb1ELb1ELb0EEENS1_36VarlenDynamicPersistentTileSchedulerILi192ELi128ELi384ELi128ELb1ELb1ELb1ELb1ELb1ELb1EEEEEEEEEvNT_6ParamsE)
        /*05d8*/ 	.word	0x00000000


	//----- nvinfo : EIATTR_MIN_STACK_SIZE
	.align		4
.L_260:
        /*05dc*/ 	.byte	0x04, 0x12
        /*05de*/ 	.short	(.L_262 - .L_261)
	.align		4
.L_261:
        /*05e0*/ 	.word	index@(_ZN7cutlass13device_kernelIN5flash11enable_sm90INS1_16FlashAttnFwdSm90INS1_25CollectiveMainloopFwdSm90ILi2EN4cute5tupleIJNS5_1CILi1EEES8_S8_EEENS6_IJNS7_ILi192EEENS7_ILi128EEENS7_ILi96EEEEEELi96ENS_10bfloat16_tEfNS_4arch4Sm90ELb1ELb0ELb1ELb1ELb1ELb1ELb0ELb0ELb1ELb1ELb1ELb0EEENS1_21CollectiveEpilogueFwdINS6_IJSA_SC_SB_EEES9_SE_SG_Li384ELb1ELb1ELb1ELb0EEENS1_36VarlenDynamicPersistentTileSchedulerILi192ELi128ELi384ELi128ELb1ELb1ELb1ELb1ELb1ELb1EEEEEEEEEvNT_6ParamsE)
        /*05e4*/ 	.word	0x00000000


	//----- nvinfo : EIATTR_MIN_STACK_SIZE
	.align		4
.L_262:
        /*05e8*/ 	.byte	0x04, 0x12
        /*05ea*/ 	.short	(.L_264 - .L_263)
	.align		4
.L_263:
        /*05ec*/ 	.word	index@(_ZN7cutlass13device_kernelIN5flash11enable_sm90INS1_16FlashAttnFwdSm90INS1_25CollectiveMainloopFwdSm90ILi2EN4cute5tupleIJNS5_1CILi1EEES8_S8_EEENS6_IJNS7_ILi192EEENS7_ILi128EEENS7_ILi64EEEEEELi64ENS_10bfloat16_tEfNS_4arch4Sm90ELb0ELb0ELb1ELb0ELb1ELb0ELb0ELb1ELb1ELb1ELb1ELb0EEENS1_21CollectiveEpilogueFwdINS6_IJSA_SC_SB_EEES9_SE_SG_Li384ELb0ELb1ELb1ELb0EEENS1_19SingleTileSchedulerILb0ELb1ELb1ELi192EEEEEEEEEvNT_6ParamsE)
        /*05f0*/ 	.word	0x00000000


	//----- nvinfo : EIATTR_MIN_STACK_SIZE
	.align		4
.L_264:
        /*05f4*/ 	.byte	0x04, 0x12
        /*05f6*/ 	.short	(.L_266 - .L_265)
	.align		4
.L_265:
        /*05f8*/ 	.word	index@(_ZN7cutlass13device_kernelIN5flash11enable_sm90INS1_16FlashAttnFwdSm90INS1_25CollectiveMainloopFwdSm90ILi2EN4cute5tupleIJNS5_1CILi1EEES8_S8_EEENS6_IJNS7_ILi192EEENS7_ILi128EEENS7_ILi64EEEEEELi64ENS_10bfloat16_tEfNS_4arch4Sm90ELb0ELb0ELb1ELb1ELb1ELb0ELb0ELb1ELb1ELb1ELb1ELb0EEENS1_21CollectiveEpilogueFwdINS6_IJSA_SC_SB_EEES9_SE_SG_Li384ELb1ELb1ELb1ELb0EEENS1_36VarlenDynamicPersistentTileSchedulerILi192ELi128ELi384ELi128ELb1ELb1ELb1ELb0ELb1ELb1EEEEEEEEEvNT_6ParamsE)
        /*05fc*/ 	.word	0x00000000


	//----- nvinfo : EIATTR_MIN_STACK_SIZE
	.align		4
.L_266:
        /*0600*/ 	.byte	0x04, 0x12
        /*0602*/ 	.short	(.L_268 - .L_267)
	.align		4
.L_267:
        /*0604*/ 	.word	index@(_ZN7cutlass13device_kernelIN5flash11enable_sm90INS1_16FlashAttnFwdSm90INS1_25CollectiveMainloopFwdSm90ILi2EN4cute5tupleIJNS5_1CILi1EEES8_S8_EEENS6_IJNS7_ILi192EEENS7_ILi128EEENS7_ILi64EEEEEELi64ENS_10bfloat16_tEfNS_4arch4Sm90ELb0ELb0ELb1ELb1ELb1ELb1ELb0ELb1ELb1ELb1ELb1ELb0EEENS1_21CollectiveEpilogueFwdINS6_IJSA_SC_SB_EEES9_SE_SG_Li384ELb1ELb1ELb1ELb0EEENS1_36VarlenDynamicPersistentTileSchedulerILi192ELi128ELi384ELi128ELb1ELb1ELb1ELb0ELb1ELb1EEEEEEEEEvNT_6ParamsE)
        /*0608*/ 	.word	0x00000000


	//----- nvinfo : EIATTR_MIN_STACK_SIZE
	.align		4
.L_268:
        /*060c*/ 	.byte	0x04, 0x12
        /*060e*/ 	.short	(.L_270 - .L_269)
	.align		4
.L_269:
        /*0610*/ 	.word	index@(_ZN7cutlass13device_kernelIN5flash11enable_sm90INS1_16FlashAttnFwdSm90INS1_25CollectiveMainloopFwdSm90ILi2EN4cute5tupleIJNS5_1CILi1EEES8_S8_EEENS6_IJNS7_ILi192EEENS7_ILi128EEENS7_ILi64EEEEEELi64ENS_10bfloat16_tEfNS_4arch4Sm90ELb0ELb1ELb1ELb0ELb1ELb0ELb0ELb1ELb1ELb1ELb1ELb0EEENS1_21CollectiveEpilogueFwdINS6_IJSA_SC_SB_EEES9_SE_SG_Li384ELb0ELb1ELb1ELb0EEENS1_19SingleTileSchedulerILb0ELb1ELb1ELi192EEEEEEEEEvNT_6ParamsE)
        /*0614*/ 	.word	0x00000000


	//----- nvinfo : EIATTR_MIN_STACK_SIZE
	.align		4
.L_270:
        /*0618*/ 	.byte	0x04, 0x12
        /*061a*/ 	.short	(.L_272 - .L_271)
	.align		4
.L_271:
        /*061c*/ 	.word	index@(_ZN7cutlass13device_kernelIN5flash11enable_sm90INS1_16FlashAttnFwdSm90INS1_25CollectiveMainloopFwdSm90ILi2EN4cute5tupleIJNS5_1CILi1EEES8_S8_EEENS6_IJNS7_ILi192EEENS7_ILi128EEENS7_ILi64EEEEEELi64ENS_10bfloat16_tEfNS_4arch4Sm90ELb0ELb1ELb1ELb1ELb1ELb0ELb0ELb1ELb1ELb1ELb1ELb0EEENS1_21CollectiveEpilogueFwdINS6_IJSA_SC_SB_EEES9_SE_SG_Li384ELb1ELb1ELb1ELb0EEENS1_36VarlenDynamicPersistentTileSchedulerILi192ELi128ELi384ELi128ELb1ELb1ELb1ELb1ELb0ELb1EEEEEEEEEvNT_6ParamsE)
        /*0620*/ 	.word	0x00000000


	//----- nvinfo : EIATTR_MIN_STACK_SIZE
	.align		4
.L_272:
        /*0624*/ 	.byte	0x04, 0x12
        /*0626*/ 	.short	(.L_274 - .L_273)
	.align		4
.L_273:
        /*0628*/ 	.word	index@(_ZN7cutlass13device_kernelIN5flash11enable_sm90INS1_16FlashAttnFwdSm90INS1_25CollectiveMainloopFwdSm90ILi2EN4cute5tupleIJNS5_1CILi1EEES8_S8_EEENS6_IJNS7_ILi192EEENS7_ILi128EEENS7_ILi64EEEEEELi64ENS_10bfloat16_tEfNS_4arch4Sm90ELb0ELb1ELb1ELb1ELb1ELb1ELb0ELb1ELb1ELb1ELb1ELb0EEENS1_21CollectiveEpilogueFwdINS6_IJSA_SC_SB_EEES9_SE_SG_Li384ELb1ELb1ELb1ELb0EEENS1_36VarlenDynamicPersistentTileSchedulerILi192ELi128ELi384ELi128ELb1ELb1ELb1ELb1ELb0ELb1EEEEEEEEEvNT_6ParamsE)
        /*062c*/ 	.word	0x00000000


	//----- nvinfo : EIATTR_MIN_STACK_SIZE
	.align		4
.L_274:
        /*0630*/ 	.byte	0x04, 0x12
        /*0632*/ 	.short	(.L_276 - .L_275)
	.align		4
.L_275:
        /*0634*/ 	.word	index@(_ZN7cutlass13device_kernelIN5flash11enable_sm90INS1_16FlashAttnFwdSm90INS1_25CollectiveMainloopFwdSm90ILi2EN4cute5tupleIJNS5_1CILi1EEES8_S8_EEENS6_IJNS7_ILi192EEENS7_ILi128EEENS7_ILi64EEEEEELi64ENS_10bfloat16_tEfNS_4arch4Sm90ELb1ELb0ELb1ELb0ELb1ELb0ELb0ELb1ELb1ELb1ELb1ELb0EEENS1_21CollectiveEpilogueFwdINS6_IJSA_SC_SB_EEES9_SE_SG_Li384ELb0ELb1ELb1ELb0EEENS1_19SingleTileSchedulerILb0ELb1ELb1ELi192EEEEEEEEEvNT_6ParamsE)
        /*0638*/ 	.word	0x00000000


	//----- nvinfo : EIATTR_MIN_STACK_SIZE
	.align		4
.L_276:
        /*063c*/ 	.byte	0x04, 0x12
        /*063e*/ 	.short	(.L_278 - .L_277)
	.align		4
.L_277:
        /*0640*/ 	.word	index@(_ZN7cutlass13device_kernelIN5flash11enable_sm90INS1_16FlashAttnFwdSm90INS1_25CollectiveMainloopFwdSm90ILi2EN4cute5tupleIJNS5_1CILi1EEES8_S8_EEENS6_IJNS7_ILi192EEENS7_ILi128EEENS7_ILi64EEEEEELi64ENS_10bfloat16_tEfNS_4arch4Sm90ELb1ELb0ELb1ELb1ELb1ELb0ELb0ELb1ELb1ELb1ELb1ELb0EEENS1_21CollectiveEpilogueFwdINS6_IJSA_SC_SB_EEES9_SE_SG_Li384ELb1ELb1ELb1ELb0EEENS1_36VarlenDynamicPersistentTileSchedulerILi192ELi128ELi384ELi128ELb1ELb1ELb1ELb1ELb1ELb1EEEEEEEEEvNT_6ParamsE)
        /*0644*/ 	.word	0x00000000


	//----- nvinfo : EIATTR_MIN_STACK_SIZE
	.align		4
.L_278:
        /*0648*/ 	.byte	0x04, 0x12
        /*064a*/ 	.short	(.L_280 - .L_279)
	.align		4
.L_279:
        /*064c*/ 	.word	index@(_ZN7cutlass13device_kernelIN5flash11enable_sm90INS1_16FlashAttnFwdSm90INS1_25CollectiveMainloopFwdSm90ILi2EN4cute5tupleIJNS5_1CILi1EEES8_S8_EEENS6_IJNS7_ILi192EEENS7_ILi128EEENS7_ILi64EEEEEELi64ENS_10bfloat16_tEfNS_4arch4Sm90ELb1ELb0ELb1ELb1ELb1ELb1ELb0ELb1ELb1ELb1ELb1ELb0EEENS1_21CollectiveEpilogueFwdINS6_IJSA_SC_SB_EEES9_SE_SG_Li384ELb1ELb1ELb1ELb0EEENS1_36VarlenDynamicPersistentTileSchedulerILi192ELi128ELi384ELi128ELb1ELb1ELb1ELb1ELb1ELb1EEEEEEEEEvNT_6ParamsE)
        /*0650*/ 	.word	0x00000000
.L_280:


//--------------------- .nv.compat                --------------------------
	.section	.nv.compat,"",@"SHT_CUDA_COMPAT_INFO"
	.align	4
        /*0000*/ 	.byte	0x02, 0x09, 0x01, 0x00, 0x02, 0x02, 0x01, 0x00, 0x02, 0x05, 0x05, 0x00, 0x03, 0x07, 0x01, 0x01
        /*0010*/ 	.byte	0x02, 0x03, 0x00, 0x00, 0x02, 0x06, 0x01, 0x00, 0x04, 0x0b, 0x08, 0x00, 0x00, 0x00, 0x00, 0x00
        /*0020*/ 	.byte	0x00, 0x00, 0x00, 0x00


//--------------------- .nv.info._ZN7cutlass13device_kernelIN5flash11enable_sm90INS1_16FlashAttnFwdSm90INS1_25CollectiveMainloopFwdSm90ILi2EN4cute5tupleIJNS5_1CILi1EEES8_S8_EEENS6_IJNS7_ILi128EEENS7_ILi80EEENS7_ILi256EEEEEELi256ENS_10bfloat16_tEfNS_4arch4Sm90ELb0ELb0ELb1ELb0ELb1ELb0ELb0ELb1ELb1ELb1ELb1ELb0EEENS1_21CollectiveEpilogueFwdINS6_IJSA_SC_SB_EEES9_SE_SG_Li256ELb0ELb1ELb1ELb0EEENS1_19SingleTileSchedulerILb0ELb1ELb1ELi128EEEEEEEEEvNT_6ParamsE --------------------------
	.section	.nv.info._ZN7cutlass13device_kernelIN5flash11enable_sm90INS1_16FlashAttnFwdSm90INS1_25CollectiveMainloopFwdSm90ILi2EN4cute5tupleIJNS5_1CILi1EEES8_S8_EEENS6_IJNS7_ILi128EEENS7_ILi80EEENS7_ILi256EEEEEELi256ENS_10bfloat16_tEfNS_4arch4Sm90ELb0ELb0ELb1ELb0ELb1ELb0ELb0ELb1ELb1ELb1ELb1ELb0EEENS1_21CollectiveEpilogueFwdINS6_IJSA_SC_SB_EEES9_SE_SG_Li256ELb0ELb1ELb1ELb0EEENS1_19SingleTileSchedulerILb0ELb1ELb1ELi128EEEEEEEEEvNT_6ParamsE,"",@"SHT_CUDA_INFO"
	.sectionflags	@""
	.align	4


	//----- nvinfo : EIATTR_CUDA_API_VERSION
	.align		4
        /*0000*/ 	.byte	0x04, 0x37
        /*0002*/ 	.short	(.L_282 - .L_281)
.L_281:
        /*0004*/ 	.word	0x00000082


	//----- nvinfo : EIATTR_KPARAM_INFO
	.align		4
.L_282:
        /*0008*/ 	.byte	0x04, 0x17
        /*000a*/ 	.short	(.L_284 - .L_283)
.L_283:
        /*000c*/ 	.word	0x00000000
        /*0010*/ 	.short	0x0000
        /*0012*/ 	.short	0x0000
        /*0014*/ 	.byte	0x00, 0xf0, 0x01, 0x28


	//----- nvinfo : EIATTR_SPARSE_MMA_MASK
	.align		4
.L_284:
        /*0018*/ 	.byte	0x03, 0x50
        /*001a*/ 	.short	0x0000


	//----- nvinfo : EIATTR_MAXREG_COUNT
	.align		4
        /*001c*/ 	.byte	0x03, 0x1b
        /*001e*/ 	.short	0x00a8


	//----- nvinfo : EIATTR_MERCURY_ISA_VERSION
	.align		4
        /*0020*/ 	.byte	0x03, 0x5f
        /*0022*/ 	.short	0x0101


	//----- nvinfo : EIATTR_VRC_CTA_INIT_COUNT
	.align		4
        /*0024*/ 	.byte	0x02, 0x4a
	.zero		1
	.zero		1


	//----- nvinfo : EIATTR_EXIT_INSTR_OFFSETS
	.align		4
        /*0028*/ 	.byte	0x04, 0x1c
        /*002a*/ 	.short	(.L_286 - .L_285)


	//   ....[0]....
.L_285:
        /*002c*/ 	.word	0x00000010


	//----- nvinfo : EIATTR_MAX_THREADS
	.align		4
.L_286:
        /*0030*/ 	.byte	0x04, 0x05
        /*0032*/ 	.short	(.L_288 - .L_287)
.L_287:
        /*0034*/ 	.word	0x00000180
        /*0038*/ 	.word	0x00000001
        /*003c*/ 	.word	0x00000001


	//----- nvinfo : EIATTR_CBANK_PARAM_SIZE
	.align		4
.L_288:
        /*0040*/ 	.byte	0x03, 0x19
        /*0042*/ 	.short	0x0a00


	//----- nvinfo : EIATTR_PARAM_CBANK
	.align		4
        /*0044*/ 	.byte	0x04, 0x0a
        /*0046*/ 	.short	(.L_290 - .L_289)
	.align		4
.L_289:
        /*0048*/ 	.word	index@(.nv.constant0._ZN7cutlass13device_kernelIN5flash11enable_sm90INS1_16FlashAttnFwdSm90INS1_25CollectiveMainloopFwdSm90ILi2EN4cute5tupleIJNS5_1CILi1EEES8_S8_EEENS6_IJNS7_ILi128EEENS7_ILi80EEENS7_ILi256EEEEEELi256ENS_10bfloat16_tEfNS_4arch4Sm90ELb0ELb0ELb1ELb0ELb1ELb0ELb0ELb1ELb1ELb1ELb1ELb0EEENS1_21CollectiveEpilogueFwdINS6_IJSA_SC_SB_EEES9_SE_SG_Li256ELb0ELb1ELb1ELb0EEENS1_19SingleTileSchedulerILb0ELb1ELb1ELi128EEEEEEEEEvNT_6ParamsE)
        /*004c*/ 	.short	0x0380
        /*004e*/ 	.short	0x0a00


	//----- nvinfo : EIATTR_SW_WAR
	.align		4
.L_290:
        /*0050*/ 	.byte	0x04, 0x36
        /*0052*/ 	.short	(.L_292 - .L_291)
.L_291:
        /*0054*/ 	.word	0x00000008
.L_292:


//--------------------- .nv.info._ZN7cutlass13device_kernelIN5flash11enable_sm90INS1_16FlashAttnFwdSm90INS1_25CollectiveMainloopFwdSm90ILi2EN4cute5tupleIJNS5_1CILi1EEES8_S8_EEENS6_IJNS7_ILi128EEENS7_ILi80EEENS7_ILi256EEEEEELi256ENS_10bfloat16_tEfNS_4arch4Sm90ELb0ELb0ELb1ELb1ELb1ELb0ELb0ELb1ELb1ELb1ELb1ELb0EEENS1_21CollectiveEpilogueFwdINS6_IJSA_SC_SB_EEES9_SE_SG_Li256ELb1ELb1ELb1ELb0EEENS1_36VarlenDynamicPersistentTileSchedulerILi128ELi80ELi256ELi128ELb1ELb1ELb1ELb0ELb1ELb1EEEEEEEEEvNT_6ParamsE --------------------------
	.section	.nv.info._ZN7cutlass13device_kernelIN5flash11enable_sm90INS1_16FlashAttnFwdSm90INS1_25CollectiveMainloopFwdSm90ILi2EN4cute5tupleIJNS5_1CILi1EEES8_S8_EEENS6_IJNS7_ILi128EEENS7_ILi80EEENS7_ILi256EEEEEELi256ENS_10bfloat16_tEfNS_4arch4Sm90ELb0ELb0ELb1ELb1ELb1ELb0ELb0ELb1ELb1ELb1ELb1ELb0EEENS1_21CollectiveEpilogueFwdINS6_IJSA_SC_SB_EEES9_SE_SG_Li256ELb1ELb1ELb1ELb0EEENS1_36VarlenDynamicPersistentTileSchedulerILi128ELi80ELi256ELi128ELb1ELb1ELb1ELb0ELb1ELb1EEEEEEEEEvNT_6ParamsE,"",@"SHT_CUDA_INFO"
	.sectionflags	@""
	.align	4


	//----- nvinfo : EIATTR_CUDA_API_VERSION
	.align		4
        /*0000*/ 	.byte	0x04, 0x37
        /*0002*/ 	.short	(.L_294 - .L_293)
.L_293:
        /*0004*/ 	.word	0x00000082


	//----- nvinfo : EIATTR_KPARAM_INFO
	.align		4
.L_294:
        /*0008*/ 	.byte	0x04, 0x17
        /*000a*/ 	.short	(.L_296 - .L_295)
.L_295:
        /*000c*/ 	.word	0x00000000
        /*0010*/ 	.short	0x0000
        /*0012*/ 	.short	0x0000
        /*0014*/ 	.byte	0x00, 0xf0, 0x01, 0x2a


	//----- nvinfo : EIATTR_SPARSE_MMA_MASK
	.align		4
.L_296:
        /*0018*/ 	.byte	0x03, 0x50
        /*001a*/ 	.short	0x0000


	//----- nvinfo : EIATTR_MAXREG_COUNT
	.align		4
        /*001c*/ 	.byte	0x03, 0x1b
        /*001e*/ 	.short	0x00a8


	//----- nvinfo : EIATTR_MERCURY_ISA_VERSION
	.align		4
        /*0020*/ 	.byte	0x03, 0x5f
        /*0022*/ 	.short	0x0101


	//----- nvinfo : EIATTR_VRC_CTA_INIT_COUNT
	.align		4
        /*0024*/ 	.byte	0x02, 0x4a
	.zero		1
	.zero		1


	//----- nvinfo : EIATTR_EXIT_INSTR_OFFSETS
	.align		4
        /*0028*/ 	.byte	0x04, 0x1c
        /*002a*/ 	.short	(.L_298 - .L_297)


	//   ....[0]....
.L_297:
        /*002c*/ 	.word	0x00000010


	//----- nvinfo : EIATTR_MAX_THREADS
	.align		4
.L_298:
        /*0030*/ 	.byte	0x04, 0x05
        /*0032*/ 	.short	(.L_300 - .L_299)
.L_299:
        /*0034*/ 	.word	0x00000180
        /*0038*/ 	.word	0x00000001
        /*003c*/ 	.word	0x00000001


	//----- nvinfo : EIATTR_CBANK_PARAM_SIZE
	.align		4
.L_300:
        /*0040*/ 	.byte	0x03, 0x19
        /*0042*/ 	.short	0x0a80


	//----- nvinfo : EIATTR_PARAM_CBANK
	.align		4
        /*0044*/ 	.byte	0x04, 0x0a
        /*0046*/ 	.short	(.L_302 - .L_301)
	.align		4
.L_301:
        /*0048*/ 	.word	index@(.nv.constant0._ZN7cutlass13device_kernelIN5flash11enable_sm90INS1_16FlashAttnFwdSm90INS1_25CollectiveMainloopFwdSm90ILi2EN4cute5tupleIJNS5_1CILi1EEES8_S8_EEENS6_IJNS7_ILi128EEENS7_ILi80EEENS7_ILi256EEEEEELi256ENS_10bfloat16_tEfNS_4arch4Sm90ELb0ELb0ELb1ELb1ELb1ELb0ELb0ELb1ELb1ELb1ELb1ELb0EEENS1_21CollectiveEpilogueFwdINS6_IJSA_SC_SB_EEES9_SE_SG_Li256ELb1ELb1ELb1ELb0EEENS1_36VarlenDynamicPersistentTileSchedulerILi128ELi80ELi256ELi128ELb1ELb1ELb1ELb0ELb1ELb1EEEEEEEEEvNT_6ParamsE)
        /*004c*/ 	.short	0x0380
        /*004e*/ 	.short	0x0a80


	//----- nvinfo : EIATTR_SW_WAR
	.align		4
.L_302:
        /*0050*/ 	.byte	0x04, 0x36
        /*0052*/ 	.short	(.L_304 - .L_303)
.L_303:
        /*0054*/ 	.word	0x00000008
.L_304:


//--------------------- .nv.info._ZN7cutlass13device_kernelIN5flash11enable_sm90INS1_16FlashAttnFwdSm90INS1_25CollectiveMainloopFwdSm90ILi2EN4cute5tupleIJNS5_1CILi1EEES8_S8_EEENS6_IJNS7_ILi128EEENS7_ILi80EEENS7_ILi256EEEEEELi256ENS_10bfloat16_tEfNS_4arch4Sm90ELb0ELb0ELb1ELb1ELb1ELb1ELb0ELb1ELb1ELb1ELb1ELb0EEENS1_21CollectiveEpilogueFwdINS6_IJSA_SC_SB_EEES9_SE_SG_Li256ELb1ELb1ELb1ELb0EEENS1_36VarlenDynamicPersistentTileSchedulerILi128ELi80ELi256ELi128ELb1ELb1ELb1ELb0ELb1ELb1EEEEEEEEEvNT_6ParamsE --------------------------
	.section	.nv.info._ZN7cutlass13device_kernelIN5flash11enable_sm90INS1_16FlashAttnFwdSm90INS1_25CollectiveMainloopFwdSm90ILi2EN4cute5tupleIJNS5_1CILi1EEES8_S8_EEENS6_IJNS7_ILi128EEENS7_ILi80EEENS7_ILi256EEEEEELi256ENS_10bfloat16_tEfNS_4arch4Sm90ELb0ELb0ELb1ELb1ELb1ELb1ELb0ELb1ELb1ELb1ELb1ELb0EEENS1_21CollectiveEpilogueFwdINS6_IJSA_SC_SB_EEES9_SE_SG_Li256ELb1ELb1ELb1ELb0EEENS1_36VarlenDynamicPersistentTileSchedulerILi128ELi80ELi256ELi128ELb1ELb1ELb1ELb0ELb1ELb1EEEEEEEEEvNT_6ParamsE,"",@"SHT_CUDA_INFO"
	.sectionflags	@""
	.align	4


	//----- nvinfo : EIATTR_CUDA_API_VERSION
	.align		4
        /*0000*/ 	.byte	0x04, 0x37
        /*0002*/ 	.short	(.L_306 - .L_305)
.L_305:
        /*0004*/ 	.word	0x00000082


	//----- nvinfo : EIATTR_KPARAM_INFO
	.align		4
.L_306:
        /*0008*/ 	.byte	0x04, 0x17
        /*000a*/ 	.short	(.L_308 - .L_307)
.L_307:
        /*000c*/ 	.word	0x00000000
        /*0010*/ 	.short	0x0000
        /*0012*/ 	.short	0x0000
        /*0014*/ 	.byte	0x00, 0xf0, 0x01, 0x2a


	//----- nvinfo : EIATTR_SPARSE_MMA_MASK
	.align		4
.L_308:
        /*0018*/ 	.byte	0x03, 0x50
        /*001a*/ 	.short	0x0000


	//----- nvinfo : EIATTR_MAXREG_COUNT
	.align		4
        /*001c*/ 	.byte	0x03, 0x1b
        /*001e*/ 	.short	0x00a8


	//----- nvinfo : EIATTR_MERCURY_ISA_VERSION
	.align		4
        /*0020*/ 	.byte	0x03, 0x5f
        /*0022*/ 	.short	0x0101


	//----- nvinfo : EIATTR_VRC_CTA_INIT_COUNT
	.align		4
        /*0024*/ 	.byte	0x02, 0x4a
	.zero		1
	.zero		1


	//----- nvinfo : EIATTR_EXIT_INSTR_OFFSETS
	.align		4
        /*0028*/ 	.byte	0x04, 0x1c
        /*002a*/ 	.short	(.L_310 - .L_309)


	//   ....[0]....
.L_309:
        /*002c*/ 	.word	0x00000010


	//----- nvinfo : EIATTR_MAX_THREADS
	.align		4
.L_310:
        /*0030*/ 	.byte	0x04, 0x05
        /*0032*/ 	.short	(.L_312 - .L_311)
.L_311:
        /*0034*/ 	.word	0x00000180
        /*0038*/ 	.word	0x00000001
        /*003c*/ 	.word	0x00000001


	//----- nvinfo : EIATTR_CBANK_PARAM_SIZE
	.align		4
.L_312:
        /*0040*/ 	.byte	0x03, 0x19
        /*0042*/ 	.short	0x0a80


	//----- nvinfo : EIATTR_PARAM_CBANK
	.align		4
        /*0044*/ 	.byte	0x04, 0x0a
        /*0046*/ 	.short	(.L_314 - .L_313)
	.align		4
.L_313:
        /*0048*/ 	.word	index@(.nv.constant0._ZN7cutlass13device_kernelIN5flash11enable_sm90INS1_16FlashAttnFwdSm90INS1_25CollectiveMainloopFwdSm90ILi2EN4cute5tupleIJNS5_1CILi1EEES8_S8_EEENS6_IJNS7_ILi128EEENS7_ILi80EEENS7_ILi256EEEEEELi256ENS_10bfloat16_tEfNS_4arch4Sm90ELb0ELb0ELb1ELb1ELb1ELb1ELb0ELb1ELb1ELb1ELb1ELb0EEENS1_21CollectiveEpilogueFwdINS6_IJSA_SC_SB_EEES9_SE_SG_Li256ELb1ELb1ELb1ELb0EEENS1_36VarlenDynamicPersistentTileSchedulerILi128ELi80ELi256ELi128ELb1ELb1ELb1ELb0ELb1ELb1EEEEEEEEEvNT_6ParamsE)
        /*004c*/ 	.short	0x0380
        /*004e*/ 	.short	0x0a80


	//----- nvinfo : EIATTR_SW_WAR
	.align		4
.L_314:
        /*0050*/ 	.byte	0x04, 0x36
        /*0052*/ 	.short	(.L_316 - .L_315)
.L_315:
        /*0054*/ 	.word	0x00000008
.L_316:


//--------------------- .nv.info._ZN7cutlass13device_kernelIN5flash11enable_sm90INS1_16FlashAttnFwdSm90INS1_25CollectiveMainloopFwdSm90ILi2EN4cute5tupleIJNS5_1CILi1EEES8_S8_EEENS6_IJNS7_ILi128EEENS7_ILi64EEENS7_ILi256EEEEEELi256ENS_10bfloat16_tEfNS_4arch4Sm90ELb0ELb1ELb1ELb0ELb1ELb0ELb0ELb1ELb1ELb1ELb1ELb0EEENS1_21CollectiveEpilogueFwdINS6_IJSA_SC_SB_EEES9_SE_SG_Li256ELb0ELb1ELb1ELb0EEENS1_19SingleTileSchedulerILb0ELb1ELb1ELi128EEEEEEEEEvNT_6ParamsE --------------------------
	.section	.nv.info._ZN7cutlass13device_kernelIN5flash11enable_sm90INS1_16FlashAttnFwdSm90INS1_25CollectiveMainloopFwdSm90ILi2EN4cute5tupleIJNS5_1CILi1EEES8_S8_EEENS6_IJNS7_ILi128EEENS7_ILi64EEENS7_ILi256EEEEEELi256ENS_10bfloat16_tEfNS_4arch4Sm90ELb0ELb1ELb1ELb0ELb1ELb0ELb0ELb1ELb1ELb1ELb1ELb0EEENS1_21CollectiveEpilogueFwdINS6_IJSA_SC_SB_EEES9_SE_SG_Li256ELb0ELb1ELb1ELb0EEENS1_19SingleTileSchedulerILb0ELb1ELb1ELi128EEEEEEEEEvNT_6ParamsE,"",@"SHT_CUDA_INFO"
	.sectionflags	@""
	.align	4


	//----- nvinfo : EIATTR_CUDA_API_VERSION
	.align		4
        /*0000*/ 	.byte	0x04, 0x37
        /*0002*/ 	.short	(.L_318 - .L_317)
.L_317:
        /*0004*/ 	.word	0x00000082


	//----- nvinfo : EIATTR_KPARAM_INFO
	.align		4
.L_318:
        /*0008*/ 	.byte	0x04, 0x17
        /*000a*/ 	.short	(.L_320 - .L_319)
.L_319:
        /*000c*/ 	.word	0x00000000
        /*0010*/ 	.short	0x0000
        /*0012*/ 	.short	0x0000
        /*0014*/ 	.byte	0x00, 0xf0, 0x01, 0x28


	//----- nvinfo : EIATTR_SPARSE_MMA_MASK
	.align		4
.L_320:
        /*0018*/ 	.byte	0x03, 0x50
        /*001a*/ 	.short	0x0000


	//----- nvinfo : EIATTR_MAXREG_COUNT
	.align		4
        /*001c*/ 	.byte	0x03, 0x1b
        /*001e*/ 	.short	0x00a8


	//----- nvinfo : EIATTR_MERCURY_ISA_VERSION
	.align		4
        /*0020*/ 	.byte	0x03, 0x5f
        /*0022*/ 	.short	0x0101


	//----- nvinfo : EIATTR_VRC_CTA_INIT_COUNT
	.align		4
        /*0024*/ 	.byte	0x02, 0x4a
	.zero		1
	.zero		1


	//----- nvinfo : EIATTR_EXIT_INSTR_OFFSETS
	.align		4
        /*0028*/ 	.byte	0x04, 0x1c
        /*002a*/ 	.short	(.L_322 - .L_321)


	//   ....[0]....
.L_321:
        /*002c*/ 	.word	0x00000010


	//----- nvinfo : EIATTR_MAX_THREADS
	.align		4
.L_322:
        /*0030*/ 	.byte	0x04, 0x05
        /*0032*/ 	.short	(.L_324 - .L_323)
.L_323:
        /*0034*/ 	.word	0x00000180
        /*0038*/ 	.word	0x00000001
        /*003c*/ 	.word	0x00000001


	//----- nvinfo : EIATTR_CBANK_PARAM_SIZE
	.align		4
.L_324:
        /*0040*/ 	.byte	0x03, 0x19
        /*0042*/ 	.short	0x0a00


	//----- nvinfo : EIATTR_PARAM_CBANK
	.align		4
        /*0044*/ 	.byte	0x04, 0x0a
        /*0046*/ 	.short	(.L_326 - .L_325)
	.align		4
.L_325:
        /*0048*/ 	.word	index@(.nv.constant0._ZN7cutlass13device_kernelIN5flash11enable_sm90INS1_16FlashAttnFwdSm90INS1_25CollectiveMainloopFwdSm90ILi2EN4cute5tupleIJNS5_1CILi1EEES8_S8_EEENS6_IJNS7_ILi128EEENS7_ILi64EEENS7_ILi256EEEEEELi256ENS_10bfloat16_tEfNS_4arch4Sm90ELb0ELb1ELb1ELb0ELb1ELb0ELb0ELb1ELb1ELb1ELb1ELb0EEENS1_21CollectiveEpilogueFwdINS6_IJSA_SC_SB_EEES9_SE_SG_Li256ELb0ELb1ELb1ELb0EEENS1_19SingleTileSchedulerILb0ELb1ELb1ELi128EEEEEEEEEvNT_6ParamsE)
        /*004c*/ 	.short	0x0380
        /*004e*/ 	.short	0x0a00


	//----- nvinfo : EIATTR_SW_WAR
	.align		4
.L_326:
        /*0050*/ 	.byte	0x04, 0x36
        /*0052*/ 	.short	(.L_328 - .L_327)
.L_327:
        /*0054*/ 	.word	0x00000008
.L_328:


//--------------------- .nv.info._ZN7cutlass13device_kernelIN5flash11enable_sm90INS1_16FlashAttnFwdSm90INS1_25CollectiveMainloopFwdSm90ILi2EN4cute5tupleIJNS5_1CILi1EEES8_S8_EEENS6_IJNS7_ILi128EEENS7_ILi64EEENS7_ILi256EEEEEELi256ENS_10bfloat16_tEfNS_4arch4Sm90ELb0ELb1ELb1ELb1ELb1ELb0ELb0ELb1ELb1ELb1ELb1ELb0EEENS1_21CollectiveEpilogueFwdINS6_IJSA_SC_SB_EEES9_SE_SG_Li256ELb1ELb1ELb1ELb0EEENS1_36VarlenDynamicPersistentTileSchedulerILi128ELi64ELi256ELi128ELb1ELb1ELb1ELb1ELb0ELb1EEEEEEEEEvNT_6ParamsE --------------------------
	.section	.nv.info._ZN7cutlass13device_kernelIN5flash11enable_sm90INS1_16FlashAttnFwdSm90INS1_25CollectiveMainloopFwdSm90ILi2EN4cute5tupleIJNS5_1CILi1EEES8_S8_EEENS6_IJNS7_ILi128EEENS7_ILi64EEENS7_ILi256EEEEEELi256ENS_10bfloat16_tEfNS_4arch4Sm90ELb0ELb1ELb1ELb1ELb1ELb0ELb0ELb1ELb1ELb1ELb1ELb0EEENS1_21CollectiveEpilogueFwdINS6_IJSA_SC_SB_EEES9_SE_SG_Li256ELb1ELb1ELb1ELb0EEENS1_36VarlenDynamicPersistentTileSchedulerILi128ELi64ELi256ELi128ELb1ELb1ELb1ELb1ELb0ELb1EEEEEEEEEvNT_6ParamsE,"",@"SHT_CUDA_INFO"
	.sectionflags	@""
	.align	4


	//----- nvinfo : EIATTR_CUDA_API_VERSION
	.align		4
        /*0000*/ 	.byte	0x04, 0x37
        /*0002*/ 	.short	(.L_330 - .L_329)
.L_329:
        /*0004*/ 	.word	0x00000082


	//----- nvinfo : EIATTR_KPARAM_INFO
	.align		4
.L_330:
        /*0008*/ 	.byte	0x04, 0x17
        /*000a*/ 	.short	(.L_332 - .L_331)
.L_331:
        /*000c*/ 	.word	0x00000000
        /*0010*/ 	.short	0x0000
        /*0012*/ 	.short	0x0000
        /*0014*/ 	.byte	0x00, 0xf0, 0x01, 0x2a


	//----- nvinfo : EIATTR_SPARSE_MMA_MASK
	.align		4
.L_332:
        /*0018*/ 	.byte	0x03, 0x50
        /*001a*/ 	.short	0x0000


	//----- nvinfo : EIATTR_MAXREG_COUNT
	.align		4
        /*001c*/ 	.byte	0x03, 0x1b
        /*001e*/ 	.short	0x00a8


	//----- nvinfo : EIATTR_MERCURY_ISA_VERSION
	.align		4
        /*0020*/ 	.byte	0x03, 0x5f
        /*0022*/ 	.short	0x0101


	//----- nvinfo : EIATTR_VRC_CTA_INIT_COUNT
	.align		4
        /*0024*/ 	.byte	0x02, 0x4a
	.zero		1
	.zero		1


	//----- nvinfo : EIATTR_EXIT_INSTR_OFFSETS
	.align		4
        /*0028*/ 	.byte	0x04, 0x1c
        /*002a*/ 	.short	(.L_334 - .L_333)


	//   ....[0]....
.L_333:
        /*002c*/ 	.word	0x00000010


	//----- nvinfo : EIATTR_MAX_THREADS
	.align		4
.L_334:
        /*0030*/ 	.byte	0x04, 0x05
        /*0032*/ 	.short	(.L_336 - .L_335)
.L_335:
        /*0034*/ 	.word	0x00000180
        /*0038*/ 	.word	0x00000001
        /*003c*/ 	.word	0x00000001


	//----- nvinfo : EIATTR_CBANK_PARAM_SIZE
	.align		4
.L_336:
        /*0040*/ 	.byte	0x03, 0x19
        /*0042*/ 	.short	0x0a80


	//----- nvinfo : EIATTR_PARAM_CBANK
	.align		4
        /*0044*/ 	.byte	0x04, 0x0a
        /*0046*/ 	.short	(.L_338 - .L_337)
	.align		4
.L_337:
        /*0048*/ 	.word	index@(.nv.constant0._ZN7cutlass13device_kernelIN5flash11enable_sm90INS1_16FlashAttnFwdSm90INS1_25CollectiveMainloopFwdSm90ILi2EN4cute5tupleIJNS5_1CILi1EEES8_S8_EEENS6_IJNS7_ILi128EEENS7_ILi64EEENS7_ILi256EEEEEELi256ENS_10bfloat16_tEfNS_4arch4Sm90ELb0ELb1ELb1ELb1ELb1ELb0ELb0ELb1ELb1ELb1ELb1ELb0EEENS1_21CollectiveEpilogueFwdINS6_IJSA_SC_SB_EEES9_SE_SG_Li256ELb1ELb1ELb1ELb0EEENS1_36VarlenDynamicPersistentTileSchedulerILi128ELi64ELi256ELi128ELb1ELb1ELb1ELb1ELb0ELb1EEEEEEEEEvNT_6ParamsE)
        /*004c*/ 	.short	0x0380
        /*004e*/ 	.short	0x0a80


	//----- nvinfo : EIATTR_SW_WAR
	.align		4
.L_338:
        /*0050*/ 	.byte	0x04, 0x36
        /*0052*/ 	.short	(.L_340 - .L_339)
.L_339:
        /*0054*/ 	.word	0x00000008
.L_340:


//--------------------- .nv.info._ZN7cutlass13device_kernelIN5flash11enable_sm90INS1_16FlashAttnFwdSm90INS1_25CollectiveMainloopFwdSm90ILi2EN4cute5tupleIJNS5_1CILi1EEES8_S8_EEENS6_IJNS7_ILi128EEENS7_ILi64EEENS7_ILi256EEEEEELi256ENS_10bfloat16_tEfNS_4arch4Sm90ELb0ELb1ELb1ELb1ELb1ELb1ELb0ELb1ELb1ELb1ELb1ELb0EEENS1_21CollectiveEpilogueFwdINS6_IJSA_SC_SB_EEES9_SE_SG_Li256ELb1ELb1ELb1ELb0EEENS1_36VarlenDynamicPersistentTileSchedulerILi128ELi64ELi256ELi128ELb1ELb1ELb1ELb1ELb0ELb1EEEEEEEEEvNT_6ParamsE --------------------------
	.section	.nv.info._ZN7cutlass13device_kernelIN5flash11enable_sm90INS1_16FlashAttnFwdSm90INS1_25CollectiveMainloopFwdSm90ILi2EN4cute5tupleIJNS5_1CILi1EEES8_S8_EEENS6_IJNS7_ILi128EEENS7_ILi64EEENS7_ILi256EEEEEELi256ENS_10bfloat16_tEfNS_4arch4Sm90ELb0ELb1ELb1ELb1ELb1ELb1ELb0ELb1ELb1ELb1ELb1ELb0EEENS1_21CollectiveEpilogueFwdINS6_IJSA_SC_SB_EEES9_SE_SG_Li256ELb1ELb1ELb1ELb0EEENS1_36VarlenDynamicPersistentTileSchedulerILi128ELi64ELi256ELi128ELb1ELb1ELb1ELb1ELb0ELb1EEEEEEEEEvNT_6ParamsE,"",@"SHT_CUDA_INFO"
	.sectionflags	@""
	.align	4


	//----- nvinfo : EIATTR_CUDA_API_VERSION
	.align		4
        /*0000*/ 	.byte	0x04, 0x37
        /*0002*/ 	.short	(.L_342 - .L_341)
.L_341:
        /*0004*/ 	.word	0x00000082


	//----- nvinfo : EIATTR_KPARAM_INFO
	.align		4
.L_342:
        /*0008*/ 	.byte	0x04, 0x17
        /*000a*/ 	.short	(.L_344 - .L_343)
.L_343:
        /*000c*/ 	.word	0x00000000
        /*0010*/ 	.short	0x0000
        /*0012*/ 	.short	0x0000
        /*0014*/ 	.byte	0x00, 0xf0, 0x01, 0x2a


	//----- nvinfo : EIATTR_SPARSE_MMA_MASK
	.align		4
.L_344:
        /*0018*/ 	.byte	0x03, 0x50
        /*001a*/ 	.short	0x0000


	//----- nvinfo : EIATTR_MAXREG_COUNT
	.align		4
        /*001c*/ 	.byte	0x03, 0x1b
        /*001e*/ 	.short	0x00a8


	//----- nvinfo : EIATTR_MERCURY_ISA_VERSION
	.align		4
        /*0020*/ 	.byte	0x03, 0x5f
        /*0022*/ 	.short	0x0101


	//----- nvinfo : EIATTR_VRC_CTA_INIT_COUNT
	.align		4
        /*0024*/ 	.byte	0x02, 0x4a
	.zero		1
	.zero		1


	//----- nvinfo : EIATTR_EXIT_INSTR_OFFSETS
	.align		4
        /*0028*/ 	.byte	0x04, 0x1c
        /*002a*/ 	.short	(.L_346 - .L_345)


	//   ....[0]....
.L_345:
        /*002c*/ 	.word	0x00000010


	//----- nvinfo : EIATTR_MAX_THREADS
	.align		4
.L_346:
        /*0030*/ 	.byte	0x04, 0x05
        /*0032*/ 	.short	(.L_348 - .L_347)
.L_347:
        /*0034*/ 	.word	0x00000180
        /*0038*/ 	.word	0x00000001
        /*003c*/ 	.word	0x00000001


	//----- nvinfo : EIATTR_CBANK_PARAM_SIZE
	.align		4
.L_348:
        /*0040*/ 	.byte	0x03, 0x19
        /*0042*/ 	.short	0x0a80


	//----- nvinfo : EIATTR_PARAM_CBANK
	.align		4
        /*0044*/ 	.byte	0x04, 0x0a
        /*0046*/ 	.short	(.L_350 - .L_349)
	.align		4
.L_349:
        /*0048*/ 	.word	index@(.nv.constant0._ZN7cutlass13device_kernelIN5flash11enable_sm90INS1_16FlashAttnFwdSm90INS1_25CollectiveMainloopFwdSm90ILi2EN4cute5tupleIJNS5_1CILi1EEES8_S8_EEENS6_IJNS7_ILi128EEENS7_ILi64EEENS7_ILi256EEEEEELi256ENS_10bfloat16_tEfNS_4arch4Sm90ELb0ELb1ELb1ELb1ELb1ELb1ELb0ELb1ELb1ELb1ELb1ELb0EEENS1_21CollectiveEpilogueFwdINS6_IJSA_SC_SB_EEES9_SE_SG_Li256ELb1ELb1ELb1ELb0EEENS1_36VarlenDynamicPersistentTileSchedulerILi128ELi64ELi256ELi128ELb1ELb1ELb1ELb1ELb0ELb1EEEEEEEEEvNT_6ParamsE)
        /*004c*/ 	.short	0x0380
        /*004e*/ 	.short	0x0a80


	//----- nvinfo : EIATTR_SW_WAR
	.align		4
.L_350:
        /*0050*/ 	.byte	0x04, 0x36
        /*0052*/ 	.short	(.L_352 - .L_351)
.L_351:
        /*0054*/ 	.word	0x00000008
.L_352:


//--------------------- .nv.info._ZN7cutlass13device_kernelIN5flash11enable_sm90INS1_16FlashAttnFwdSm90INS1_25CollectiveMainloopFwdSm90ILi2EN4cute5tupleIJNS5_1CILi1EEES8_S8_EEENS6_IJNS7_ILi128EEENS7_ILi80EEENS7_ILi256EEEEEELi256ENS_10bfloat16_tEfNS_4arch4Sm90ELb1ELb0ELb1ELb0ELb1ELb0ELb0ELb1ELb1ELb1ELb1ELb0EEENS1_21CollectiveEpilogueFwdINS6_IJSA_SC_SB_EEES9_SE_SG_Li256ELb0ELb1ELb1ELb0EEENS1_19SingleTileSchedulerILb0ELb1ELb1ELi128EEEEEEEEEvNT_6ParamsE --------------------------
	.section	.nv.info._ZN7cutlass13device_kernelIN5flash11enable_sm90INS1_16FlashAttnFwdSm90INS1_25CollectiveMainloopFwdSm90ILi2EN4cute5tupleIJNS5_1CILi1EEES8_S8_EEENS6_IJNS7_ILi128EEENS7_ILi80EEENS7_ILi256EEEEEELi256ENS_10bfloat16_tEfNS_4arch4Sm90ELb1ELb0ELb1ELb0ELb1ELb0ELb0ELb1ELb1ELb1ELb1ELb0EEENS1_21CollectiveEpilogueFwdINS6_IJSA_SC_SB_EEES9_SE_SG_Li256ELb0ELb1ELb1ELb0EEENS1_19SingleTileSchedulerILb0ELb1ELb1ELi128EEEEEEEEEvNT_6ParamsE,"",@"SHT_CUDA_INFO"
	.sectionflags	@""
	.align	4


	//----- nvinfo : EIATTR_CUDA_API_VERSION
	.align		4
        /*0000*/ 	.byte	0x04, 0x37
        /*0002*/ 	.short	(.L_354 - .L_353)
.L_353:
        /*0004*/ 	.word	0x00000082


	//----- nvinfo : EIATTR_KPARAM_INFO
	.align		4
.L_354:
        /*0008*/ 	.byte	0x04, 0x17
        /*000a*/ 	.short	(.L_356 - .L_355)
.L_355:
        /*000c*/ 	.word	0x00000000
        /*0010*/ 	.short	0x0000
        /*0012*/ 	.short	0x0000
        /*0014*/ 	.byte	0x00, 0xf0, 0x01, 0x28


	//----- nvinfo : EIATTR_SPARSE_MMA_MASK
	.align		4
.L_356:
        /*0018*/ 	.byte	0x03, 0x50
        /*001a*/ 	.short	0x0000


	//----- nvinfo : EIATTR_MAXREG_COUNT
	.align		4
        /*001c*/ 	.byte	0x03, 0x1b
        /*001e*/ 	.short	0x00a8


	//----- nvinfo : EIATTR_MERCURY_ISA_VERSION
	.align		4
        /*0020*/ 	.byte	0x03, 0x5f
        /*0022*/ 	.short	0x0101


	//----- nvinfo : EIATTR_VRC_CTA_INIT_COUNT
	.align		4
        /*0024*/ 	.byte	0x02, 0x4a
	.zero		1
	.zero		1


	//----- nvinfo : EIATTR_EXIT_INSTR_OFFSETS
	.align		4
        /*0028*/ 	.byte	0x04, 0x1c
        /*002a*/ 	.short	(.L_358 - .L_357)


	//   ....[0]....
.L_357:
        /*002c*/ 	.word	0x00000010


	//----- nvinfo : EIATTR_MAX_THREADS
	.align		4
.L_358:
        /*0030*/ 	.byte	0x04, 0x05
        /*0032*/ 	.short	(.L_360 - .L_359)
.L_359:
        /*0034*/ 	.word	0x00000180
        /*0038*/ 	.word	0x00000001
        /*003c*/ 	.word	0x00000001


	//----- nvinfo : EIATTR_CBANK_PARAM_SIZE
	.align		4
.L_360:
        /*0040*/ 	.byte	0x03, 0x19
        /*0042*/ 	.short	0x0a00


	//----- nvinfo : EIATTR_PARAM_CBANK
	.align		4
        /*0044*/ 	.byte	0x04, 0x0a
        /*0046*/ 	.short	(.L_362 - .L_361)
	.align		4
.L_361:
        /*0048*/ 	.word	index@(.nv.constant0._ZN7cutlass13device_kernelIN5flash11enable_sm90INS1_16FlashAttnFwdSm90INS1_25CollectiveMainloopFwdSm90ILi2EN4cute5tupleIJNS5_1CILi1EEES8_S8_EEENS6_IJNS7_ILi128EEENS7_ILi80EEENS7_ILi256EEEEEELi256ENS_10bfloat16_tEfNS_4arch4Sm90ELb1ELb0ELb1ELb0ELb1ELb0ELb0ELb1ELb1ELb1ELb1ELb0EEENS1_21CollectiveEpilogueFwdINS6_IJSA_SC_SB_EEES9_SE_SG_Li256ELb0ELb1ELb1ELb0EEENS1_19SingleTileSchedulerILb0ELb1ELb1ELi128EEEEEEEEEvNT_6ParamsE)
        /*004c*/ 	.short	0x0380
        /*004e*/ 	.short	0x0a00


	//----- nvinfo : EIATTR_SW_WAR
	.align		4
.L_362:
        /*0050*/ 	.byte	0x04, 0x36
        /*0052*/ 	.short	(.L_364 - .L_363)
.L_363:
        /*0054*/ 	.word	0x00000008
.L_364:


//--------------------- .nv.info._ZN7cutlass13device_kernelIN5flash11enable_sm90INS1_16FlashAttnFwdSm90INS1_25CollectiveMainloopFwdSm90ILi2EN4cute5tupleIJNS5_1CILi1EEES8_S8_EEENS6_IJNS7_ILi128EEENS7_ILi80EEENS7_ILi256EEEEEELi256ENS_10bfloat16_tEfNS_4arch4Sm90ELb1ELb0ELb1ELb1ELb1ELb0ELb0ELb1ELb1ELb1ELb1ELb0EEENS1_21CollectiveEpilogueFwdINS6_IJSA_SC_SB_EEES9_SE_SG_Li256ELb1ELb1ELb1ELb0EEENS1_36VarlenDynamicPersistentTileSchedulerILi128ELi80ELi256ELi128ELb1ELb1ELb1ELb1ELb1ELb1EEEEEEEEEvNT_6ParamsE --------------------------
	.section	.nv.info._ZN7cutlass13device_kernelIN5flash11enable_sm90INS1_16FlashAttnFwdSm90INS1_25CollectiveMainloopFwdSm90ILi2EN4cute5tupleIJNS5_1CILi1EEES8_S8_EEENS6_IJNS7_ILi128EEENS7_ILi80EEENS7_ILi256EEEEEELi256ENS_10bfloat16_tEfNS_4arch4Sm90ELb1ELb0ELb1ELb1ELb1ELb0ELb0ELb1ELb1ELb1ELb1ELb0EEENS1_21CollectiveEpilogueFwdINS6_IJSA_SC_SB_EEES9_SE_SG_Li256ELb1ELb1ELb1ELb0EEENS1_36VarlenDynamicPersistentTileSchedulerILi128ELi80ELi256ELi128ELb1ELb1ELb1ELb1ELb1ELb1EEEEEEEEEvNT_6ParamsE,"",@"SHT_CUDA_INFO"
	.sectionflags	@""
	.align	4


	//----- nvinfo : EIATTR_CUDA_API_VERSION
	.align		4
        /*0000*/ 	.byte	0x04, 0x37
        /*0002*/ 	.short	(.L_366 - .L_365)
.L_365:
        /*0004*/ 	.word	0x00000082


	//----- nvinfo : EIATTR_KPARAM_INFO
	.align		4
.L_366:
        /*0008*/ 	.byte	0x04, 0x17
        /*000a*/ 	.short	(.L_368 - .L_367)
.L_367:
        /*000c*/ 	.word	0x00000000
        /*0010*/ 	.short	0x0000
        /*0012*/ 	.short	0x0000
        /*0014*/ 	.byte	0x00, 0xf0, 0x01, 0x2a


	//----- nvinfo : EIATTR_SPARSE_MMA_MASK
	.align		4
.L_368:
        /*0018*/ 	.byte	0x03, 0x50
        /*001a*/ 	.short	0x0000


	//----- nvinfo : EIATTR_MAXREG_COUNT
	.align		4
        /*001c*/ 	.byte	0x03, 0x1b
        /*001e*/ 	.short	0x00a8


	//----- nvinfo : EIATTR_MERCURY_ISA_VERSION
	.align		4
        /*0020*/ 	.byte	0x03, 0x5f
        /*0022*/ 	.short	0x0101


	//----- nvinfo : EIATTR_VRC_CTA_INIT_COUNT
	.align		4
        /*0024*/ 	.byte	0x02, 0x4a
	.zero		1
	.zero		1


	//----- nvinfo : EIATTR_EXIT_INSTR_OFFSETS
	.align		4
        /*0028*/ 	.byte	0x04, 0x1c
        /*002a*/ 	.short	(.L_370 - .L_369)


	//   ....[0]....
.L_369:
        /*002c*/ 	.word	0x00000010


	//----- nvinfo : EIATTR_MAX_THREADS
	.align		4
.L_370:
        /*0030*/ 	.byte	0x04, 0x05
        /*0032*/ 	.short	(.L_372 - .L_371)
.L_371:
        /*0034*/ 	.word	0x00000180
        /*0038*/ 	.word	0x00000001
        /*003c*/ 	.word	0x00000001


	//----- nvinfo : EIATTR_CBANK_PARAM_SIZE
	.align		4
.L_372:
        /*0040*/ 	.byte	0x03, 0x19
        /*0042*/ 	.short	0x0a80


	//----- nvinfo : EIATTR_PARAM_CBANK
	.align		4
        /*0044*/ 	.byte	0x04, 0x0a
        /*0046*/ 	.short	(.L_374 - .L_373)
	.align		4
.L_373:
        /*0048*/ 	.word	index@(.nv.constant0._ZN7cutlass13device_kernelIN5flash11enable_sm90INS1_16FlashAttnFwdSm90INS1_25CollectiveMainloopFwdSm90ILi2EN4cute5tupleIJNS5_1CILi1EEES8_S8_EEENS6_IJNS7_ILi128EEENS7_ILi80EEENS7_ILi256EEEEEELi256ENS_10bfloat16_tEfNS_4arch4Sm90ELb1ELb0ELb1ELb1ELb1ELb0ELb0ELb1ELb1ELb1ELb1ELb0EEENS1_21CollectiveEpilogueFwdINS6_IJSA_SC_SB_EEES9_SE_SG_Li256ELb1ELb1ELb1ELb0EEENS1_36VarlenDynamicPersistentTileSchedulerILi128ELi80ELi256ELi128ELb1ELb1ELb1ELb1ELb1ELb1EEEEEEEEEvNT_6ParamsE)
        /*004c*/ 	.short	0x0380
        /*004e*/ 	.short	0x0a80


	//----- nvinfo : EIATTR_SW_WAR
	.align		4
.L_374:
        /*0050*/ 	.byte	0x04, 0x36
        /*0052*/ 	.short	(.L_376 - .L_375)
.L_375:
        /*0054*/ 	.word	0x00000008
.L_376:


//--------------------- .nv.info._ZN7cutlass13device_kernelIN5flash11enable_sm90INS1_16FlashAttnFwdSm90INS1_25CollectiveMainloopFwdSm90ILi2EN4cute5tupleIJNS5_1CILi1EEES8_S8_EEENS6_IJNS7_ILi128EEENS7_ILi80EEENS7_ILi256EEEEEELi256ENS_10bfloat16_tEfNS_4arch4Sm90ELb1ELb0ELb1ELb1ELb1ELb1ELb0ELb1ELb1ELb1ELb1ELb0EEENS1_21CollectiveEpilogueFwdINS6_IJSA_SC_SB_EEES9_SE_SG_Li256ELb1ELb1ELb1ELb0EEENS1_36VarlenDynamicPersistentTileSchedulerILi128ELi80ELi256ELi128ELb1ELb1ELb1ELb1ELb1ELb1EEEEEEEEEvNT_6ParamsE --------------------------
	.section	.nv.info._ZN7cutlass13device_kernelIN5flash11enable_sm90INS1_16FlashAttnFwdSm90INS1_25CollectiveMainloopFwdSm90ILi2EN4cute5tupleIJNS5_1CILi1EEES8_S8_EEENS6_IJNS7_ILi128EEENS7_ILi80EEENS7_ILi256EEEEEELi256ENS_10bfloat16_tEfNS_4arch4Sm90ELb1ELb0ELb1ELb1ELb1ELb1ELb0ELb1ELb1ELb1ELb1ELb0EEENS1_21CollectiveEpilogueFwdINS6_IJSA_SC_SB_EEES9_SE_SG_Li256ELb1ELb1ELb1ELb0EEENS1_36VarlenDynamicPersistentTileSchedulerILi128ELi80ELi256ELi128ELb1ELb1ELb1ELb1ELb1ELb1EEEEEEEEEvNT_6ParamsE,"",@"SHT_CUDA_INFO"
	.sectionflags	@""
	.align	4


	//----- nvinfo : EIATTR_CUDA_API_VERSION
	.align		4
        /*0000*/ 	.byte	0x04, 0x37
        /*0002*/ 	.short	(.L_378 - .L_377)
.L_377:
        /*0004*/ 	.word	0x00000082


	//----- nvinfo : EIATTR_KPARAM_INFO
	.align		4
.L_378:
        /*0008*/ 	.byte	0x04, 0x17
        /*000a*/ 	.short	(.L_380 - .L_379)
.L_379:
        /*000c*/ 	.word	0x00000000
        /*0010*/ 	.short	0x0000
        /*0012*/ 	.short	0x0000
        /*0014*/ 	.byte	0x00, 0xf0, 0x01, 0x2a


	//----- nvinfo : EIATTR_SPARSE_MMA_MASK
	.align		4
.L_380:
        /*0018*/ 	.byte	0x03, 0x50
        /*001a*/ 	.short	0x0000


	//----- nvinfo : EIATTR_MAXREG_COUNT
	.align		4
        /*001c*/ 	.byte	0x03, 0x1b
        /*001e*/ 	.short	0x00a8


	//----- nvinfo : EIATTR_MERCURY_ISA_VERSION
	.align		4
        /*0020*/ 	.byte	0x03, 0x5f
        /*0022*/ 	.short	0x0101


	//----- nvinfo : EIATTR_VRC_CTA_INIT_COUNT
	.align		4
        /*0024*/ 	.byte	0x02, 0x4a
	.zero		1
	.zero		1


	//----- nvinfo : EIATTR_EXIT_INSTR_OFFSETS
	.align		4
        /*0028*/ 	.byte	0x04, 0x1c
        /*002a*/ 	.short	(.L_382 - .L_381)


	//   ....[0]....
.L_381:
        /*002c*/ 	.word	0x00000010


	//----- nvinfo : EIATTR_MAX_THREADS
	.align		4
.L_382:
        /*0030*/ 	.byte	0x04, 0x05
        /*0032*/ 	.short	(.L_384 - .L_383)
.L_383:
        /*0034*/ 	.word	0x00000180
        /*0038*/ 	.word	0x00000001
        /*003c*/ 	.word	0x00000001


	//----- nvinfo : EIATTR_CBANK_PARAM_SIZE
	.align		4
.L_384:
        /*0040*/ 	.byte	0x03, 0x19
        /*0042*/ 	.short	0x0a80


	//----- nvinfo : EIATTR_PARAM_CBANK
	.align		4
        /*0044*/ 	.byte	0x04, 0x0a
        /*0046*/ 	.short	(.L_386 - .L_385)
	.align		4
.L_385:
        /*0048*/ 	.word	index@(.nv.constant0._ZN7cutlass13device_kernelIN5flash11enable_sm90INS1_16FlashAttnFwdSm90INS1_25CollectiveMainloopFwdSm90ILi2EN4cute5tupleIJNS5_1CILi1EEES8_S8_EEENS6_IJNS7_ILi128EEENS7_ILi80EEENS7_ILi256EEEEEELi256ENS_10bfloat16_tEfNS_4arch4Sm90ELb1ELb0ELb1ELb1ELb1ELb1ELb0ELb1ELb1ELb1ELb1ELb0EEENS1_21CollectiveEpilogueFwdINS6_IJSA_SC_SB_EEES9_SE_SG_Li256ELb1ELb1ELb1ELb0EEENS1_36VarlenDynamicPersistentTileSchedulerILi128ELi80ELi256ELi128ELb1ELb1ELb1ELb1ELb1ELb1EEEEEEEEEvNT_6ParamsE)
        /*004c*/ 	.short	0x0380
        /*004e*/ 	.short	0x0a80


	//----- nvinfo : EIATTR_SW_WAR
	.align		4
.L_386:
        /*0050*/ 	.byte	0x04, 0x36
        /*0052*/ 	.short	(.L_388 - .L_387)
.L_387:
        /*0054*/ 	.word	0x00000008
.L_388:


//--------------------- .nv.info._ZN7cutlass13device_kernelIN5flash11enable_sm90INS1_16FlashAttnFwdSm90INS1_25CollectiveMainloopFwdSm90ILi2EN4cute5tupleIJNS5_1CILi1EEES8_S8_EEENS6_IJNS7_ILi128EEENS7_ILi96EEENS7_ILi192EEEEEELi192ENS_10bfloat16_tEfNS_4arch4Sm90ELb0ELb0ELb1ELb0ELb1ELb0ELb0ELb1ELb1ELb1ELb1ELb0EEENS1_21CollectiveEpilogueFwdINS6_IJSA_SC_SB_EEES9_SE_SG_Li256ELb0ELb1ELb1ELb0EEENS1_19SingleTileSchedulerILb0ELb1ELb1ELi128EEEEEEEEEvNT_6ParamsE --------------------------
	.section	.nv.info._ZN7cutlass13device_kernelIN5flash11enable_sm90INS1_16FlashAttnFwdSm90INS1_25CollectiveMainloopFwdSm90ILi2EN4cute5tupleIJNS5_1CILi1EEES8_S8_EEENS6_IJNS7_ILi128EEENS7_ILi96EEENS7_ILi192EEEEEELi192ENS_10bfloat16_tEfNS_4arch4Sm90ELb0ELb0ELb1ELb0ELb1ELb0ELb0ELb1ELb1ELb1ELb1ELb0EEENS1_21CollectiveEpilogueFwdINS6_IJSA_SC_SB_EEES9_SE_SG_Li256ELb0ELb1ELb1ELb0EEENS1_19SingleTileSchedulerILb0ELb1ELb1ELi128EEEEEEEEEvNT_6ParamsE,"",@"SHT_CUDA_INFO"
	.sectionflags	@""
	.align	4


	//----- nvinfo : EIATTR_CUDA_API_VERSION
	.align		4
        /*0000*/ 	.byte	0x04, 0x37
        /*0002*/ 	.short	(.L_390 - .L_389)
.L_389:
        /*0004*/ 	.word	0x00000082


	//----- nvinfo : EIATTR_KPARAM_INFO
	.align		4
.L_390:
        /*0008*/ 	.byte	0x04, 0x17
        /*000a*/ 	.short	(.L_392 - .L_391)
.L_391:
        /*000c*/ 	.word	0x00000000
        /*0010*/ 	.short	0x0000
        /*0012*/ 	.short	0x0000
        /*0014*/ 	.byte	0x00, 0xf0, 0x01, 0x28


	//----- nvinfo : EIATTR_SPARSE_MMA_MASK
	.align		4
.L_392:
        /*0018*/ 	.byte	0x03, 0x50
        /*001a*/ 	.short	0x0000


	//----- nvinfo : EIATTR_MAXREG_COUNT
	.align		4
        /*001c*/ 	.byte	0x03, 0x1b
        /*001e*/ 	.short	0x00a8


	//----- nvinfo : EIATTR_MERCURY_ISA_VERSION
	.align		4
        /*0020*/ 	.byte	0x03, 0x5f
        /*0022*/ 	.short	0x0101


	//----- nvinfo : EIATTR_VRC_CTA_INIT_COUNT
	.align		4
        /*0024*/ 	.byte	0x02, 0x4a
	.zero		1
	.zero		1


	//----- nvinfo : EIATTR_EXIT_INSTR_OFFSETS
	.align		4
        /*0028*/ 	.byte	0x04, 0x1c
        /*002a*/ 	.short	(.L_394 - .L_393)


	//   ....[0]....
.L_393:
        /*002c*/ 	.word	0x00000010


	//----- nvinfo : EIATTR_MAX_THREADS
	.align		4
.L_394:
        /*0030*/ 	.byte	0x04, 0x05
        /*0032*/ 	.short	(.L_396 - .L_395)
.L_395:
        /*0034*/ 	.word	0x00000180
        /*0038*/ 	.word	0x00000001
        /*003c*/ 	.word	0x00000001


	//----- nvinfo : EIATTR_CBANK_PARAM_SIZE
	.align		4
.L_396:
        /*0040*/ 	.byte	0x03, 0x19
        /*0042*/ 	.short	0x0a00


	//----- nvinfo : EIATTR_PARAM_CBANK
	.align		4
        /*0044*/ 	.byte	0x04, 0x0a
        /*0046*/ 	.short	(.L_398 - .L_397)
	.align		4
.L_397:
        /*0048*/ 	.word	index@(.nv.constant0._ZN7cutlass13device_kernelIN5flash11enable_sm90INS1_16FlashAttnFwdSm90INS1_25CollectiveMainloopFwdSm90ILi2EN4cute5tupleIJNS5_1CILi1EEES8_S8_EEENS6_IJNS7_ILi128EEENS7_ILi96EEENS7_ILi192EEEEEELi192ENS_10bfloat16_tEfNS_4arch4Sm90ELb0ELb0ELb1ELb0ELb1ELb0ELb0ELb1ELb1ELb1ELb1ELb0EEENS1_21CollectiveEpilogueFwdINS6_IJSA_SC_SB_EEES9_SE_SG_Li256ELb0ELb1ELb1ELb0EEENS1_19SingleTileSchedulerILb0ELb1ELb1ELi128EEEEEEEEEvNT_6ParamsE)
        /*004c*/ 	.short	0x0380
        /*004e*/ 	.short	0x0a00


	//----- nvinfo : EIATTR_SW_WAR
	.align		4
.L_398:
        /*0050*/ 	.byte	0x04, 0x36
        /*0052*/ 	.short	(.L_400 - .L_399)
.L_399:
        /*0054*/ 	.word	0x00000008
.L_400:


//--------------------- .nv.info._ZN7cutlass13device_kernelIN5flash11enable_sm90INS1_16FlashAttnFwdSm90INS1_25CollectiveMainloopFwdSm90ILi2EN4cute5tupleIJNS5_1CILi1EEES8_S8_EEENS6_IJNS7_ILi128EEENS7_ILi96EEENS7_ILi192EEEEEELi192ENS_10bfloat16_tEfNS_4arch4Sm90ELb0ELb0ELb1ELb1ELb1ELb0ELb0ELb1ELb1ELb1ELb1ELb0EEENS1_21CollectiveEpilogueFwdINS6_IJSA_SC_SB_EEES9_SE_SG_Li256ELb1ELb1ELb1ELb0EEENS1_36VarlenDynamicPersistentTileSchedulerILi128ELi96ELi256ELi128ELb1ELb1ELb1ELb0ELb1ELb1EEEEEEEEEvNT_6ParamsE --------------------------
	.section	.nv.info._ZN7cutlass13device_kernelIN5flash11enable_sm90INS1_16FlashAttnFwdSm90INS1_25CollectiveMainloopFwdSm90ILi2EN4cute5tupleIJNS5_1CILi1EEES8_S8_EEENS6_IJNS7_ILi128EEENS7_ILi96EEENS7_ILi192EEEEEELi192ENS_10bfloat16_tEfNS_4arch4Sm90ELb0ELb0ELb1ELb1ELb1ELb0ELb0ELb1ELb1ELb1ELb1ELb0EEENS1_21CollectiveEpilogueFwdINS6_IJSA_SC_SB_EEES9_SE_SG_Li256ELb1ELb1ELb1ELb0EEENS1_36VarlenDynamicPersistentTileSchedulerILi128ELi96ELi256ELi128ELb1ELb1ELb1ELb0ELb1ELb1EEEEEEEEEvNT_6ParamsE,"",@"SHT_CUDA_INFO"
	.sectionflags	@""
	.align	4


	//----- nvinfo : EIATTR_CUDA_API_VERSION
	.align		4
        /*0000*/ 	.byte	0x04, 0x37
        /*0002*/ 	.short	(.L_402 - .L_401)
.L_401:
        /*0004*/ 	.word	0x00000082


	//----- nvinfo : EIATTR_KPARAM_INFO
	.align		4
.L_402:
        /*0008*/ 	.byte	0x04, 0x17
        /*000a*/ 	.short	(.L_404 - .L_403)
.L_403:
        /*000c*/ 	.word	0x00000000
        /*0010*/ 	.short	0x0000
        /*0012*/ 	.short	0x0000
        /*0014*/ 	.byte	0x00, 0xf0, 0x01, 0x2a


	//----- nvinfo : EIATTR_SPARSE_MMA_MASK
	.align		4
.L_404:
        /*0018*/ 	.byte	0x03, 0x50
        /*001a*/ 	.short	0x0000


	//----- nvinfo : EIATTR_MAXREG_COUNT
	.align		4
        /*001c*/ 	.byte	0x03, 0x1b
        /*001e*/ 	.short	0x00a8


	//----- nvinfo : EIATTR_MERCURY_ISA_VERSION
	.align		4
        /*0020*/ 	.byte	0x03, 0x5f
        /*0022*/ 	.short	0x0101


	//----- nvinfo : EIATTR_VRC_CTA_INIT_COUNT
	.align		4
        /*0024*/ 	.byte	0x02, 0x4a
	.zero		1
	.zero		1


	//----- nvinfo : EIATTR_EXIT_INSTR_OFFSETS
	.align		4
        /*0028*/ 	.byte	0x04, 0x1c
        /*002a*/ 	.short	(.L_406 - .L_405)


	//   ....[0]....
.L_405:
        /*002c*/ 	.word	0x00000010


	//----- nvinfo : EIATTR_MAX_THREADS
	.align		4
.L_406:
        /*0030*/ 	.byte	0x04, 0x05
        /*0032*/ 	.short	(.L_408 - .L_407)
.L_407:
        /*0034*/ 	.word	0x00000180
        /*0038*/ 	.word	0x00000001
        /*003c*/ 	.word	0x00000001


	//----- nvinfo : EIATTR_CBANK_PARAM_SIZE
	.align		4
.L_408:
        /*0040*/ 	.byte	0x03, 0x19
        /*0042*/ 	.short	0x0a80


	//----- nvinfo : EIATTR_PARAM_CBANK
	.align		4
        /*0044*/ 	.byte	0x04, 0x0a
        /*0046*/ 	.short	(.L_410 - .L_409)
	.align		4
.L_409:
        /*0048*/ 	.word	index@(.nv.constant0._ZN7cutlass13device_kernelIN5flash11enable_sm90INS1_16FlashAttnFwdSm90INS1_25CollectiveMainloopFwdSm90ILi2EN4cute5tupleIJNS5_1CILi1EEES8_S8_EEENS6_IJNS7_ILi128EEENS7_ILi96EEENS7_ILi192EEEEEELi192ENS_10bfloat16_tEfNS_4arch4Sm90ELb0ELb0ELb1ELb1ELb1ELb0ELb0ELb1ELb1ELb1ELb1ELb0EEENS1_21CollectiveEpilogueFwdINS6_IJSA_SC_SB_EEES9_SE_SG_Li256ELb1ELb1ELb1ELb0EEENS1_36VarlenDynamicPersistentTileSchedulerILi128ELi96ELi256ELi128ELb1ELb1ELb1ELb0ELb1ELb1EEEEEEEEEvNT_6ParamsE)
        /*004c*/ 	.short	0x0380
        /*004e*/ 	.short	0x0a80


	//----- nvinfo : EIATTR_SW_WAR
	.align		4
.L_410:
        /*0050*/ 	.byte	0x04, 0x36
        /*0052*/ 	.short	(.L_412 - .L_411)
.L_411:
        /*0054*/ 	.word	0x00000008
.L_412:


//--------------------- .nv.info._ZN7cutlass13device_kernelIN5flash11enable_sm90INS1_16FlashAttnFwdSm90INS1_25CollectiveMainloopFwdSm90ILi2EN4cute5tupleIJNS5_1CILi1EEES8_S8_EEENS6_IJNS7_ILi128EEENS7_ILi96EEENS7_ILi192EEEEEELi192ENS_10bfloat16_tEfNS_4arch4Sm90ELb0ELb0ELb1ELb1ELb1ELb1ELb0ELb1ELb1ELb1ELb1ELb0EEENS1_21CollectiveEpilogueFwdINS6_IJSA_SC_SB_EEES9_SE_SG_Li256ELb1ELb1ELb1ELb0EEENS1_36VarlenDynamicPersistentTileSchedulerILi128ELi96ELi256ELi128ELb1ELb1ELb1ELb0ELb1ELb1EEEEEEEEEvNT_6ParamsE --------------------------
	.section	.nv.info._ZN7cutlass13device_kernelIN5flash11enable_sm90INS1_16FlashAttnFwdSm90INS1_25CollectiveMainloopFwdSm90ILi2EN4cute5tupleIJNS5_1CILi1EEES8_S8_EEENS6_IJNS7_ILi128EEENS7_ILi96EEENS7_ILi192EEEEEELi192ENS_10bfloat16_tEfNS_4arch4Sm90ELb0ELb0ELb1ELb1ELb1ELb1ELb0ELb1ELb1ELb1ELb1ELb0EEENS1_21CollectiveEpilogueFwdINS6_IJSA_SC_SB_EEES9_SE_SG_Li256ELb1ELb1ELb1ELb0EEENS1_36VarlenDynamicPersistentTileSchedulerILi128ELi96ELi256ELi128ELb1ELb1ELb1ELb0ELb1ELb1EEEEEEEEEvNT_6ParamsE,"",@"SHT_CUDA_INFO"
	.sectionflags	@""
	.align	4


	//----- nvinfo : EIATTR_CUDA_API_VERSION
	.align		4
        /*0000*/ 	.byte	0x04, 0x37
        /*0002*/ 	.short	(.L_414 - .L_413)
.L_413:
        /*0004*/ 	.word	0x00000082


	//----- nvinfo : EIATTR_KPARAM_INFO
	.align		4
.L_414:
        /*0008*/ 	.byte	0x04, 0x17
        /*000a*/ 	.short	(.L_416 - .L_415)
.L_415:
        /*000c*/ 	.word	0x00000000
        /*0010*/ 	.short	0x0000
        /*0012*/ 	.short	0x0000
        /*0014*/ 	.byte	0x00, 0xf0, 0x01, 0x2a


	//----- nvinfo : EIATTR_SPARSE_MMA_MASK
	.align		4
.L_416:
        /*0018*/ 	.byte	0x03, 0x50
        /*001a*/ 	.short	0x0000


	//----- nvinfo : EIATTR_MAXREG_COUNT
	.align		4
        /*001c*/ 	.byte	0x03, 0x1b
        /*001e*/ 	.short	0x00a8


	//----- nvinfo : EIATTR_MERCURY_ISA_VERSION
	.align		4
        /*0020*/ 	.byte	0x03, 0x5f
        /*0022*/ 	.short	0x0101


	//----- nvinfo : EIATTR_VRC_CTA_INIT_COUNT
	.align		4
        /*0024*/ 	.byte	0x02, 0x4a
	.zero		1
	.zero		1


	//----- nvinfo : EIATTR_EXIT_INSTR_OFFSETS
	.align		4
        /*0028*/ 	.byte	0x04, 0x1c
        /*002a*/ 	.short	(.L_418 - .L_417)


	//   ....[0]....
.L_417:
        /*002c*/ 	.word	0x00000010


	//----- nvinfo : EIATTR_MAX_THREADS
	.align		4
.L_418:
        /*0030*/ 	.byte	0x04, 0x05
        /*0032*/ 	.short	(.L_420 - .L_419)
.L_419:
        /*0034*/ 	.word	0x00000180
        /*0038*/ 	.word	0x00000001
        /*003c*/ 	.word	0x00000001


	//----- nvinfo : EIATTR_CBANK_PARAM_SIZE
	.align		4
.L_420:
        /*0040*/ 	.byte	0x03, 0x19
        /*0042*/ 	.short	0x0a80


	//----- nvinfo : EIATTR_PARAM_CBANK
	.align		4
        /*0044*/ 	.byte	0x04, 0x0a
        /*0046*/ 	.short	(.L_422 - .L_421)
	.align		4
.L_421:
        /*0048*/ 	.word	index@(.nv.constant0._ZN7cutlass13device_kernelIN5flash11enable_sm90INS1_16FlashAttnFwdSm90INS1_25CollectiveMainloopFwdSm90ILi2EN4cute5tupleIJNS5_1CILi1EEES8_S8_EEENS6_IJNS7_ILi128EEENS7_ILi96EEENS7_ILi192EEEEEELi192ENS_10bfloat16_tEfNS_4arch4Sm90ELb0ELb0ELb1ELb1ELb1ELb1ELb0ELb1ELb1ELb1ELb1ELb0EEENS1_21CollectiveEpilogueFwdINS6_IJSA_SC_SB_EEES9_SE_SG_Li256ELb1ELb1ELb1ELb0EEENS1_36VarlenDynamicPersistentTileSchedulerILi128ELi96ELi256ELi128ELb1ELb1ELb1ELb0ELb1ELb1EEEEEEEEEvNT_6ParamsE)
        /*004c*/ 	.short	0x0380
        /*004e*/ 	.short	0x0a80


	//----- nvinfo : EIATTR_SW_WAR
	.align		4
.L_422:
        /*0050*/ 	.byte	0x04, 0x36
        /*0052*/ 	.short	(.L_424 - .L_423)
.L_423:
        /*0054*/ 	.word	0x00000008
.L_424:


//--------------------- .nv.info._ZN7cutlass13device_kernelIN5flash11enable_sm90INS1_16FlashAttnFwdSm90INS1_25CollectiveMainloopFwdSm90ILi2EN4cute5tupleIJNS5_1CILi1EEES8_S8_EEENS6_IJNS7_ILi128EEENS7_ILi96EEENS7_ILi192EEEEEELi192ENS_10bfloat16_tEfNS_4arch4Sm90ELb0ELb1ELb1ELb0ELb1ELb0ELb0ELb1ELb1ELb1ELb1ELb0EEENS1_21CollectiveEpilogueFwdINS6_IJSA_SC_SB_EEES9_SE_SG_Li256ELb0ELb1ELb1ELb0EEENS1_19SingleTileSchedulerILb0ELb1ELb1ELi128EEEEEEEEEvNT_6ParamsE --------------------------
	.section	.nv.info._ZN7cutlass13device_kernelIN5flash11enable_sm90INS1_16FlashAttnFwdSm90INS1_25CollectiveMainloopFwdSm90ILi2EN4cute5tupleIJNS5_1CILi1EEES8_S8_EEENS6_IJNS7_ILi128EEENS7_ILi96EEENS7_ILi192EEEEEELi192ENS_10bfloat16_tEfNS_4arch4Sm90ELb0ELb1ELb1ELb0ELb1ELb0ELb0ELb1ELb1ELb1ELb1ELb0EEENS1_21CollectiveEpilogueFwdINS6_IJSA_SC_SB_EEES9_SE_SG_Li256ELb0ELb1ELb1ELb0EEENS1_19SingleTileSchedulerILb0ELb1ELb1ELi128EEEEEEEEEvNT_6ParamsE,"",@"SHT_CUDA_INFO"
	.sectionflags	@""
	.align	4


	//----- nvinfo : EIATTR_CUDA_API_VERSION
	.align		4
        /*0000*/ 	.byte	0x04, 0x37
        /*0002*/ 	.short	(.L_426 - .L_425)
.L_425:
        /*0004*/ 	.word	0x00000082


	//----- nvinfo : EIATTR_KPARAM_INFO
	.align		4
.L_426:
        /*0008*/ 	.byte	0x04, 0x17
        /*000a*/ 	.short	(.L_428 - .L_427)
.L_427:
        /*000c*/ 	.word	0x00000000
        /*0010*/ 	.short	0x0000
        /*0012*/ 	.short	0x0000
        /*0014*/ 	.byte	0x00, 0xf0, 0x01, 0x28


	//----- nvinfo : EIATTR_SPARSE_MMA_MASK
	.align		4
.L_428:
        /*0018*/ 	.byte	0x03, 0x50
        /*001a*/ 	.short	0x0000


	//----- nvinfo : EIATTR_MAXREG_COUNT
	.align		4
        /*001c*/ 	.byte	0x03, 0x1b
        /*001e*/ 	.short	0x00a8


	//----- nvinfo : EIATTR_MERCURY_ISA_VERSION
	.align		4
        /*0020*/ 	.byte	0x03, 0x5f
        /*0022*/ 	.short	0x0101


	//----- nvinfo : EIATTR_VRC_CTA_INIT_COUNT
	.align		4
        /*0024*/ 	.byte	0x02, 0x4a
	.zero		1
	.zero		1


	//----- nvinfo : EIATTR_EXIT_INSTR_OFFSETS
	.align		4
        /*0028*/ 	.byte	0x04, 0x1c
        /*002a*/ 	.short	(.L_430 - .L_429)


	//   ....[0]....
.L_429:
        /*002c*/ 	.word	0x00000010


	//----- nvinfo : EIATTR_MAX_THREADS
	.align		4
.L_430:
        /*0030*/ 	.byte	0x04, 0x05
        /*0032*/ 	.short	(.L_432 - .L_431)
.L_431:
        /*0034*/ 	.word	0x00000180
        /*0038*/ 	.word	0x00000001
        /*003c*/ 	.word	0x00000001


	//----- nvinfo : EIATTR_CBANK_PARAM_SIZE
	.align		4
.L_432:
        /*0040*/ 	.byte	0x03, 0x19
        /*0042*/ 	.short	0x0a00


	//----- nvinfo : EIATTR_PARAM_CBANK
	.align		4
        /*0044*/ 	.byte	0x04, 0x0a
        /*0046*/ 	.short	(.L_434 - .L_433)
	.align		4
.L_433:
        /*0048*/ 	.word	index@(.nv.constant0._ZN7cutlass13device_kernelIN5flash11enable_sm90INS1_16FlashAttnFwdSm90INS1_25CollectiveMainloopFwdSm90ILi2EN4cute5tupleIJNS5_1CILi1EEES8_S8_EEENS6_IJNS7_ILi128EEENS7_ILi96EEENS7_ILi192EEEEEELi192ENS_10bfloat16_tEfNS_4arch4Sm90ELb0ELb1ELb1ELb0ELb1ELb0ELb0ELb1ELb1ELb1ELb1ELb0EEENS1_21CollectiveEpilogueFwdINS6_IJSA_SC_SB_EEES9_SE_SG_Li256ELb0ELb1ELb1ELb0EEENS1_19SingleTileSchedulerILb0ELb1ELb1ELi128EEEEEEEEEvNT_6ParamsE)
        /*004c*/ 	.short	0x0380
        /*004e*/ 	.short	0x0a00


	//----- nvinfo : EIATTR_SW_WAR
	.align		4
.L_434:
        /*0050*/ 	.byte	0x04, 0x36
        /*0052*/ 	.short	(.L_436 - .L_435)
.L_435:
        /*0054*/ 	.word	0x00000008
.L_436:


//--------------------- .nv.info._ZN7cutlass13device_kernelIN5flash11enable_sm90INS1_16FlashAttnFwdSm90INS1_25CollectiveMainloopFwdSm90ILi2EN4cute5tupleIJNS5_1CILi1EEES8_S8_EEENS6_IJNS7_ILi128EEENS7_ILi96EEENS7_ILi192EEEEEELi192ENS_10bfloat16_tEfNS_4arch4Sm90ELb0ELb1ELb1ELb1ELb1ELb0ELb0ELb1ELb1ELb1ELb1ELb0EEENS1_21CollectiveEpilogueFwdINS6_IJSA_SC_SB_EEES9_SE_SG_Li256ELb1ELb1ELb1ELb0EEENS1_36VarlenDynamicPersistentTileSchedulerILi128ELi96ELi256ELi128ELb1ELb1ELb1ELb1ELb0ELb1EEEEEEEEEvNT_6ParamsE --------------------------
	.section	.nv.info._ZN7cutlass13device_kernelIN5flash11enable_sm90INS1_16FlashAttnFwdSm90INS1_25CollectiveMainloopFwdSm90ILi2EN4cute5tupleIJNS5_1CILi1EEES8_S8_EEENS6_IJNS7_ILi128EEENS7_ILi96EEENS7_ILi192EEEEEELi192ENS_10bfloat16_tEfNS_4arch4Sm90ELb0ELb1ELb1ELb1ELb1ELb0ELb0ELb1ELb1ELb1ELb1ELb0EEENS1_21CollectiveEpilogueFwdINS6_IJSA_SC_SB_EEES9_SE_SG_Li256ELb1ELb1ELb1ELb0EEENS1_36VarlenDynamicPersistentTileSchedulerILi128ELi96ELi256ELi128ELb1ELb1ELb1ELb1ELb0ELb1EEEEEEEEEvNT_6ParamsE,"",@"SHT_CUDA_INFO"
	.sectionflags	@""
	.align	4


	//----- nvinfo : EIATTR_CUDA_API_VERSION
	.align		4
        /*0000*/ 	.byte	0x04, 0x37
        /*0002*/ 	.short	(.L_438 - .L_437)
.L_437:
        /*0004*/ 	.word	0x00000082


	//----- nvinfo : EIATTR_KPARAM_INFO
	.align		4
.L_438:
        /*0008*/ 	.byte	0x04, 0x17
        /*000a*/ 	.short	(.L_440 - .L_439)
.L_439:
        /*000c*/ 	.word	0x00000000
        /*0010*/ 	.short	0x0000
        /*0012*/ 	.short	0x0000
        /*0014*/ 	.byte	0x00, 0xf0, 0x01, 0x2a


	//----- nvinfo : EIATTR_SPARSE_MMA_MASK
	.align		4
.L_440:
        /*0018*/ 	.byte	0x03, 0x50
        /*001a*/ 	.short	0x0000


	//----- nvinfo : EIATTR_MAXREG_COUNT
	.align		4
        /*001c*/ 	.byte	0x03, 0x1b
        /*001e*/ 	.short	0x00a8


	//----- nvinfo : EIATTR_MERCURY_ISA_VERSION
	.align		4
        /*0020*/ 	.byte	0x03, 0x5f
        /*0022*/ 	.short	0x0101


	//----- nvinfo : EIATTR_VRC_CTA_INIT_COUNT
	.align		4
        /*0024*/ 	.byte	0x02, 0x4a
	.zero		1
	.zero		1


	//----- nvinfo : EIATTR_EXIT_INSTR_OFFSETS
	.align		4
        /*0028*/ 	.byte	0x04, 0x1c
        /*002a*/ 	.short	(.L_442 - .L_441)


	//   ....[0]....
.L_441:
        /*002c*/ 	.word	0x00000010


	//----- nvinfo : EIATTR_MAX_THREADS
	.align		4
.L_442:
        /*0030*/ 	.byte	0x04, 0x05
        /*0032*/ 	.short	(.L_444 - .L_443)
.L_443:
        /*0034*/ 	.word	0x00000180
        /*0038*/ 	.word	0x00000001
        /*003c*/ 	.word	0x00000001


	//----- nvinfo : EIATTR_CBANK_PARAM_SIZE
	.align		4
.L_444:
        /*0040*/ 	.byte	0x03, 0x19
        /*0042*/ 	.short	0x0a80


	//----- nvinfo : EIATTR_PARAM_CBANK
	.align		4
        /*0044*/ 	.byte	0x04, 0x0a
        /*0046*/ 	.short	(.L_446 - .L_445)
	.align		4
.L_445:
        /*0048*/ 	.word	index@(.nv.constant0._ZN7cutlass13device_kernelIN5flash11enable_sm90INS1_16FlashAttnFwdSm90INS1_25CollectiveMainloopFwdSm90ILi2EN4cute5tupleIJNS5_1CILi1EEES8_S8_EEENS6_IJNS7_ILi128EEENS7_ILi96EEENS7_ILi192EEEEEELi192ENS_10bfloat16_tEfNS_4arch4Sm90ELb0ELb1ELb1ELb1ELb1ELb0ELb0ELb1ELb1ELb1ELb1ELb0EEENS1_21CollectiveEpilogueFwdINS6_IJSA_SC_SB_EEES9_SE_SG_Li256ELb1ELb1ELb1ELb0EEENS1_36VarlenDynamicPersistentTileSchedulerILi128ELi96ELi256ELi128ELb1ELb1ELb1ELb1ELb0ELb1EEEEEEEEEvNT_6ParamsE)
        /*004c*/ 	.short	0x0380
        /*004e*/ 	.short	0x0a80


	//----- nvinfo : EIATTR_SW_WAR
	.align		4
.L_446:
        /*0050*/ 	.byte	0x04, 0x36
        /*0052*/ 	.short	(.L_448 - .L_447)
.L_447:
        /*0054*/ 	.word	0x00000008
.L_448:


//--------------------- .nv.info._ZN7cutlass13device_kernelIN5flash11enable_sm90INS1_16FlashAttnFwdSm90INS1_25CollectiveMainloopFwdSm90ILi2EN4cute5tupleIJNS5_1CILi1EEES8_S8_EEENS6_IJNS7_ILi128EEENS7_ILi96EEENS7_ILi192EEEEEELi192ENS_10bfloat16_tEfNS_4arch4Sm90ELb0ELb1ELb1ELb1ELb1ELb1ELb0ELb1ELb1ELb1ELb1ELb0EEENS1_21CollectiveEpilogueFwdINS6_IJSA_SC_SB_EEES9_SE_SG_Li256ELb1ELb1ELb1ELb0EEENS1_36VarlenDynamicPersistentTileSchedulerILi128ELi96ELi256ELi128ELb1ELb1ELb1ELb1ELb0ELb1EEEEEEEEEvNT_6ParamsE --------------------------
	.section	.nv.info._ZN7cutlass13device_kernelIN5flash11enable_sm90INS1_16FlashAttnFwdSm90INS1_25CollectiveMainloopFwdSm90ILi2EN4cute5tupleIJNS5_1CILi1EEES8_S8_EEENS6_IJNS7_ILi128EEENS7_ILi96EEENS7_ILi192EEEEEELi192ENS_10bfloat16_tEfNS_4arch4Sm90ELb0ELb1ELb1ELb1ELb1ELb1ELb0ELb1ELb1ELb1ELb1ELb0EEENS1_21CollectiveEpilogueFwdINS6_IJSA_SC_SB_EEES9_SE_SG_Li256ELb1ELb1ELb1ELb0EEENS1_36VarlenDynamicPersistentTileSchedulerILi128ELi96ELi256ELi128ELb1ELb1ELb1ELb1ELb0ELb1EEEEEEEEEvNT_6ParamsE,"",@"SHT_CUDA_INFO"
	.sectionflags	@""
	.align	4


	//----- nvinfo : EIATTR_CUDA_API_VERSION
	.align		4
        /*0000*/ 	.byte	0x04, 0x37
        /*0002*/ 	.short	(.L_450 - .L_449)
.L_449:
        /*0004*/ 	.word	0x00000082


	//----- nvinfo : EIATTR_KPARAM_INFO
	.align		4
.L_450:
        /*0008*/ 	.byte	0x04, 0x17
        /*000a*/ 	.short	(.L_452 - .L_451)
.L_451:
        /*000c*/ 	.word	0x00000000
        /*0010*/ 	.short	0x0000
        /*0012*/ 	.short	0x0000
        /*0014*/ 	.byte	0x00, 0xf0, 0x01, 0x2a


	//----- nvinfo : EIATTR_SPARSE_MMA_MASK
	.align		4
.L_452:
        /*0018*/ 	.byte	0x03, 0x50
        /*001a*/ 	.short	0x0000


	//----- nvinfo : EIATTR_MAXREG_COUNT
	.align		4
        /*001c*/ 	.byte	0x03, 0x1b
        /*001e*/ 	.short	0x00a8


	//----- nvinfo : EIATTR_MERCURY_ISA_VERSION
	.align		4
        /*0020*/ 	.byte	0x03, 0x5f
        /*0022*/ 	.short	0x0101


	//----- nvinfo : EIATTR_VRC_CTA_INIT_COUNT
	.align		4
        /*0024*/ 	.byte	0x02, 0x4a
	.zero		1
	.zero		1


	//----- nvinfo : EIATTR_EXIT_INSTR_OFFSETS
	.align		4
        /*0028*/ 	.byte	0x04, 0x1c
        /*002a*/ 	.short	(.L_454 - .L_453)


	//   ....[0]....
.L_453:
        /*002c*/ 	.word	0x00000010


	//----- nvinfo : EIATTR_MAX_THREADS
	.align		4
.L_454:
        /*0030*/ 	.byte	0x04, 0x05
        /*0032*/ 	.short	(.L_456 - .L_455)
.L_455:
        /*0034*/ 	.word	0x00000180
        /*0038*/ 	.word	0x00000001
        /*003c*/ 	.word	0x00000001


	//----- nvinfo : EIATTR_CBANK_PARAM_SIZE
	.align		4
.L_456:
        /*0040*/ 	.byte	0x03, 0x19
        /*0042*/ 	.short	0x0a80


	//----- nvinfo : EIATTR_PARAM_CBANK
	.align		4
        /*0044*/ 	.byte	0x04, 0x0a
        /*0046*/ 	.short	(.L_458 - .L_457)
	.align		4
.L_457:
        /*0048*/ 	.word	index@(.nv.constant0._ZN7cutlass13device_kernelIN5flash11enable_sm90INS1_16FlashAttnFwdSm90INS1_25CollectiveMainloopFwdSm90ILi2EN4cute5tupleIJNS5_1CILi1EEES8_S8_EEENS6_IJNS7_ILi128EEENS7_ILi96EEENS7_ILi192EEEEEELi192ENS_10bfloat16_tEfNS_4arch4Sm90ELb0ELb1ELb1ELb1ELb1ELb1ELb0ELb1ELb1ELb1ELb1ELb0EEENS1_21CollectiveEpilogueFwdINS6_IJSA_SC_SB_EEES9_SE_SG_Li256ELb1ELb1ELb1ELb0EEENS1_36VarlenDynamicPersistentTileSchedulerILi128ELi96ELi256ELi128ELb1ELb1ELb1ELb1ELb0ELb1EEEEEEEEEvNT_6ParamsE)
        /*004c*/ 	.short	0x0380
        /*004e*/ 	.short	0x0a80


	//----- nvinfo : EIATTR_SW_WAR
	.align		4
.L_458:
        /*0050*/ 	.byte	0x04, 0x36
        /*0052*/ 	.short	(.L_460 - .L_459)
.L_459:
        /*0054*/ 	.word	0x00000008
.L_460:


//--------------------- .nv.info._ZN7cutlass13device_kernelIN5flash11enable_sm90INS1_16FlashAttnFwdSm90INS1_25CollectiveMainloopFwdSm90ILi2EN4cute5tupleIJNS5_1CILi1EEES8_S8_EEENS6_IJNS7_ILi128EEENS7_ILi96EEENS7_ILi192EEEEEELi192ENS_10bfloat16_tEfNS_4arch4Sm90ELb1ELb0ELb1ELb0ELb1ELb0ELb0ELb1ELb1ELb1ELb1ELb0EEENS1_21CollectiveEpilogueFwdINS6_IJSA_SC_SB_EEES9_SE_SG_Li256ELb0ELb1ELb1ELb0EEENS1_19SingleTileSchedulerILb0ELb1ELb1ELi128EEEEEEEEEvNT_6ParamsE --------------------------
	.section	.nv.info._ZN7cutlass13device_kernelIN5flash11enable_sm90INS1_16FlashAttnFwdSm90INS1_25CollectiveMainloopFwdSm90ILi2EN4cute5tupleIJNS5_1CILi1EEES8_S8_EEENS6_IJNS7_ILi128EEENS7_ILi96EEENS7_ILi192EEEEEELi192ENS_10bfloat16_tEfNS_4arch4Sm90ELb1ELb0ELb1ELb0ELb1ELb0ELb0ELb1ELb1ELb1ELb1ELb0EEENS1_21CollectiveEpilogueFwdINS6_IJSA_SC_SB_EEES9_SE_SG_Li256ELb0ELb1ELb1ELb0EEENS1_19SingleTileSchedulerILb0ELb1ELb1ELi128EEEEEEEEEvNT_6ParamsE,"",@"SHT_CUDA_INFO"
	.sectionflags	@""
	.align	4


	//----- nvinfo : EIATTR_CUDA_API_VERSION
	.align		4
        /*0000*/ 	.byte	0x04, 0x37
        /*0002*/ 	.short	(.L_462 - .L_461)
.L_461:
        /*0004*/ 	.word	0x00000082


	//----- nvinfo : EIATTR_KPARAM_INFO
	.align		4
.L_462:
        /*0008*/ 	.byte	0x04, 0x17
        /*000a*/ 	.short	(.L_464 - .L_463)
.L_463:
        /*000c*/ 	.word	0x00000000
        /*0010*/ 	.short	0x0000
        /*0012*/ 	.short	0x0000
        /*0014*/ 	.byte	0x00, 0xf0, 0x01, 0x28


	//----- nvinfo : EIATTR_SPARSE_MMA_MASK
	.align		4
.L_464:
        /*0018*/ 	.byte	0x03, 0x50
        /*001a*/ 	.short	0x0000


	//----- nvinfo : EIATTR_MAXREG_COUNT
	.align		4
        /*001c*/ 	.byte	0x03, 0x1b
        /*001e*/ 	.short	0x00a8


	//----- nvinfo : EIATTR_MERCURY_ISA_VERSION
	.align		4
        /*0020*/ 	.byte	0x03, 0x5f
        /*0022*/ 	.short	0x0101


	//----- nvinfo : EIATTR_VRC_CTA_INIT_COUNT
	.align		4
        /*0024*/ 	.byte	0x02, 0x4a
	.zero		1
	.zero		1


	//----- nvinfo : EIATTR_EXIT_INSTR_OFFSETS
	.align		4
        /*0028*/ 	.byte	0x04, 0x1c
        /*002a*/ 	.short	(.L_466 - .L_465)


	//   ....[0]....
.L_465:
        /*002c*/ 	.word	0x00000010


	//----- nvinfo : EIATTR_MAX_THREADS
	.align		4
.L_466:
        /*0030*/ 	.byte	0x04, 0x05
        /*0032*/ 	.short	(.L_468 - .L_467)
.L_467:
        /*0034*/ 	.word	0x00000180
        /*0038*/ 	.word	0x00000001
        /*003c*/ 	.word	0x00000001


	//----- nvinfo : EIATTR_CBANK_PARAM_SIZE
	.align		4
.L_468:
        /*0040*/ 	.byte	0x03, 0x19
        /*0042*/ 	.short	0x0a00


	//----- nvinfo : EIATTR_PARAM_CBANK
	.align		4
        /*0044*/ 	.byte	0x04, 0x0a
        /*0046*/ 	.short	(.L_470 - .L_469)
	.align		4
.L_469:
        /*0048*/ 	.word	index@(.nv.constant0._ZN7cutlass13device_kernelIN5flash11enable_sm90INS1_16FlashAttnFwdSm90INS1_25CollectiveMainloopFwdSm90ILi2EN4cute5tupleIJNS5_1CILi1EEES8_S8_EEENS6_IJNS7_ILi128EEENS7_ILi96EEENS7_ILi192EEEEEELi192ENS_10bfloat16_tEfNS_4arch4Sm90ELb1ELb0ELb1ELb0ELb1ELb0ELb0ELb1ELb1ELb1ELb1ELb0EEENS1_21CollectiveEpilogueFwdINS6_IJSA_SC_SB_EEES9_SE_SG_Li256ELb0ELb1ELb1ELb0EEENS1_19SingleTileSchedulerILb0ELb1ELb1ELi128EEEEEEEEEvNT_6ParamsE)
        /*004c*/ 	.short	0x0380
        /*004e*/ 	.short	0x0a00


	//----- nvinfo : EIATTR_SW_WAR
	.align		4
.L_470:
        /*0050*/ 	.byte	0x04, 0x36
        /*0052*/ 	.short	(.L_472 - .L_471)
.L_471:
        /*0054*/ 	.word	0x00000008
.L_472:


//--------------------- .nv.info._ZN7cutlass13device_kernelIN5flash11enable_sm90INS1_16FlashAttnFwdSm90INS1_25CollectiveMainloopFwdSm90ILi2EN4cute5tupleIJNS5_1CILi1EEES8_S8_EEENS6_IJNS7_ILi128EEENS7_ILi96EEENS7_ILi192EEEEEELi192ENS_10bfloat16_tEfNS_4arch4Sm90ELb1ELb0ELb1ELb1ELb1ELb0ELb0ELb1ELb1ELb1ELb1ELb0EEENS1_21CollectiveEpilogueFwdINS6_IJSA_SC_SB_EEES9_SE_SG_Li256ELb1ELb1ELb1ELb0EEENS1_36VarlenDynamicPersistentTileSchedulerILi128ELi96ELi256ELi128ELb1ELb1ELb1ELb1ELb1ELb1EEEEEEEEEvNT_6ParamsE --------------------------
	.section	.nv.info._ZN7cutlass13device_kernelIN5flash11enable_sm90INS1_16FlashAttnFwdSm90INS1_25CollectiveMainloopFwdSm90ILi2EN4cute5tupleIJNS5_1CILi1EEES8_S8_EEENS6_IJNS7_ILi128EEENS7_ILi96EEENS7_ILi192EEEEEELi192ENS_10bfloat16_tEfNS_4arch4Sm90ELb1ELb0ELb1ELb1ELb1ELb0ELb0ELb1ELb1ELb1ELb1ELb0EEENS1_21CollectiveEpilogueFwdINS6_IJSA_SC_SB_EEES9_SE_SG_Li256ELb1ELb1ELb1ELb0EEENS1_36VarlenDynamicPersistentTileSchedulerILi128ELi96ELi256ELi128ELb1ELb1ELb1ELb1ELb1ELb1EEEEEEEEEvNT_6ParamsE,"",@"SHT_CUDA_INFO"
	.sectionflags	@""
	.align	4


	//----- nvinfo : EIATTR_CUDA_API_VERSION
	.align		4
        /*0000*/ 	.byte	0x04, 0x37
        /*0002*/ 	.short	(.L_474 - .L_473)
.L_473:
        /*0004*/ 	.word	0x00000082


	//----- nvinfo : EIATTR_KPARAM_INFO
	.align		4
.L_474:
        /*0008*/ 	.byte	0x04, 0x17
        /*000a*/ 	.short	(.L_476 - .L_475)
.L_475:
        /*000c*/ 	.word	0x00000000
        /*0010*/ 	.short	0x0000
        /*0012*/ 	.short	0x0000
        /*0014*/ 	.byte	0x00, 0xf0, 0x01, 0x2a


	//----- nvinfo : EIATTR_SPARSE_MMA_MASK
	.align		4
.L_476:
        /*0018*/ 	.byte	0x03, 0x50
        /*001a*/ 	.short	0x0000


	//----- nvinfo : EIATTR_MAXREG_COUNT
	.align		4
        /*001c*/ 	.byte	0x03, 0x1b
        /*001e*/ 	.short	0x00a8


	//----- nvinfo : EIATTR_MERCURY_ISA_VERSION
	.align		4
        /*0020*/ 	.byte	0x03, 0x5f
        /*0022*/ 	.short	0x0101


	//----- nvinfo : EIATTR_VRC_CTA_INIT_COUNT
	.align		4
        /*0024*/ 	.byte	0x02, 0x4a
	.zero		1
	.zero		1


	//----- nvinfo : EIATTR_EXIT_INSTR_OFFSETS
	.align		4
        /*0028*/ 	.byte	0x04, 0x1c
        /*002a*/ 	.short	(.L_478 - .L_477)


	//   ....[0]....
.L_477:
        /*002c*/ 	.word	0x00000010


	//----- nvinfo : EIATTR_MAX_THREADS
	.align		4
.L_478:
        /*0030*/ 	.byte	0x04, 0x05
        /*0032*/ 	.short	(.L_480 - .L_479)
.L_479:
        /*0034*/ 	.word	0x00000180
        /*0038*/ 	.word	0x00000001
        /*003c*/ 	.word	0x00000001


	//----- nvinfo : EIATTR_CBANK_PARAM_SIZE
	.align		4
.L_480:
        /*0040*/ 	.byte	0x03, 0x19
        /*0042*/ 	.short	0x0a80


	//----- nvinfo : EIATTR_PARAM_CBANK
	.align		4
        /*0044*/ 	.byte	0x04, 0x0a
        /*0046*/ 	.short	(.L_482 - .L_481)
	.align		4
.L_481:
        /*0048*/ 	.word	index@(.nv.constant0._ZN7cutlass13device_kernelIN5flash11enable_sm90INS1_16FlashAttnFwdSm90INS1_25CollectiveMainloopFwdSm90ILi2EN4cute5tupleIJNS5_1CILi1EEES8_S8_EEENS6_IJNS7_ILi128EEENS7_ILi96EEENS7_ILi192EEEEEELi192ENS_10bfloat16_tEfNS_4arch4Sm90ELb1ELb0ELb1ELb1ELb1ELb0ELb0ELb1ELb1ELb1ELb1ELb0EEENS1_21CollectiveEpilogueFwdINS6_IJSA_SC_SB_EEES9_SE_SG_Li256ELb1ELb1ELb1ELb0EEENS1_36VarlenDynamicPersistentTileSchedulerILi128ELi96ELi256ELi128ELb1ELb1ELb1ELb1ELb1ELb1EEEEEEEEEvNT_6ParamsE)
        /*004c*/ 	.short	0x0380
        /*004e*/ 	.short	0x0a80


	//----- nvinfo : EIATTR_SW_WAR
	.align		4
.L_482:
        /*0050*/ 	.byte	0x04, 0x36
        /*0052*/ 	.short	(.L_484 - .L_483)
.L_483:
        /*0054*/ 	.word	0x00000008
.L_484:


//--------------------- .nv.info._ZN7cutlass13device_kernelIN5flash11enable_sm90INS1_16FlashAttnFwdSm90INS1_25CollectiveMainloopFwdSm90ILi2EN4cute5tupleIJNS5_1CILi1EEES8_S8_EEENS6_IJNS7_ILi128EEENS7_ILi96EEENS7_ILi192EEEEEELi192ENS_10bfloat16_tEfNS_4arch4Sm90ELb1ELb0ELb1ELb1ELb1ELb1ELb0ELb1ELb1ELb1ELb1ELb0EEENS1_21CollectiveEpilogueFwdINS6_IJSA_SC_SB_EEES9_SE_SG_Li256ELb1ELb1ELb1ELb0EEENS1_36VarlenDynamicPersistentTileSchedulerILi128ELi96ELi256ELi128ELb1ELb1ELb1ELb1ELb1ELb1EEEEEEEEEvNT_6ParamsE --------------------------
	.section	.nv.info._ZN7cutlass13device_kernelIN5flash11enable_sm90INS1_16FlashAttnFwdSm90INS1_25CollectiveMainloopFwdSm90ILi2EN4cute5tupleIJNS5_1CILi1EEES8_S8_EEENS6_IJNS7_ILi128EEENS7_ILi96EEENS7_ILi192EEEEEELi192ENS_10bfloat16_tEfNS_4arch4Sm90ELb1ELb0ELb1ELb1ELb1ELb1ELb0ELb1ELb1ELb1ELb1ELb0EEENS1_21CollectiveEpilogueFwdINS6_IJSA_SC_SB_EEES9_SE_SG_Li256ELb1ELb1ELb1ELb0EEENS1_36VarlenDynamicPersistentTileSchedulerILi128ELi96ELi256ELi128ELb1ELb1ELb1ELb1ELb1ELb1EEEEEEEEEvNT_6ParamsE,"",@"SHT_CUDA_INFO"
	.sectionflags	@""
	.align	4


	//----- nvinfo : EIATTR_CUDA_API_VERSION
	.align		4
        /*0000*/ 	.byte	0x04, 0x37
        /*0002*/ 	.short	(.L_486 - .L_485)
.L_485:
        /*0004*/ 	.word	0x00000082


	//----- nvinfo : EIATTR_KPARAM_INFO
	.align		4
.L_486:
        /*0008*/ 	.byte	0x04, 0x17
        /*000a*/ 	.short	(.L_488 - .L_487)
.L_487:
        /*000c*/ 	.word	0x00000000
        /*0010*/ 	.short	0x0000
        /*0012*/ 	.short	0x0000
        /*0014*/ 	.byte	0x00, 0xf0, 0x01, 0x2a


	//----- nvinfo : EIATTR_SPARSE_MMA_MASK
	.align		4
.L_488:
        /*0018*/ 	.byte	0x03, 0x50
        /*001a*/ 	.short	0x0000


	//----- nvinfo : EIATTR_MAXREG_COUNT
	.align		4
        /*001c*/ 	.byte	0x03, 0x1b
        /*001e*/ 	.short	0x00a8


	//----- nvinfo : EIATTR_MERCURY_ISA_VERSION
	.align		4
        /*0020*/ 	.byte	0x03, 0x5f
        /*0022*/ 	.short	0x0101


	//----- nvinfo : EIATTR_VRC_CTA_INIT_COUNT
	.align		4
        /*0024*/ 	.byte	0x02, 0x4a
	.zero		1
	.zero		1


	//----- nvinfo : EIATTR_EXIT_INSTR_OFFSETS
	.align		4
        /*0028*/ 	.byte	0x04, 0x1c
        /*002a*/ 	.short	(.L_490 - .L_489)


	//   ....[0]....
.L_489:
        /*002c*/ 	.word	0x00000010


	//----- nvinfo : EIATTR_MAX_THREADS
	.align		4
.L_490:
        /*0030*/ 	.byte	0x04, 0x05
        /*0032*/ 	.short	(.L_492 - .L_491)
.L_491:
        /*0034*/ 	.word	0x00000180
        /*0038*/ 	.word	0x00000001
        /*003c*/ 	.word	0x00000001


	//----- nvinfo : EIATTR_CBANK_PARAM_SIZE
	.align		4
.L_492:
        /*0040*/ 	.byte	0x03, 0x19
        /*0042*/ 	.short	0x0a80


	//----- nvinfo : EIATTR_PARAM_CBANK
	.align		4
        /*0044*/ 	.byte	0x04, 0x0a
        /*0046*/ 	.short	(.L_494 - .L_493)
	.align		4
.L_493:
        /*0048*/ 	.word	index@(.nv.constant0._ZN7cutlass13device_kernelIN5flash11enable_sm90INS1_16FlashAttnFwdSm90INS1_25CollectiveMainloopFwdSm90ILi2EN4cute5tupleIJNS5_1CILi1EEES8_S8_EEENS6_IJNS7_ILi128EEENS7_ILi96EEENS7_ILi192EEEEEELi192ENS_10bfloat16_tEfNS_4arch4Sm90ELb1ELb0ELb1ELb1ELb1ELb1ELb0ELb1ELb1ELb1ELb1ELb0EEENS1_21CollectiveEpilogueFwdINS6_IJSA_SC_SB_EEES9_SE_SG_Li256ELb1ELb1ELb1ELb0EEENS1_36VarlenDynamicPersistentTileSchedulerILi128ELi96ELi256ELi128ELb1ELb1ELb1ELb1ELb1ELb1EEEEEEEEEvNT_6ParamsE)
        /*004c*/ 	.short	0x0380
        /*004e*/ 	.short	0x0a80


	//----- nvinfo : EIATTR_SW_WAR
	.align		4
.L_494:
        /*0050*/ 	.byte	0x04, 0x36
        /*0052*/ 	.short	(.L_496 - .L_495)
.L_495:
        /*0054*/ 	.word	0x00000008
.L_496:


//--------------------- .nv.info._ZN7cutlass13device_kernelIN5flash11enable_sm90INS1_16FlashAttnFwdSm90INS1_25CollectiveMainloopFwdSm90ILi2EN4cute5tupleIJNS5_1CILi1EEES8_S8_EEENS6_IJNS7_ILi128EEESA_SA_EEELi128ENS_10bfloat16_tEfNS_4arch4Sm90ELb0ELb0ELb1ELb0ELb1ELb0ELb0ELb1ELb1ELb1ELb1ELb0EEENS1_21CollectiveEpilogueFwdISB_S9_SC_SE_Li256ELb0ELb1ELb1ELb0EEENS1_19SingleTileSchedulerILb0ELb1ELb1ELi128EEEEEEEEEvNT_6ParamsE --------------------------
	.section	.nv.info._ZN7cutlass13device_kernelIN5flash11enable_sm90INS1_16FlashAttnFwdSm90INS1_25CollectiveMainloopFwdSm90ILi2EN4cute5tupleIJNS5_1CILi1EEES8_S8_EEENS6_IJNS7_ILi128EEESA_SA_EEELi128ENS_10bfloat16_tEfNS_4arch4Sm90ELb0ELb0ELb1ELb0ELb1ELb0ELb0ELb1ELb1ELb1ELb1ELb0EEENS1_21CollectiveEpilogueFwdISB_S9_SC_SE_Li256ELb0ELb1ELb1ELb0EEENS1_19SingleTileSchedulerILb0ELb1ELb1ELi128EEEEEEEEEvNT_6ParamsE,"",@"SHT_CUDA_INFO"
	.sectionflags	@""
	.align	4


	//----- nvinfo : EIATTR_CUDA_API_VERSION
	.align		4
        /*0000*/ 	.byte	0x04, 0x37
        /*0002*/ 	.short	(.L_498 - .L_497)
.L_497:
        /*0004*/ 	.word	0x00000082


	//----- nvinfo : EIATTR_KPARAM_INFO
	.align		4
.L_498:
        /*0008*/ 	.byte	0x04, 0x17
        /*000a*/ 	.short	(.L_500 - .L_499)
.L_499:
        /*000c*/ 	.word	0x00000000
        /*0010*/ 	.short	0x0000
        /*0012*/ 	.short	0x0000
        /*0014*/ 	.byte	0x00, 0xf0, 0x01, 0x28


	//----- nvinfo : EIATTR_SPARSE_MMA_MASK
	.align		4
.L_500:
        /*0018*/ 	.byte	0x03, 0x50
        /*001a*/ 	.short	0x0000


	//----- nvinfo : EIATTR_MAXREG_COUNT
	.align		4
        /*001c*/ 	.byte	0x03, 0x1b
        /*001e*/ 	.short	0x00a8


	//----- nvinfo : EIATTR_MERCURY_ISA_VERSION
	.align		4
        /*0020*/ 	.byte	0x03, 0x5f
        /*0022*/ 	.short	0x0101


	//----- nvinfo : EIATTR_VRC_CTA_INIT_COUNT
	.align		4
        /*0024*/ 	.byte	0x02, 0x4a
	.zero		1
	.zero		1


	//----- nvinfo : EIATTR_EXIT_INSTR_OFFSETS
	.align		4
        /*0028*/ 	.byte	0x04, 0x1c
        /*002a*/ 	.short	(.L_502 - .L_501)


	//   ....[0]....
.L_501:
        /*002c*/ 	.word	0x00000010


	//----- nvinfo : EIATTR_MAX_THREADS
	.align		4
.L_502:
        /*0030*/ 	.byte	0x04, 0x05
        /*0032*/ 	.short	(.L_504 - .L_503)
.L_503:
        /*0034*/ 	.word	0x00000180
        /*0038*/ 	.word	0x00000001
        /*003c*/ 	.word	0x00000001


	//----- nvinfo : EIATTR_CBANK_PARAM_SIZE
	.align		4
.L_504:
        /*0040*/ 	.byte	0x03, 0x19
        /*0042*/ 	.short	0x0a00


	//----- nvinfo : EIATTR_PARAM_CBANK
	.align		4
        /*0044*/ 	.byte	0x04, 0x0a
        /*0046*/ 	.short	(.L_506 - .L_505)
	.align		4
.L_505:
        /*0048*/ 	.word	index@(.nv.constant0._ZN7cutlass13device_kernelIN5flash11enable_sm90INS1_16FlashAttnFwdSm90INS1_25CollectiveMainloopFwdSm90ILi2EN4cute5tupleIJNS5_1CILi1EEES8_S8_EEENS6_IJNS7_ILi128EEESA_SA_EEELi128ENS_10bfloat16_tEfNS_4arch4Sm90ELb0ELb0ELb1ELb0ELb1ELb0ELb0ELb1ELb1ELb1ELb1ELb0EEENS1_21CollectiveEpilogueFwdISB_S9_SC_SE_Li256ELb0ELb1ELb1ELb0EEENS1_19SingleTileSchedulerILb0ELb1ELb1ELi128EEEEEEEEEvNT_6ParamsE)
        /*004c*/ 	.short	0x0380
        /*004e*/ 	.short	0x0a00


	//----- nvinfo : EIATTR_SW_WAR
	.align		4
.L_506:
        /*0050*/ 	.byte	0x04, 0x36
        /*0052*/ 	.short	(.L_508 - .L_507)
.L_507:
        /*0054*/ 	.word	0x00000008
.L_508:


//--------------------- .nv.info._ZN7cutlass13device_kernelIN5flash11enable_sm90INS1_16FlashAttnFwdSm90INS1_25CollectiveMainloopFwdSm90ILi2EN4cute5tupleIJNS5_1CILi1EEES8_S8_EEENS6_IJNS7_ILi128EEESA_SA_EEELi128ENS_10bfloat16_tEfNS_4arch4Sm90ELb0ELb0ELb1ELb1ELb1ELb0ELb0ELb1ELb1ELb1ELb1ELb0EEENS1_21CollectiveEpilogueFwdISB_S9_SC_SE_Li256ELb1ELb1ELb1ELb0EEENS1_36VarlenDynamicPersistentTileSchedulerILi128ELi128ELi256ELi128ELb1ELb1ELb1ELb0ELb1ELb1EEEEEEEEEvNT_6ParamsE --------------------------
	.section	.nv.info._ZN7cutlass13device_kernelIN5flash11enable_sm90INS1_16FlashAttnFwdSm90INS1_25CollectiveMainloopFwdSm90ILi2EN4cute5tupleIJNS5_1CILi1EEES8_S8_EEENS6_IJNS7_ILi128EEESA_SA_EEELi128ENS_10bfloat16_tEfNS_4arch4Sm90ELb0ELb0ELb1ELb1ELb1ELb0ELb0ELb1ELb1ELb1ELb1ELb0EEENS1_21CollectiveEpilogueFwdISB_S9_SC_SE_Li256ELb1ELb1ELb1ELb0EEENS1_36VarlenDynamicPersistentTileSchedulerILi128ELi128ELi256ELi128ELb1ELb1ELb1ELb0ELb1ELb1EEEEEEEEEvNT_6ParamsE,"",@"SHT_CUDA_INFO"
	.sectionflags	@""
	.align	4


	//----- nvinfo : EIATTR_CUDA_API_VERSION
	.align		4
        /*0000*/ 	.byte	0x04, 0x37
        /*0002*/ 	.short	(.L_510 - .L_509)
.L_509:
        /*0004*/ 	.word	0x00000082


	//----- nvinfo : EIATTR_KPARAM_INFO
	.align		4
.L_510:
        /*0008*/ 	.byte	0x04, 0x17
        /*000a*/ 	.short	(.L_512 - .L_511)
.L_511:
        /*000c*/ 	.word	0x00000000
        /*0010*/ 	.short	0x0000
        /*0012*/ 	.short	0x0000
        /*0014*/ 	.byte	0x00, 0xf0, 0x01, 0x2a


	//----- nvinfo : EIATTR_SPARSE_MMA_MASK
	.align		4
.L_512:
        /*0018*/ 	.byte	0x03, 0x50
        /*001a*/ 	.short	0x0000


	//----- nvinfo : EIATTR_MAXREG_COUNT
	.align		4
        /*001c*/ 	.byte	0x03, 0x1b
        /*001e*/ 	.short	0x00a8


	//----- nvinfo : EIATTR_MERCURY_ISA_VERSION
	.align		4
        /*0020*/ 	.byte	0x03, 0x5f
        /*0022*/ 	.short	0x0101


	//----- nvinfo : EIATTR_VRC_CTA_INIT_COUNT
	.align		4
        /*0024*/ 	.byte	0x02, 0x4a
	.zero		1
	.zero		1


	//----- nvinfo : EIATTR_EXIT_INSTR_OFFSETS
	.align		4
        /*0028*/ 	.byte	0x04, 0x1c
        /*002a*/ 	.short	(.L_514 - .L_513)


	//   ....[0]....
.L_513:
        /*002c*/ 	.word	0x00000010


	//----- nvinfo : EIATTR_MAX_THREADS
	.align		4
.L_514:
        /*0030*/ 	.byte	0x04, 0x05
        /*0032*/ 	.short	(.L_516 - .L_515)
.L_515:
        /*0034*/ 	.word	0x00000180
        /*0038*/ 	.word	0x00000001
        /*003c*/ 	.word	0x00000001


	//----- nvinfo : EIATTR_CBANK_PARAM_SIZE
	.align		4
.L_516:
        /*0040*/ 	.byte	0x03, 0x19
        /*0042*/ 	.short	0x0a80


	//----- nvinfo : EIATTR_PARAM_CBANK
	.align		4
        /*0044*/ 	.byte	0x04, 0x0a
        /*0046*/ 	.short	(.L_518 - .L_517)
	.align		4
.L_517:
        /*0048*/ 	.word	index@(.nv.constant0._ZN7cutlass13device_kernelIN5flash11enable_sm90INS1_16FlashAttnFwdSm90INS1_25CollectiveMainloopFwdSm90ILi2EN4cute5tupleIJNS5_1CILi1EEES8_S8_EEENS6_IJNS7_ILi128EEESA_SA_EEELi128ENS_10bfloat16_tEfNS_4arch4Sm90ELb0ELb0ELb1ELb1ELb1ELb0ELb0ELb1ELb1ELb1ELb1ELb0EEENS1_21CollectiveEpilogueFwdISB_S9_SC_SE_Li256ELb1ELb1ELb1ELb0EEENS1_36VarlenDynamicPersistentTileSchedulerILi128ELi128ELi256ELi128ELb1ELb1ELb1ELb0ELb1ELb1EEEEEEEEEvNT_6ParamsE)
        /*004c*/ 	.short	0x0380
        /*004e*/ 	.short	0x0a80


	//----- nvinfo : EIATTR_SW_WAR
	.align		4
.L_518:
        /*0050*/ 	.byte	0x04, 0x36
        /*0052*/ 	.short	(.L_520 - .L_519)
.L_519:
        /*0054*/ 	.word	0x00000008
.L_520:


//--------------------- .nv.info._ZN7cutlass13device_kernelIN5flash11enable_sm90INS1_16FlashAttnFwdSm90INS1_25CollectiveMainloopFwdSm90ILi2EN4cute5tupleIJNS5_1CILi1EEES8_S8_EEENS6_IJNS7_ILi128EEESA_SA_EEELi128ENS_10bfloat16_tEfNS_4arch4Sm90ELb0ELb0ELb1ELb1ELb1ELb1ELb0ELb1ELb1ELb1ELb1ELb0EEENS1_21CollectiveEpilogueFwdISB_S9_SC_SE_Li256ELb1ELb1ELb1ELb0EEENS1_36VarlenDynamicPersistentTileSchedulerILi128ELi128ELi256ELi128ELb1ELb1ELb1ELb0ELb1ELb1EEEEEEEEEvNT_6ParamsE --------------------------
	.section	.nv.info._ZN7cutlass13device_kernelIN5flash11enable_sm90INS1_16FlashAttnFwdSm90INS1_25CollectiveMainloopFwdSm90ILi2EN4cute5tupleIJNS5_1CILi1EEES8_S8_EEENS6_IJNS7_ILi128EEESA_SA_EEELi128ENS_10bfloat16_tEfNS_4arch4Sm90ELb0ELb0ELb1ELb1ELb1ELb1ELb0ELb1ELb1ELb1ELb1ELb0EEENS1_21CollectiveEpilogueFwdISB_S9_SC_SE_Li256ELb1ELb1ELb1ELb0EEENS1_36VarlenDynamicPersistentTileSchedulerILi128ELi128ELi256ELi128ELb1ELb1ELb1ELb0ELb1ELb1EEEEEEEEEvNT_6ParamsE,"",@"SHT_CUDA_INFO"
	.sectionflags	@""
	.align	4


	//----- nvinfo : EIATTR_CUDA_API_VERSION
	.align		4
        /*0000*/ 	.byte	0x04, 0x37
        /*0002*/ 	.short	(.L_522 - .L_521)
.L_521:
        /*0004*/ 	.word	0x00000082


	//----- nvinfo : EIATTR_KPARAM_INFO
	.align		4
.L_522:
        /*0008*/ 	.byte	0x04, 0x17
        /*000a*/ 	.short	(.L_524 - .L_523)
.L_523:
        /*000c*/ 	.word	0x00000000
        /*0010*/ 	.short	0x0000
        /*0012*/ 	.short	0x0000
        /*0014*/ 	.byte	0x00, 0xf0, 0x01, 0x2a


	//----- nvinfo : EIATTR_SPARSE_MMA_MASK
	.align		4
.L_524:
        /*0018*/ 	.byte	0x03, 0x50
        /*001a*/ 	.short	0x0000


	//----- nvinfo : EIATTR_MAXREG_COUNT
	.align		4
        /*001c*/ 	.byte	0x03, 0x1b
        /*001e*/ 	.short	0x00a8


	//----- nvinfo : EIATTR_MERCURY_ISA_VERSION
	.align		4
        /*0020*/ 	.byte	0x03, 0x5f
        /*0022*/ 	.short	0x0101


	//----- nvinfo : EIATTR_VRC_CTA_INIT_COUNT
	.align		4
        /*0024*/ 	.byte	0x02, 0x4a
	.zero		1
	.zero		1


	//----- nvinfo : EIATTR_EXIT_INSTR_OFFSETS
	.align		4
        /*0028*/ 	.byte	0x04, 0x1c
        /*002a*/ 	.short	(.L_526 - .L_525)


	//   ....[0]....
.L_525:
        /*002c*/ 	.word	0x00000010


	//----- nvinfo : EIATTR_MAX_THREADS
	.align		4
.L_526:
        /*0030*/ 	.byte	0x04, 0x05
        /*0032*/ 	.short	(.L_528 - .L_527)
.L_527:
        /*0034*/ 	.word	0x00000180
        /*0038*/ 	.word	0x00000001
        /*003c*/ 	.word	0x00000001


	//----- nvinfo : EIATTR_CBANK_PARAM_SIZE
	.align		4
.L_528:
        /*0040*/ 	.byte	0x03, 0x19
        /*0042*/ 	.short	0x0a80


	//----- nvinfo : EIATTR_PARAM_CBANK
	.align		4
        /*0044*/ 	.byte	0x04, 0x0a
        /*0046*/ 	.short	(.L_530 - .L_529)
	.align		4
.L_529:
        /*0048*/ 	.word	index@(.nv.constant0._ZN7cutlass13device_kernelIN5flash11enable_sm90INS1_16FlashAttnFwdSm90INS1_25CollectiveMainloopFwdSm90ILi2EN4cute5tupleIJNS5_1CILi1EEES8_S8_EEENS6_IJNS7_ILi128EEESA_SA_EEELi128ENS_10bfloat16_tEfNS_4arch4Sm90ELb0ELb0ELb1ELb1ELb1ELb1ELb0ELb1ELb1ELb1ELb1ELb0EEENS1_21CollectiveEpilogueFwdISB_S9_SC_SE_Li256ELb1ELb1ELb1ELb0EEENS1_36VarlenDynamicPersistentTileSchedulerILi128ELi128ELi256ELi128ELb1ELb1ELb1ELb0ELb1ELb1EEEEEEEEEvNT_6ParamsE)
        /*004c*/ 	.short	0x0380
        /*004e*/ 	.short	0x0a80


	//----- nvinfo : EIATTR_SW_WAR
	.align		4
.L_530:
        /*0050*/ 	.byte	0x04, 0x36
        /*0052*/ 	.short	(.L_532 - .L_531)
.L_531:
        /*0054*/ 	.word	0x00000008
.L_532:


//--------------------- .nv.info._ZN7cutlass13device_kernelIN5flash11enable_sm90INS1_16FlashAttnFwdSm90INS1_25CollectiveMainloopFwdSm90ILi2EN4cute5tupleIJNS5_1CILi1EEES8_S8_EEENS6_IJNS7_ILi128EEESA_SA_EEELi128ENS_10bfloat16_tEfNS_4arch4Sm90ELb0ELb1ELb1ELb0ELb1ELb0ELb0ELb1ELb1ELb1ELb1ELb0EEENS1_21CollectiveEpilogueFwdISB_S9_SC_SE_Li256ELb0ELb1ELb1ELb0EEENS1_19SingleTileSchedulerILb0ELb1ELb1ELi128EEEEEEEEEvNT_6ParamsE --------------------------
	.section	.nv.info._ZN7cutlass13device_kernelIN5flash11enable_sm90INS1_16FlashAttnFwdSm90INS1_25CollectiveMainloopFwdSm90ILi2EN4cute5tupleIJNS5_1CILi1EEES8_S8_EEENS6_IJNS7_ILi128EEESA_SA_EEELi128ENS_10bfloat16_tEfNS_4arch4Sm90ELb0ELb1ELb1ELb0ELb1ELb0ELb0ELb1ELb1ELb1ELb1ELb0EEENS1_21CollectiveEpilogueFwdISB_S9_SC_SE_Li256ELb0ELb1ELb1ELb0EEENS1_19SingleTileSchedulerILb0ELb1ELb1ELi128EEEEEEEEEvNT_6ParamsE,"",@"SHT_CUDA_INFO"
	.sectionflags	@""
	.align	4


	//----- nvinfo : EIATTR_CUDA_API_VERSION
	.align		4
        /*0000*/ 	.byte	0x04, 0x37
        /*0002*/ 	.short	(.L_534 - .L_533)
.L_533:
        /*0004*/ 	.word	0x00000082


	//----- nvinfo : EIATTR_KPARAM_INFO
	.align		4
.L_534:
        /*0008*/ 	.byte	0x04, 0x17
        /*000a*/ 	.short	(.L_536 - .L_535)
.L_535:
        /*000c*/ 	.word	0x00000000
        /*0010*/ 	.short	0x0000
        /*0012*/ 	.short	0x0000
        /*0014*/ 	.byte	0x00, 0xf0, 0x01, 0x28


	//----- nvinfo : EIATTR_SPARSE_MMA_MASK
	.align		4
.L_536:
        /*0018*/ 	.byte	0x03, 0x50
        /*001a*/ 	.short	0x0000


	//----- nvinfo : EIATTR_MAXREG_COUNT
	.align		4
        /*001c*/ 	.byte	0x03, 0x1b
        /*001e*/ 	.short	0x00a8


	//----- nvinfo : EIATTR_MERCURY_ISA_VERSION
	.align		4
        /*0020*/ 	.byte	0x03, 0x5f
        /*0022*/ 	.short	0x0101


	//----- nvinfo : EIATTR_VRC_CTA_INIT_COUNT
	.align		4
        /*0024*/ 	.byte	0x02, 0x4a
	.zero		1
	.zero		1


	//----- nvinfo : EIATTR_EXIT_INSTR_OFFSETS
	.align		4
        /*0028*/ 	.byte	0x04, 0x1c
        /*002a*/ 	.short	(.L_538 - .L_537)


	//   ....[0]....
.L_537:
        /*002c*/ 	.word	0x00000010


	//----- nvinfo : EIATTR_MAX_THREADS
	.align		4
.L_538:
        /*0030*/ 	.byte	0x04, 0x05
        /*0032*/ 	.short	(.L_540 - .L_539)
.L_539:
        /*0034*/ 	.word	0x00000180
        /*0038*/ 	.word	0x00000001
        /*003c*/ 	.word	0x00000001


	//----- nvinfo : EIATTR_CBANK_PARAM_SIZE
	.align		4
.L_540:
        /*0040*/ 	.byte	0x03, 0x19
        /*0042*/ 	.short	0x0a00


	//----- nvinfo : EIATTR_PARAM_CBANK
	.align		4
        /*0044*/ 	.byte	0x04, 0x0a
        /*0046*/ 	.short	(.L_542 - .L_541)
	.align		4
.L_541:
        /*0048*/ 	.word	index@(.nv.constant0._ZN7cutlass13device_kernelIN5flash11enable_sm90INS1_16FlashAttnFwdSm90INS1_25CollectiveMainloopFwdSm90ILi2EN4cute5tupleIJNS5_1CILi1EEES8_S8_EEENS6_IJNS7_ILi128EEESA_SA_EEELi128ENS_10bfloat16_tEfNS_4arch4Sm90ELb0ELb1ELb1ELb0ELb1ELb0ELb0ELb1ELb1ELb1ELb1ELb0EEENS1_21CollectiveEpilogueFwdISB_S9_SC_SE_Li256ELb0ELb1ELb1ELb0EEENS1_19SingleTileSchedulerILb0ELb1ELb1ELi128EEEEEEEEEvNT_6ParamsE)
        /*004c*/ 	.short	0x0380
        /*004e*/ 	.short	0x0a00


	//----- nvinfo : EIATTR_SW_WAR
	.align		4
.L_542:
        /*0050*/ 	.byte	0x04, 0x36
        /*0052*/ 	.short	(.L_544 - .L_543)
.L_543:
        /*0054*/ 	.word	0x00000008
.L_544:


//--------------------- .nv.info._ZN7cutlass13device_kernelIN5flash11enable_sm90INS1_16FlashAttnFwdSm90INS1_25CollectiveMainloopFwdSm90ILi2EN4cute5tupleIJNS5_1CILi1EEES8_S8_EEENS6_IJNS7_ILi128EEESA_SA_EEELi128ENS_10bfloat16_tEfNS_4arch4Sm90ELb0ELb1ELb1ELb1ELb1ELb0ELb0ELb1ELb1ELb1ELb1ELb0EEENS1_21CollectiveEpilogueFwdISB_S9_SC_SE_Li256ELb1ELb1ELb1ELb0EEENS1_36VarlenDynamicPersistentTileSchedulerILi128ELi128ELi256ELi128ELb1ELb1ELb1ELb1ELb0ELb1EEEEEEEEEvNT_6ParamsE --------------------------
	.section	.nv.info._ZN7cutlass13device_kernelIN5flash11enable_sm90INS1_16FlashAttnFwdSm90INS1_25CollectiveMainloopFwdSm90ILi2EN4cute5tupleIJNS5_1CILi1EEES8_S8_EEENS6_IJNS7_ILi128EEESA_SA_EEELi128ENS_10bfloat16_tEfNS_4arch4Sm90ELb0ELb1ELb1ELb1ELb1ELb0ELb0ELb1ELb1ELb1ELb1ELb0EEENS1_21CollectiveEpilogueFwdISB_S9_SC_SE_Li256ELb1ELb1ELb1ELb0EEENS1_36VarlenDynamicPersistentTileSchedulerILi128ELi128ELi256ELi128ELb1ELb1ELb1ELb1ELb0ELb1EEEEEEEEEvNT_6ParamsE,"",@"SHT_CUDA_INFO"
	.sectionflags	@""
	.align	4


	//----- nvinfo : EIATTR_CUDA_API_VERSION
	.align		4
        /*0000*/ 	.byte	0x04, 0x37
        /*0002*/ 	.short	(.L_546 - .L_545)
.L_545:
        /*0004*/ 	.word	0x00000082


	//----- nvinfo : EIATTR_KPARAM_INFO
	.align		4
.L_546:
        /*0008*/ 	.byte	0x04, 0x17
        /*000a*/ 	.short	(.L_548 - .L_547)
.L_547:
        /*000c*/ 	.word	0x00000000
        /*0010*/ 	.short	0x0000
        /*0012*/ 	.short	0x0000
        /*0014*/ 	.byte	0x00, 0xf0, 0x01, 0x2a


	//----- nvinfo : EIATTR_SPARSE_MMA_MASK
	.align		4
.L_548:
        /*0018*/ 	.byte	0x03, 0x50
        /*001a*/ 	.short	0x0000


	//----- nvinfo : EIATTR_MAXREG_COUNT
	.align		4
        /*001c*/ 	.byte	0x03, 0x1b
        /*001e*/ 	.short	0x00a8


	//----- nvinfo : EIATTR_MERCURY_ISA_VERSION
	.align		4
        /*0020*/ 	.byte	0x03, 0x5f
        /*0022*/ 	.short	0x0101


	//----- nvinfo : EIATTR_VRC_CTA_INIT_COUNT
	.align		4
        /*0024*/ 	.byte	0x02, 0x4a
	.zero		1
	.zero		1


	//----- nvinfo : EIATTR_EXIT_INSTR_OFFSETS
	.align		4
        /*0028*/ 	.byte	0x04, 0x1c
        /*002a*/ 	.short	(.L_550 - .L_549)


	//   ....[0]....
.L_549:
        /*002c*/ 	.word	0x00000010


	//----- nvinfo : EIATTR_MAX_THREADS
	.align		4
.L_550:
        /*0030*/ 	.byte	0x04, 0x05
        /*0032*/ 	.short	(.L_552 - .L_551)
.L_551:
        /*0034*/ 	.word	0x00000180
        /*0038*/ 	.word	0x00000001
        /*003c*/ 	.word	0x00000001


	//----- nvinfo : EIATTR_CBANK_PARAM_SIZE
	.align		4
.L_552:
        /*0040*/ 	.byte	0x03, 0x19
        /*0042*/ 	.short	0x0a80


	//----- nvinfo : EIATTR_PARAM_CBANK
	.align		4
        /*0044*/ 	.byte	0x04, 0x0a
        /*0046*/ 	.short	(.L_554 - .L_553)
	.align		4
.L_553:
        /*0048*/ 	.word	index@(.nv.constant0._ZN7cutlass13device_kernelIN5flash11enable_sm90INS1_16FlashAttnFwdSm90INS1_25CollectiveMainloopFwdSm90ILi2EN4cute5tupleIJNS5_1CILi1EEES8_S8_EEENS6_IJNS7_ILi128EEESA_SA_EEELi128ENS_10bfloat16_tEfNS_4arch4Sm90ELb0ELb1ELb1ELb1ELb1ELb0ELb0ELb1ELb1ELb1ELb1ELb0EEENS1_21CollectiveEpilogueFwdISB_S9_SC_SE_Li256ELb1ELb1ELb1ELb0EEENS1_36VarlenDynamicPersistentTileSchedulerILi128ELi128ELi256ELi128ELb1ELb1ELb1ELb1ELb0ELb1EEEEEEEEEvNT_6ParamsE)
        /*004c*/ 	.short	0x0380
        /*004e*/ 	.short	0x0a80


	//----- nvinfo : EIATTR_SW_WAR
	.align		4
.L_554:
        /*0050*/ 	.byte	0x04, 0x36
        /*0052*/ 	.short	(.L_556 - .L_555)
.L_555:
        /*0054*/ 	.word	0x00000008
.L_556:


//--------------------- .nv.info._ZN7cutlass13device_kernelIN5flash11enable_sm90INS1_16FlashAttnFwdSm90INS1_25CollectiveMainloopFwdSm90ILi2EN4cute5tupleIJNS5_1CILi1EEES8_S8_EEENS6_IJNS7_ILi128EEESA_SA_EEELi128ENS_10bfloat16_tEfNS_4arch4Sm90ELb0ELb1ELb1ELb1ELb1ELb1ELb0ELb1ELb1ELb1ELb1ELb0EEENS1_21CollectiveEpilogueFwdISB_S9_SC_SE_Li256ELb1ELb1ELb1ELb0EEENS1_36VarlenDynamicPersistentTileSchedulerILi128ELi128ELi256ELi128ELb1ELb1ELb1ELb1ELb0ELb1EEEEEEEEEvNT_6ParamsE --------------------------
	.section	.nv.info._ZN7cutlass13device_kernelIN5flash11enable_sm90INS1_16FlashAttnFwdSm90INS1_25CollectiveMainloopFwdSm90ILi2EN4cute5tupleIJNS5_1CILi1EEES8_S8_EEENS6_IJNS7_ILi128EEESA_SA_EEELi128ENS_10bfloat16_tEfNS_4arch4Sm90ELb0ELb1ELb1ELb1ELb1ELb1ELb0ELb1ELb1ELb1ELb1ELb0EEENS1_21CollectiveEpilogueFwdISB_S9_SC_SE_Li256ELb1ELb1ELb1ELb0EEENS1_36VarlenDynamicPersistentTileSchedulerILi128ELi128ELi256ELi128ELb1ELb1ELb1ELb1ELb0ELb1EEEEEEEEEvNT_6ParamsE,"",@"SHT_CUDA_INFO"
	.sectionflags	@""
	.align	4


	//----- nvinfo : EIATTR_CUDA_API_VERSION
	.align		4
        /*0000*/ 	.byte	0x04, 0x37
        /*0002*/ 	.short	(.L_558 - .L_557)
.L_557:
        /*0004*/ 	.word	0x00000082


	//----- nvinfo : EIATTR_KPARAM_INFO
	.align		4
.L_558:
        /*0008*/ 	.byte	0x04, 0x17
        /*000a*/ 	.short	(.L_560 - .L_559)
.L_559:
        /*000c*/ 	.word	0x00000000
        /*0010*/ 	.short	0x0000
        /*0012*/ 	.short	0x0000
        /*0014*/ 	.byte	0x00, 0xf0, 0x01, 0x2a


	//----- nvinfo : EIATTR_SPARSE_MMA_MASK
	.align		4
.L_560:
        /*0018*/ 	.byte	0x03, 0x50
        /*001a*/ 	.short	0x0000


	//----- nvinfo : EIATTR_MAXREG_COUNT
	.align		4
        /*001c*/ 	.byte	0x03, 0x1b
        /*001e*/ 	.short	0x00a8


	//----- nvinfo : EIATTR_MERCURY_ISA_VERSION
	.align		4
        /*0020*/ 	.byte	0x03, 0x5f
        /*0022*/ 	.short	0x0101


	//----- nvinfo : EIATTR_VRC_CTA_INIT_COUNT
	.align		4
        /*0024*/ 	.byte	0x02, 0x4a
	.zero		1
	.zero		1


	//----- nvinfo : EIATTR_EXIT_INSTR_OFFSETS
	.align		4
        /*0028*/ 	.byte	0x04, 0x1c
        /*002a*/ 	.short	(.L_562 - .L_561)


	//   ....[0]....
.L_561:
        /*002c*/ 	.word	0x00000010


	//----- nvinfo : EIATTR_MAX_THREADS
	.align		4
.L_562:
        /*0030*/ 	.byte	0x04, 0x05
        /*0032*/ 	.short	(.L_564 - .L_563)
.L_563:
        /*0034*/ 	.word	0x00000180
        /*0038*/ 	.word	0x00000001
        /*003c*/ 	.word	0x00000001


	//----- nvinfo : EIATTR_CBANK_PARAM_SIZE
	.align		4
.L_564:
        /*0040*/ 	.byte	0x03, 0x19
        /*0042*/ 	.short	0x0a80


	//----- nvinfo : EIATTR_PARAM_CBANK
	.align		4
        /*0044*/ 	.byte	0x04, 0x0a
        /*0046*/ 	.short	(.L_566 - .L_565)
	.align		4
.L_565:
        /*0048*/ 	.word	index@(.nv.constant0._ZN7cutlass13device_kernelIN5flash11enable_sm90INS1_16FlashAttnFwdSm90INS1_25CollectiveMainloopFwdSm90ILi2EN4cute5tupleIJNS5_1CILi1EEES8_S8_EEENS6_IJNS7_ILi128EEESA_SA_EEELi128ENS_10bfloat16_tEfNS_4arch4Sm90ELb0ELb1ELb1ELb1ELb1ELb1ELb0ELb1ELb1ELb1ELb1ELb0EEENS1_21CollectiveEpilogueFwdISB_S9_SC_SE_Li256ELb1ELb1ELb1ELb0EEENS1_36VarlenDynamicPersistentTileSchedulerILi128ELi128ELi256ELi128ELb1ELb1ELb1ELb1ELb0ELb1EEEEEEEEEvNT_6ParamsE)
        /*004c*/ 	.short	0x0380
        /*004e*/ 	.short	0x0a80


	//----- nvinfo : EIATTR_SW_WAR
	.align		4
.L_566:
        /*0050*/ 	.byte	0x04, 0x36
        /*0052*/ 	.short	(.L_568 - .L_567)
.L_567:
        /*0054*/ 	.word	0x00000008
.L_568:


//--------------------- .nv.info._ZN7cutlass13device_kernelIN5flash11enable_sm90INS1_16FlashAttnFwdSm90INS1_25CollectiveMainloopFwdSm90ILi2EN4cute5tupleIJNS5_1CILi1EEES8_S8_EEENS6_IJNS7_ILi128EEESA_SA_EEELi128ENS_10bfloat16_tEfNS_4arch4Sm90ELb1ELb0ELb1ELb0ELb1ELb0ELb0ELb1ELb1ELb1ELb1ELb0EEENS1_21CollectiveEpilogueFwdISB_S9_SC_SE_Li256ELb0ELb1ELb1ELb0EEENS1_19SingleTileSchedulerILb0ELb1ELb1ELi128EEEEEEEEEvNT_6ParamsE --------------------------
	.section	.nv.info._ZN7cutlass13device_kernelIN5flash11enable_sm90INS1_16FlashAttnFwdSm90INS1_25CollectiveMainloopFwdSm90ILi2EN4cute5tupleIJNS5_1CILi1EEES8_S8_EEENS6_IJNS7_ILi128EEESA_SA_EEELi128ENS_10bfloat16_tEfNS_4arch4Sm90ELb1ELb0ELb1ELb0ELb1ELb0ELb0ELb1ELb1ELb1ELb1ELb0EEENS1_21CollectiveEpilogueFwdISB_S9_SC_SE_Li256ELb0ELb1ELb1ELb0EEENS1_19SingleTileSchedulerILb0ELb1ELb1ELi128EEEEEEEEEvNT_6ParamsE,"",@"SHT_CUDA_INFO"
	.sectionflags	@""
	.align	4


	//----- nvinfo : EIATTR_CUDA_API_VERSION
	.align		4
        /*0000*/ 	.byte	0x04, 0x37
        /*0002*/ 	.short	(.L_570 - .L_569)
.L_569:
        /*0004*/ 	.word	0x00000082


	//----- nvinfo : EIATTR_KPARAM_INFO
	.align		4
.L_570:
        /*0008*/ 	.byte	0x04, 0x17
        /*000a*/ 	.short	(.L_572 - .L_571)
.L_571:
        /*000c*/ 	.word	0x00000000
        /*0010*/ 	.short	0x0000
        /*0012*/ 	.short	0x0000
        /*0014*/ 	.byte	0x00, 0xf0, 0x01, 0x28


	//----- nvinfo : EIATTR_SPARSE_MMA_MASK
	.align		4
.L_572:
        /*0018*/ 	.byte	0x03, 0x50
        /*001a*/ 	.short	0x0000


	//----- nvinfo : EIATTR_MAXREG_COUNT
	.align		4
        /*001c*/ 	.byte	0x03, 0x1b
        /*001e*/ 	.short	0x00a8


	//----- nvinfo : EIATTR_MERCURY_ISA_VERSION
	.align		4
        /*0020*/ 	.byte	0x03, 0x5f
        /*0022*/ 	.short	0x0101


	//----- nvinfo : EIATTR_VRC_CTA_INIT_COUNT
	.align		4
        /*0024*/ 	.byte	0x02, 0x4a
	.zero		1
	.zero		1


	//----- nvinfo : EIATTR_EXIT_INSTR_OFFSETS
	.align		4
        /*0028*/ 	.byte	0x04, 0x1c
        /*002a*/ 	.short	(.L_574 - .L_573)


	//   ....[0]....
.L_573:
        /*002c*/ 	.word	0x00000010


	//----- nvinfo : EIATTR_MAX_THREADS
	.align		4
.L_574:
        /*0030*/ 	.byte	0x04, 0x05
        /*0032*/ 	.short	(.L_576 - .L_575)
.L_575:
        /*0034*/ 	.word	0x00000180
        /*0038*/ 	.word	0x00000001
        /*003c*/ 	.word	0x00000001


	//----- nvinfo : EIATTR_CBANK_PARAM_SIZE
	.align		4
.L_576:
        /*0040*/ 	.byte	0x03, 0x19
        /*0042*/ 	.short	0x0a00


	//----- nvinfo : EIATTR_PARAM_CBANK
	.align		4
        /*0044*/ 	.byte	0x04, 0x0a
        /*0046*/ 	.short	(.L_578 - .L_577)
	.align		4
.L_577:
        /*0048*/ 	.word	index@(.nv.constant0._ZN7cutlass13device_kernelIN5flash11enable_sm90INS1_16FlashAttnFwdSm90INS1_25CollectiveMainloopFwdSm90ILi2EN4cute5tupleIJNS5_1CILi1EEES8_S8_EEENS6_IJNS7_ILi128EEESA_SA_EEELi128ENS_10bfloat16_tEfNS_4arch4Sm90ELb1ELb0ELb1ELb0ELb1ELb0ELb0ELb1ELb1ELb1ELb1ELb0EEENS1_21CollectiveEpilogueFwdISB_S9_SC_SE_Li256ELb0ELb1ELb1ELb0EEENS1_19SingleTileSchedulerILb0ELb1ELb1ELi128EEEEEEEEEvNT_6ParamsE)
        /*004c*/ 	.short	0x0380
        /*004e*/ 	.short	0x0a00


	//----- nvinfo : EIATTR_SW_WAR
	.align		4
.L_578:
        /*0050*/ 	.byte	0x04, 0x36
        /*0052*/ 	.short	(.L_580 - .L_579)
.L_579:
        /*0054*/ 	.word	0x00000008
.L_580:


//--------------------- .nv.info._ZN7cutlass13device_kernelIN5flash11enable_sm90INS1_16FlashAttnFwdSm90INS1_25CollectiveMainloopFwdSm90ILi2EN4cute5tupleIJNS5_1CILi1EEES8_S8_EEENS6_IJNS7_ILi128EEESA_SA_EEELi128ENS_10bfloat16_tEfNS_4arch4Sm90ELb1ELb0ELb1ELb1ELb1ELb0ELb0ELb1ELb1ELb1ELb1ELb0EEENS1_21CollectiveEpilogueFwdISB_S9_SC_SE_Li256ELb1ELb1ELb1ELb0EEENS1_36VarlenDynamicPersistentTileSchedulerILi128ELi128ELi256ELi128ELb1ELb1ELb1ELb1ELb1ELb1EEEEEEEEEvNT_6ParamsE --------------------------
	.section	.nv.info._ZN7cutlass13device_kernelIN5flash11enable_sm90INS1_16FlashAttnFwdSm90INS1_25CollectiveMainloopFwdSm90ILi2EN4cute5tupleIJNS5_1CILi1EEES8_S8_EEENS6_IJNS7_ILi128EEESA_SA_EEELi128ENS_10bfloat16_tEfNS_4arch4Sm90ELb1ELb0ELb1ELb1ELb1ELb0ELb0ELb1ELb1ELb1ELb1ELb0EEENS1_21CollectiveEpilogueFwdISB_S9_SC_SE_Li256ELb1ELb1ELb1ELb0EEENS1_36VarlenDynamicPersistentTileSchedulerILi128ELi128ELi256ELi128ELb1ELb1ELb1ELb1ELb1ELb1EEEEEEEEEvNT_6ParamsE,"",@"SHT_CUDA_INFO"
	.sectionflags	@""
	.align	4


	//----- nvinfo : EIATTR_CUDA_API_VERSION
	.align		4
        /*0000*/ 	.byte	0x04, 0x37
        /*0002*/ 	.short	(.L_582 - .L_581)
.L_581:
        /*0004*/ 	.word	0x00000082


	//----- nvinfo : EIATTR_KPARAM_INFO
	.align		4
.L_582:
        /*0008*/ 	.byte	0x04, 0x17
        /*000a*/ 	.short	(.L_584 - .L_583)
.L_583:
        /*000c*/ 	.word	0x00000000
        /*0010*/ 	.short	0x0000
        /*0012*/ 	.short	0x0000
        /*0014*/ 	.byte	0x00, 0xf0, 0x01, 0x2a


	//----- nvinfo : EIATTR_SPARSE_MMA_MASK
	.align		4
.L_584:
        /*0018*/ 	.byte	0x03, 0x50
        /*001a*/ 	.short	0x0000


	//----- nvinfo : EIATTR_MAXREG_COUNT
	.align		4
        /*001c*/ 	.byte	0x03, 0x1b
        /*001e*/ 	.short	0x00a8


	//----- nvinfo : EIATTR_MERCURY_ISA_VERSION
	.align		4
        /*0020*/ 	.byte	0x03, 0x5f
        /*0022*/ 	.short	0x0101


	//----- nvinfo : EIATTR_VRC_CTA_INIT_COUNT
	.align		4
        /*0024*/ 	.byte	0x02, 0x4a
	.zero		1
	.zero		1


	//----- nvinfo : EIATTR_EXIT_INSTR_OFFSETS
	.align		4
        /*0028*/ 	.byte	0x04, 0x1c
        /*002a*/ 	.short	(.L_586 - .L_585)


	//   ....[0]....
.L_585:
        /*002c*/ 	.word	0x00000010


	//----- nvinfo : EIATTR_MAX_THREADS
	.align		4
.L_586:
        /*0030*/ 	.byte	0x04, 0x05
        /*0032*/ 	.short	(.L_588 - .L_587)
.L_587:
        /*0034*/ 	.word	0x00000180
        /*0038*/ 	.word	0x00000001
        /*003c*/ 	.word	0x00000001


	//----- nvinfo : EIATTR_CBANK_PARAM_SIZE
	.align		4
.L_588:
        /*0040*/ 	.byte	0x03, 0x19
        /*0042*/ 	.short	0x0a80


	//----- nvinfo : EIATTR_PARAM_CBANK
	.align		4
        /*0044*/ 	.byte	0x04, 0x0a
        /*0046*/ 	.short	(.L_590 - .L_589)
	.align		4
.L_589:
        /*0048*/ 	.word	index@(.nv.constant0._ZN7cutlass13device_kernelIN5flash11enable_sm90INS1_16FlashAttnFwdSm90INS1_25CollectiveMainloopFwdSm90ILi2EN4cute5tupleIJNS5_1CILi1EEES8_S8_EEENS6_IJNS7_ILi128EEESA_SA_EEELi128ENS_10bfloat16_tEfNS_4arch4Sm90ELb1ELb0ELb1ELb1ELb1ELb0ELb0ELb1ELb1ELb1ELb1ELb0EEENS1_21CollectiveEpilogueFwdISB_S9_SC_SE_Li256ELb1ELb1ELb1ELb0EEENS1_36VarlenDynamicPersistentTileSchedulerILi128ELi128ELi256ELi128ELb1ELb1ELb1ELb1ELb1ELb1EEEEEEEEEvNT_6ParamsE)
        /*004c*/ 	.short	0x0380
        /*004e*/ 	.short	0x0a80


	//----- nvinfo : EIATTR_SW_WAR
	.align		4
.L_590:
        /*0050*/ 	.byte	0x04, 0x36
        /*0052*/ 	.short	(.L_592 - .L_591)
.L_591:
        /*0054*/ 	.word	0x00000008
.L_592:


//--------------------- .nv.info._ZN7cutlass13device_kernelIN5flash11enable_sm90INS1_16FlashAttnFwdSm90INS1_25CollectiveMainloopFwdSm90ILi2EN4cute5tupleIJNS5_1CILi1EEES8_S8_EEENS6_IJNS7_ILi128EEESA_SA_EEELi128ENS_10bfloat16_tEfNS_4arch4Sm90ELb1ELb0ELb1ELb1ELb1ELb1ELb0ELb1ELb1ELb1ELb1ELb0EEENS1_21CollectiveEpilogueFwdISB_S9_SC_SE_Li256ELb1ELb1ELb1ELb0EEENS1_36VarlenDynamicPersistentTileSchedulerILi128ELi128ELi256ELi128ELb1ELb1ELb1ELb1ELb1ELb1EEEEEEEEEvNT_6ParamsE --------------------------
	.section	.nv.info._ZN7cutlass13device_kernelIN5flash11enable_sm90INS1_16FlashAttnFwdSm90INS1_25CollectiveMainloopFwdSm90ILi2EN4cute5tupleIJNS5_1CILi1EEES8_S8_EEENS6_IJNS7_ILi128EEESA_SA_EEELi128ENS_10bfloat16_tEfNS_4arch4Sm90ELb1ELb0ELb1ELb1ELb1ELb1ELb0ELb1ELb1ELb1ELb1ELb0EEENS1_21CollectiveEpilogueFwdISB_S9_SC_SE_Li256ELb1ELb1ELb1ELb0EEENS1_36VarlenDynamicPersistentTileSchedulerILi128ELi128ELi256ELi128ELb1ELb1ELb1ELb1ELb1ELb1EEEEEEEEEvNT_6ParamsE,"",@"SHT_CUDA_INFO"
	.sectionflags	@""
	.align	4


	//----- nvinfo : EIATTR_CUDA_API_VERSION
	.align		4
        /*0000*/ 	.byte	0x04, 0x37
        /*0002*/ 	.short	(.L_594 - .L_593)
.L_593:
        /*0004*/ 	.word	0x00000082


	//----- nvinfo : EIATTR_KPARAM_INFO
	.align		4
.L_594:
        /*0008*/ 	.byte	0x04, 0x17
        /*000a*/ 	.short	(.L_596 - .L_595)
.L_595:
        /*000c*/ 	.word	0x00000000
        /*0010*/ 	.short	0x0000
        /*0012*/ 	.short	0x0000
        /*0014*/ 	.byte	0x00, 0xf0, 0x01, 0x2a


	//----- nvinfo : EIATTR_SPARSE_MMA_MASK
	.align		4
.L_596:
        /*0018*/ 	.byte	0x03, 0x50
        /*001a*/ 	.short	0x0000


	//----- nvinfo : EIATTR_MAXREG_COUNT
	.align		4
        /*001c*/ 	.byte	0x03, 0x1b
        /*001e*/ 	.short	0x00a8


	//----- nvinfo : EIATTR_MERCURY_ISA_VERSION
	.align		4
        /*0020*/ 	.byte	0x03, 0x5f
        /*0022*/ 	.short	0x0101


	//----- nvinfo : EIATTR_VRC_CTA_INIT_COUNT
	.align		4
        /*0024*/ 	.byte	0x02, 0x4a
	.zero		1
	.zero		1


	//----- nvinfo : EIATTR_EXIT_INSTR_OFFSETS
	.align		4
        /*0028*/ 	.byte	0x04, 0x1c
        /*002a*/ 	.short	(.L_598 - .L_597)


	//   ....[0]....
.L_597:
        /*002c*/ 	.word	0x00000010


	//----- nvinfo : EIATTR_MAX_THREADS
	.align		4
.L_598:
        /*0030*/ 	.byte	0x04, 0x05
        /*0032*/ 	.short	(.L_600 - .L_599)
.L_599:
        /*0034*/ 	.word	0x00000180
        /*0038*/ 	.word	0x00000001
        /*003c*/ 	.word	0x00000001


	//----- nvinfo : EIATTR_CBANK_PARAM_SIZE
	.align		4
.L_600:
        /*0040*/ 	.byte	0x03, 0x19
        /*0042*/ 	.short	0x0a80


	//----- nvinfo : EIATTR_PARAM_CBANK
	.align		4
        /*0044*/ 	.byte	0x04, 0x0a
        /*0046*/ 	.short	(.L_602 - .L_601)
	.align		4
.L_601:
        /*0048*/ 	.word	index@(.nv.constant0._ZN7cutlass13device_kernelIN5flash11enable_sm90INS1_16FlashAttnFwdSm90INS1_25CollectiveMainloopFwdSm90ILi2EN4cute5tupleIJNS5_1CILi1EEES8_S8_EEENS6_IJNS7_ILi128EEESA_SA_EEELi128ENS_10bfloat16_tEfNS_4arch4Sm90ELb1ELb0ELb1ELb1ELb1ELb1ELb0ELb1ELb1ELb1ELb1ELb0EEENS1_21CollectiveEpilogueFwdISB_S9_SC_SE_Li256ELb1ELb1ELb1ELb0EEENS1_36VarlenDynamicPersistentTileSchedulerILi128ELi128ELi256ELi128ELb1ELb1ELb1ELb1ELb1ELb1EEEEEEEEEvNT_6ParamsE)
        /*004c*/ 	.short	0x0380
        /*004e*/ 	.short	0x0a80


	//----- nvinfo : EIATTR_SW_WAR
	.align		4
.L_602:
        /*0050*/ 	.byte	0x04, 0x36
        /*0052*/ 	.short	(.L_604 - .L_603)
.L_603:
        /*0054*/ 	.word	0x00000008
.L_604:


//--------------------- .nv.info._ZN7cutlass13device_kernelIN5flash11enable_sm90INS1_16FlashAttnFwdSm90INS1_25CollectiveMainloopFwdSm90ILi2EN4cute5tupleIJNS5_1CILi1EEES8_S8_EEENS6_IJNS7_ILi192EEENS7_ILi128EEENS7_ILi96EEEEEELi96ENS_10bfloat16_tEfNS_4arch4Sm90ELb0ELb0ELb1ELb0ELb1ELb0ELb0ELb0ELb1ELb1ELb1ELb0EEENS1_21CollectiveEpilogueFwdINS6_IJSA_SC_SB_EEES9_SE_SG_Li384ELb0ELb1ELb1ELb0EEENS1_19SingleTileSchedulerILb0ELb1ELb1ELi192EEEEEEEEEvNT_6ParamsE --------------------------
	.section	.nv.info._ZN7cutlass13device_kernelIN5flash11enable_sm90INS1_16FlashAttnFwdSm90INS1_25CollectiveMainloopFwdSm90ILi2EN4cute5tupleIJNS5_1CILi1EEES8_S8_EEENS6_IJNS7_ILi192EEENS7_ILi128EEENS7_ILi96EEEEEELi96ENS_10bfloat16_tEfNS_4arch4Sm90ELb0ELb0ELb1ELb0ELb1ELb0ELb0ELb0ELb1ELb1ELb1ELb0EEENS1_21CollectiveEpilogueFwdINS6_IJSA_SC_SB_EEES9_SE_SG_Li384ELb0ELb1ELb1ELb0EEENS1_19SingleTileSchedulerILb0ELb1ELb1ELi192EEEEEEEEEvNT_6ParamsE,"",@"SHT_CUDA_INFO"
	.sectionflags	@""
	.align	4


	//----- nvinfo : EIATTR_CUDA_API_VERSION
	.align		4
        /*0000*/ 	.byte	0x04, 0x37
        /*0002*/ 	.short	(.L_606 - .L_605)
.L_605:
        /*0004*/ 	.word	0x00000082


	//----- nvinfo : EIATTR_KPARAM_INFO
	.align		4
.L_606:
        /*0008*/ 	.byte	0x04, 0x17
        /*000a*/ 	.short	(.L_608 - .L_607)
.L_607:
        /*000c*/ 	.word	0x00000000
        /*0010*/ 	.short	0x0000
        /*0012*/ 	.short	0x0000
        /*0014*/ 	.byte	0x00, 0xf0, 0x01, 0x28


	//----- nvinfo : EIATTR_SPARSE_MMA_MASK
	.align		4
.L_608:
        /*0018*/ 	.byte	0x03, 0x50
        /*001a*/ 	.short	0x0000


	//----- nvinfo : EIATTR_MAXREG_COUNT
	.align		4
        /*001c*/ 	.byte	0x03, 0x1b
        /*001e*/ 	.short	0x0080


	//----- nvinfo : EIATTR_MERCURY_ISA_VERSION
	.align		4
        /*0020*/ 	.byte	0x03, 0x5f
        /*0022*/ 	.short	0x0101


	//----- nvinfo : EIATTR_VRC_CTA_INIT_COUNT
	.align		4
        /*0024*/ 	.byte	0x02, 0x4a
	.zero		1
	.zero		1


	//----- nvinfo : EIATTR_EXIT_INSTR_OFFSETS
	.align		4
        /*0028*/ 	.byte	0x04, 0x1c
        /*002a*/ 	.short	(.L_610 - .L_609)


	//   ....[0]....
.L_609:
        /*002c*/ 	.word	0x00000010


	//----- nvinfo : EIATTR_MAX_THREADS
	.align		4
.L_610:
        /*0030*/ 	.byte	0x04, 0x05
        /*0032*/ 	.short	(.L_612 - .L_611)
.L_611:
        /*0034*/ 	.word	0x00000200
        /*0038*/ 	.word	0x00000001
        /*003c*/ 	.word	0x00000001


	//----- nvinfo : EIATTR_CBANK_PARAM_SIZE
	.align		4
.L_612:
        /*0040*/ 	.byte	0x03, 0x19
        /*0042*/ 	.short	0x0a00


	//----- nvinfo : EIATTR_PARAM_CBANK
	.align		4
        /*0044*/ 	.byte	0x04, 0x0a
        /*0046*/ 	.short	(.L_614 - .L_613)
	.align		4
.L_613:
        /*0048*/ 	.word	index@(.nv.constant0._ZN7cutlass13device_kernelIN5flash11enable_sm90INS1_16FlashAttnFwdSm90INS1_25CollectiveMainloopFwdSm90ILi2EN4cute5tupleIJNS5_1CILi1EEES8_S8_EEENS6_IJNS7_ILi192EEENS7_ILi128EEENS7_ILi96EEEEEELi96ENS_10bfloat16_tEfNS_4arch4Sm90ELb0ELb0ELb1ELb0ELb1ELb0ELb0ELb0ELb1ELb1ELb1ELb0EEENS1_21CollectiveEpilogueFwdINS6_IJSA_SC_SB_EEES9_SE_SG_Li384ELb0ELb1ELb1ELb0EEENS1_19SingleTileSchedulerILb0ELb1ELb1ELi192EEEEEEEEEvNT_6ParamsE)
        /*004c*/ 	.short	0x0380
        /*004e*/ 	.short	0x0a00


	//----- nvinfo : EIATTR_SW_WAR
	.align		4
.L_614:
        /*0050*/ 	.byte	0x04, 0x36
        /*0052*/ 	.short	(.L_616 - .L_615)
.L_615:
        /*0054*/ 	.word	0x00000008
.L_616:


//--------------------- .nv.info._ZN7cutlass13device_kernelIN5flash11enable_sm90INS1_16FlashAttnFwdSm90INS1_25CollectiveMainloopFwdSm90ILi2EN4cute5tupleIJNS5_1CILi1EEES8_S8_EEENS6_IJNS7_ILi192EEENS7_ILi128EEENS7_ILi96EEEEEELi96ENS_10bfloat16_tEfNS_4arch4Sm90ELb0ELb0ELb1ELb1ELb1ELb0ELb0ELb0ELb1ELb1ELb1ELb0EEENS1_21CollectiveEpilogueFwdINS6_IJSA_SC_SB_EEES9_SE_SG_Li384ELb1ELb1ELb1ELb0EEENS1_36VarlenDynamicPersistentTileSchedulerILi192ELi128ELi384ELi128ELb1ELb1ELb1ELb0ELb1ELb1EEEEEEEEEvNT_6ParamsE --------------------------
	.section	.nv.info._ZN7cutlass13device_kernelIN5flash11enable_sm90INS1_16FlashAttnFwdSm90INS1_25CollectiveMainloopFwdSm90ILi2EN4cute5tupleIJNS5_1CILi1EEES8_S8_EEENS6_IJNS7_ILi192EEENS7_ILi128EEENS7_ILi96EEEEEELi96ENS_10bfloat16_tEfNS_4arch4Sm90ELb0ELb0ELb1ELb1ELb1ELb0ELb0ELb0ELb1ELb1ELb1ELb0EEENS1_21CollectiveEpilogueFwdINS6_IJSA_SC_SB_EEES9_SE_SG_Li384ELb1ELb1ELb1ELb0EEENS1_36VarlenDynamicPersistentTileSchedulerILi192ELi128ELi384ELi128ELb1ELb1ELb1ELb0ELb1ELb1EEEEEEEEEvNT_6ParamsE,"",@"SHT_CUDA_INFO"
	.sectionflags	@""
	.align	4


	//----- nvinfo : EIATTR_CUDA_API_VERSION
	.align		4
        /*0000*/ 	.byte	0x04, 0x37
        /*0002*/ 	.short	(.L_618 - .L_617)
.L_617:
        /*0004*/ 	.word	0x00000082


	//----- nvinfo : EIATTR_KPARAM_INFO
	.align		4
.L_618:
        /*0008*/ 	.byte	0x04, 0x17
        /*000a*/ 	.short	(.L_620 - .L_619)
.L_619:
        /*000c*/ 	.word	0x00000000
        /*0010*/ 	.short	0x0000
        /*0012*/ 	.short	0x0000
        /*0014*/ 	.byte	0x00, 0xf0, 0x01, 0x2a


	//----- nvinfo : EIATTR_SPARSE_MMA_MASK
	.align		4
.L_620:
        /*0018*/ 	.byte	0x03, 0x50
        /*001a*/ 	.short	0x0000


	//----- nvinfo : EIATTR_MAXREG_COUNT
	.align		4
        /*001c*/ 	.byte	0x03, 0x1b
        /*001e*/ 	.short	0x0080


	//----- nvinfo : EIATTR_MERCURY_ISA_VERSION
	.align		4
        /*0020*/ 	.byte	0x03, 0x5f
        /*0022*/ 	.short	0x0101


	//----- nvinfo : EIATTR_VRC_CTA_INIT_COUNT
	.align		4
        /*0024*/ 	.byte	0x02, 0x4a
	.zero		1
	.zero		1


	//----- nvinfo : EIATTR_EXIT_INSTR_OFFSETS
	.align		4
        /*0028*/ 	.byte	0x04, 0x1c
        /*002a*/ 	.short	(.L_622 - .L_621)


	//   ....[0]....
.L_621:
        /*002c*/ 	.word	0x00000010


	//----- nvinfo : EIATTR_MAX_THREADS
	.align		4
.L_622:
        /*0030*/ 	.byte	0x04, 0x05
        /*0032*/ 	.short	(.L_624 - .L_623)
.L_623:
        /*0034*/ 	.word	0x00000200
        /*0038*/ 	.word	0x00000001
        /*003c*/ 	.word	0x00000001


	//----- nvinfo : EIATTR_CBANK_PARAM_SIZE
	.align		4
.L_624:
        /*0040*/ 	.byte	0x03, 0x19
        /*0042*/ 	.short	0x0a80


	//----- nvinfo : EIATTR_PARAM_CBANK
	.align		4
        /*0044*/ 	.byte	0x04, 0x0a
        /*0046*/ 	.short	(.L_626 - .L_625)
	.align		4
.L_625:
        /*0048*/ 	.word	index@(.nv.constant0._ZN7cutlass13device_kernelIN5flash11enable_sm90INS1_16FlashAttnFwdSm90INS1_25CollectiveMainloopFwdSm90ILi2EN4cute5tupleIJNS5_1CILi1EEES8_S8_EEENS6_IJNS7_ILi192EEENS7_ILi128EEENS7_ILi96EEEEEELi96ENS_10bfloat16_tEfNS_4arch4Sm90ELb0ELb0ELb1ELb1ELb1ELb0ELb0ELb0ELb1ELb1ELb1ELb0EEENS1_21CollectiveEpilogueFwdINS6_IJSA_SC_SB_EEES9_SE_SG_Li384ELb1ELb1ELb1ELb0EEENS1_36VarlenDynamicPersistentTileSchedulerILi192ELi128ELi384ELi128ELb1ELb1ELb1ELb0ELb1ELb1EEEEEEEEEvNT_6ParamsE)
        /*004c*/ 	.short	0x0380
        /*004e*/ 	.short	0x0a80


	//----- nvinfo : EIATTR_SW_WAR
	.align		4
.L_626:
        /*0050*/ 	.byte	0x04, 0x36
        /*0052*/ 	.short	(.L_628 - .L_627)
.L_627:
        /*0054*/ 	.word	0x00000008
.L_628:


//--------------------- .nv.info._ZN7cutlass13device_kernelIN5flash11enable_sm90INS1_16FlashAttnFwdSm90INS1_25CollectiveMainloopFwdSm90ILi2EN4cute5tupleIJNS5_1CILi1EEES8_S8_EEENS6_IJNS7_ILi192EEENS7_ILi128EEENS7_ILi96EEEEEELi96ENS_10bfloat16_tEfNS_4arch4Sm90ELb0ELb0ELb1ELb1ELb1ELb1ELb0ELb0ELb1ELb1ELb1ELb0EEENS1_21CollectiveEpilogueFwdINS6_IJSA_SC_SB_EEES9_SE_SG_Li384ELb1ELb1ELb1ELb0EEENS1_36VarlenDynamicPersistentTileSchedulerILi192ELi128ELi384ELi128ELb1ELb1ELb1ELb0ELb1ELb1EEEEEEEEEvNT_6ParamsE --------------------------
	.section	.nv.info._ZN7cutlass13device_kernelIN5flash11enable_sm90INS1_16FlashAttnFwdSm90INS1_25CollectiveMainloopFwdSm90ILi2EN4cute5tupleIJNS5_1CILi1EEES8_S8_EEENS6_IJNS7_ILi192EEENS7_ILi128EEENS7_ILi96EEEEEELi96ENS_10bfloat16_tEfNS_4arch4Sm90ELb0ELb0ELb1ELb1ELb1ELb1ELb0ELb0ELb1ELb1ELb1ELb0EEENS1_21CollectiveEpilogueFwdINS6_IJSA_SC_SB_EEES9_SE_SG_Li384ELb1ELb1ELb1ELb0EEENS1_36VarlenDynamicPersistentTileSchedulerILi192ELi128ELi384ELi128ELb1ELb1ELb1ELb0ELb1ELb1EEEEEEEEEvNT_6ParamsE,"",@"SHT_CUDA_INFO"
	.sectionflags	@""
	.align	4


	//----- nvinfo : EIATTR_CUDA_API_VERSION
	.align		4
        /*0000*/ 	.byte	0x04, 0x37
        /*0002*/ 	.short	(.L_630 - .L_629)
.L_629:
        /*0004*/ 	.word	0x00000082


	//----- nvinfo : EIATTR_KPARAM_INFO
	.align		4
.L_630:
        /*0008*/ 	.byte	0x04, 0x17
        /*000a*/ 	.short	(.L_632 - .L_631)
.L_631:
        /*000c*/ 	.word	0x00000000
        /*0010*/ 	.short	0x0000
        /*0012*/ 	.short	0x0000
        /*0014*/ 	.byte	0x00, 0xf0, 0x01, 0x2a


	//----- nvinfo : EIATTR_SPARSE_MMA_MASK
	.align		4
.L_632:
        /*0018*/ 	.byte	0x03, 0x50
        /*001a*/ 	.short	0x0000


	//----- nvinfo : EIATTR_MAXREG_COUNT
	.align		4
        /*001c*/ 	.byte	0x03, 0x1b
        /*001e*/ 	.short	0x0080


	//----- nvinfo : EIATTR_MERCURY_ISA_VERSION
	.align		4
        /*0020*/ 	.byte	0x03, 0x5f
        /*0022*/ 	.short	0x0101


	//----- nvinfo : EIATTR_VRC_CTA_INIT_COUNT
	.align		4
        /*0024*/ 	.byte	0x02, 0x4a
	.zero		1
	.zero		1


	//----- nvinfo : EIATTR_EXIT_INSTR_OFFSETS
	.align		4
        /*0028*/ 	.byte	0x04, 0x1c
        /*002a*/ 	.short	(.L_634 - .L_633)


	//   ....[0]....
.L_633:
        /*002c*/ 	.word	0x00000010


	//----- nvinfo : EIATTR_MAX_THREADS
	.align		4
.L_634:
        /*0030*/ 	.byte	0x04, 0x05
        /*0032*/ 	.short	(.L_636 - .L_635)
.L_635:
        /*0034*/ 	.word	0x00000200
        /*0038*/ 	.word	0x00000001
        /*003c*/ 	.word	0x00000001


	//----- nvinfo : EIATTR_CBANK_PARAM_SIZE
	.align		4
.L_636:
        /*0040*/ 	.byte	0x03, 0x19
        /*0042*/ 	.short	0x0a80


	//----- nvinfo : EIATTR_PARAM_CBANK
	.align		4
        /*0044*/ 	.byte	0x04, 0x0a
        /*0046*/ 	.short	(.L_638 - .L_637)
	.align		4
.L_637:
        /*0048*/ 	.word	index@(.nv.constant0._ZN7cutlass13device_kernelIN5flash11enable_sm90INS1_16FlashAttnFwdSm90INS1_25CollectiveMainloopFwdSm90ILi2EN4cute5tupleIJNS5_1CILi1EEES8_S8_EEENS6_IJNS7_ILi192EEENS7_ILi128EEENS7_ILi96EEEEEELi96ENS_10bfloat16_tEfNS_4arch4Sm90ELb0ELb0ELb1ELb1ELb1ELb1ELb0ELb0ELb1ELb1ELb1ELb0EEENS1_21CollectiveEpilogueFwdINS6_IJSA_SC_SB_EEES9_SE_SG_Li384ELb1ELb1ELb1ELb0EEENS1_36VarlenDynamicPersistentTileSchedulerILi192ELi128ELi384ELi128ELb1ELb1ELb1ELb0ELb1ELb1EEEEEEEEEvNT_6ParamsE)
        /*004c*/ 	.short	0x0380
        /*004e*/ 	.short	0x0a80


	//----- nvinfo : EIATTR_SW_WAR
	.align		4
.L_638:
        /*0050*/ 	.byte	0x04, 0x36
        /*0052*/ 	.short	(.L_640 - .L_639)
.L_639:
        /*0054*/ 	.word	0x00000008
.L_640:


//--------------------- .nv.info._ZN7cutlass13device_kernelIN5flash11enable_sm90INS1_16FlashAttnFwdSm90INS1_25CollectiveMainloopFwdSm90ILi2EN4cute5tupleIJNS5_1CILi1EEES8_S8_EEENS6_IJNS7_ILi192EEENS7_ILi128EEENS7_ILi96EEEEEELi96ENS_10bfloat16_tEfNS_4arch4Sm90ELb0ELb1ELb1ELb0ELb1ELb0ELb0ELb0ELb1ELb1ELb1ELb0EEENS1_21CollectiveEpilogueFwdINS6_IJSA_SC_SB_EEES9_SE_SG_Li384ELb0ELb1ELb1ELb0EEENS1_19SingleTileSchedulerILb0ELb1ELb1ELi192EEEEEEEEEvNT_6ParamsE --------------------------
	.section	.nv.info._ZN7cutlass13device_kernelIN5flash11enable_sm90INS1_16FlashAttnFwdSm90INS1_25CollectiveMainloopFwdSm90ILi2EN4cute5tupleIJNS5_1CILi1EEES8_S8_EEENS6_IJNS7_ILi192EEENS7_ILi128EEENS7_ILi96EEEEEELi96ENS_10bfloat16_tEfNS_4arch4Sm90ELb0ELb1ELb1ELb0ELb1ELb0ELb0ELb0ELb1ELb1ELb1ELb0EEENS1_21CollectiveEpilogueFwdINS6_IJSA_SC_SB_EEES9_SE_SG_Li384ELb0ELb1ELb1ELb0EEENS1_19SingleTileSchedulerILb0ELb1ELb1ELi192EEEEEEEEEvNT_6ParamsE,"",@"SHT_CUDA_INFO"
	.sectionflags	@""
	.align	4


	//----- nvinfo : EIATTR_CUDA_API_VERSION
	.align		4
        /*0000*/ 	.byte	0x04, 0x37
        /*0002*/ 	.short	(.L_642 - .L_641)
.L_641:
        /*0004*/ 	.word	0x00000082


	//----- nvinfo : EIATTR_KPARAM_INFO
	.align		4
.L_642:
        /*0008*/ 	.byte	0x04, 0x17
        /*000a*/ 	.short	(.L_644 - .L_643)
.L_643:
        /*000c*/ 	.word	0x00000000
        /*0010*/ 	.short	0x0000
        /*0012*/ 	.short	0x0000
        /*0014*/ 	.byte	0x00, 0xf0, 0x01, 0x28


	//----- nvinfo : EIATTR_SPARSE_MMA_MASK
	.align		4
.L_644:
        /*0018*/ 	.byte	0x03, 0x50
        /*001a*/ 	.short	0x0000


	//----- nvinfo : EIATTR_MAXREG_COUNT
	.align		4
        /*001c*/ 	.byte	0x03, 0x1b
        /*001e*/ 	.short	0x0080


	//----- nvinfo : EIATTR_MERCURY_ISA_VERSION
	.align		4
        /*0020*/ 	.byte	0x03, 0x5f
        /*0022*/ 	.short	0x0101


	//----- nvinfo : EIATTR_VRC_CTA_INIT_COUNT
	.align		4
        /*0024*/ 	.byte	0x02, 0x4a
	.zero		1
	.zero		1


	//----- nvinfo : EIATTR_EXIT_INSTR_OFFSETS
	.align		4
        /*0028*/ 	.byte	0x04, 0x1c
        /*002a*/ 	.short	(.L_646 - .L_645)


	//   ....[0]....
.L_645:
        /*002c*/ 	.word	0x00000010


	//----- nvinfo : EIATTR_MAX_THREADS
	.align		4
.L_646:
        /*0030*/ 	.byte	0x04, 0x05
        /*0032*/ 	.short	(.L_648 - .L_647)
.L_647:
        /*0034*/ 	.word	0x00000200
        /*0038*/ 	.word	0x00000001
        /*003c*/ 	.word	0x00000001


	//----- nvinfo : EIATTR_CBANK_PARAM_SIZE
	.align		4
.L_648:
        /*0040*/ 	.byte	0x03, 0x19
        /*0042*/ 	.short	0x0a00


	//----- nvinfo : EIATTR_PARAM_CBANK
	.align		4
        /*0044*/ 	.byte	0x04, 0x0a
        /*0046*/ 	.short	(.L_650 - .L_649)
	.align		4
.L_649:
        /*0048*/ 	.word	index@(.nv.constant0._ZN7cutlass13device_kernelIN5flash11enable_sm90INS1_16FlashAttnFwdSm90INS1_25CollectiveMainloopFwdSm90ILi2EN4cute5tupleIJNS5_1CILi1EEES8_S8_EEENS6_IJNS7_ILi192EEENS7_ILi128EEENS7_ILi96EEEEEELi96ENS_10bfloat16_tEfNS_4arch4Sm90ELb0ELb1ELb1ELb0ELb1ELb0ELb0ELb0ELb1ELb1ELb1ELb0EEENS1_21CollectiveEpilogueFwdINS6_IJSA_SC_SB_EEES9_SE_SG_Li384ELb0ELb1ELb1ELb0EEENS1_19SingleTileSchedulerILb0ELb1ELb1ELi192EEEEEEEEEvNT_6ParamsE)
        /*004c*/ 	.short	0x0380
        /*004e*/ 	.short	0x0a00


	//----- nvinfo : EIATTR_SW_WAR
	.align		4
.L_650:
        /*0050*/ 	.byte	0x04, 0x36
        /*0052*/ 	.short	(.L_652 - .L_651)
.L_651:
        /*0054*/ 	.word	0x00000008
.L_652:


//--------------------- .nv.info._ZN7cutlass13device_kernelIN5flash11enable_sm90INS1_16FlashAttnFwdSm90INS1_25CollectiveMainloopFwdSm90ILi2EN4cute5tupleIJNS5_1CILi1EEES8_S8_EEENS6_IJNS7_ILi192EEENS7_ILi128EEENS7_ILi96EEEEEELi96ENS_10bfloat16_tEfNS_4arch4Sm90ELb0ELb1ELb1ELb1ELb1ELb0ELb0ELb0ELb1ELb1ELb1ELb0EEENS1_21CollectiveEpilogueFwdINS6_IJSA_SC_SB_EEES9_SE_SG_Li384ELb1ELb1ELb1ELb0EEENS1_36VarlenDynamicPersistentTileSchedulerILi192ELi128ELi384ELi128ELb1ELb1ELb1ELb1ELb0ELb1EEEEEEEEEvNT_6ParamsE --------------------------
	.section	.nv.info._ZN7cutlass13device_kernelIN5flash11enable_sm90INS1_16FlashAttnFwdSm90INS1_25CollectiveMainloopFwdSm90ILi2EN4cute5tupleIJNS5_1CILi1EEES8_S8_EEENS6_IJNS7_ILi192EEENS7_ILi128EEENS7_ILi96EEEEEELi96ENS_10bfloat16_tEfNS_4arch4Sm90ELb0ELb1ELb1ELb1ELb1ELb0ELb0ELb0ELb1ELb1ELb1ELb0EEENS1_21CollectiveEpilogueFwdINS6_IJSA_SC_SB_EEES9_SE_SG_Li384ELb1ELb1ELb1ELb0EEENS1_36VarlenDynamicPersistentTileSchedulerILi192ELi128ELi384ELi128ELb1ELb1ELb1ELb1ELb0ELb1EEEEEEEEEvNT_6ParamsE,"",@"SHT_CUDA_INFO"
	.sectionflags	@""
	.align	4


	//----- nvinfo : EIATTR_CUDA_API_VERSION
	.align		4
        /*0000*/ 	.byte	0x04, 0x37
        /*0002*/ 	.short	(.L_654 - .L_653)
.L_653:
        /*0004*/ 	.word	0x00000082


	//----- nvinfo : EIATTR_KPARAM_INFO
	.align		4
.L_654:
        /*0008*/ 	.byte	0x04, 0x17
        /*000a*/ 	.short	(.L_656 - .L_655)
.L_655:
        /*000c*/ 	.word	0x00000000
        /*0010*/ 	.short	0x0000
        /*0012*/ 	.short	0x0000
        /*0014*/ 	.byte	0x00, 0xf0, 0x01, 0x2a


	//----- nvinfo : EIATTR_SPARSE_MMA_MASK
	.align		4
.L_656:
        /*0018*/ 	.byte	0x03, 0x50
        /*001a*/ 	.short	0x0000


	//----- nvinfo : EIATTR_MAXREG_COUNT
	.align		4
        /*001c*/ 	.byte	0x03, 0x1b
        /*001e*/ 	.short	0x0080


	//----- nvinfo : EIATTR_MERCURY_ISA_VERSION
	.align		4
        /*0020*/ 	.byte	0x03, 0x5f
        /*0022*/ 	.short	0x0101


	//----- nvinfo : EIATTR_VRC_CTA_INIT_COUNT
	.align		4
        /*0024*/ 	.byte	0x02, 0x4a
	.zero		1
	.zero		1


	//----- nvinfo : EIATTR_EXIT_INSTR_OFFSETS
	.align		4
        /*0028*/ 	.byte	0x04, 0x1c
        /*002a*/ 	.short	(.L_658 - .L_657)


	//   ....[0]....
.L_657:
        /*002c*/ 	.word	0x00000010


	//----- nvinfo : EIATTR_MAX_THREADS
	.align		4
.L_658:
        /*0030*/ 	.byte	0x04, 0x05
        /*0032*/ 	.short	(.L_660 - .L_659)
.L_659:
        /*0034*/ 	.word	0x00000200
        /*0038*/ 	.word	0x00000001
        /*003c*/ 	.word	0x00000001


	//----- nvinfo : EIATTR_CBANK_PARAM_SIZE
	.align		4
.L_660:
        /*0040*/ 	.byte	0x03, 0x19
        /*0042*/ 	.short	0x0a80


	//----- nvinfo : EIATTR_PARAM_CBANK
	.align		4
        /*0044*/ 	.byte	0x04, 0x0a
        /*0046*/ 	.short	(.L_662 - .L_661)
	.align		4
.L_661:
        /*0048*/ 	.word	index@(.nv.constant0._ZN7cutlass13device_kernelIN5flash11enable_sm90INS1_16FlashAttnFwdSm90INS1_25CollectiveMainloopFwdSm90ILi2EN4cute5tupleIJNS5_1CILi1EEES8_S8_EEENS6_IJNS7_ILi192EEENS7_ILi128EEENS7_ILi96EEEEEELi96ENS_10bfloat16_tEfNS_4arch4Sm90ELb0ELb1ELb1ELb1ELb1ELb0ELb0ELb0ELb1ELb1ELb1ELb0EEENS1_21CollectiveEpilogueFwdINS6_IJSA_SC_SB_EEES9_SE_SG_Li384ELb1ELb1ELb1ELb0EEENS1_36VarlenDynamicPersistentTileSchedulerILi192ELi128ELi384ELi128ELb1ELb1ELb1ELb1ELb0ELb1EEEEEEEEEvNT_6ParamsE)
        /*004c*/ 	.short	0x0380
        /*004e*/ 	.short	0x0a80


	//----- nvinfo : EIATTR_SW_WAR
	.align		4
.L_662:
        /*0050*/ 	.byte	0x04, 0x36
        /*0052*/ 	.short	(.L_664 - .L_663)
.L_663:
        /*0054*/ 	.word	0x00000008
.L_664:


//--------------------- .nv.info._ZN7cutlass13device_kernelIN5flash11enable_sm90INS1_16FlashAttnFwdSm90INS1_25CollectiveMainloopFwdSm90ILi2EN4cute5tupleIJNS5_1CILi1EEES8_S8_EEENS6_IJNS7_ILi192EEENS7_ILi128EEENS7_ILi96EEEEEELi96ENS_10bfloat16_tEfNS_4arch4Sm90ELb0ELb1ELb1ELb1ELb1ELb1ELb0ELb0ELb1ELb1ELb1ELb0EEENS1_21CollectiveEpilogueFwdINS6_IJSA_SC_SB_EEES9_SE_SG_Li384ELb1ELb1ELb1ELb0EEENS1_36VarlenDynamicPersistentTileSchedulerILi192ELi128ELi384ELi128ELb1ELb1ELb1ELb1ELb0ELb1EEEEEEEEEvNT_6ParamsE --------------------------
	.section	.nv.info._ZN7cutlass13device_kernelIN5flash11enable_sm90INS1_16FlashAttnFwdSm90INS1_25CollectiveMainloopFwdSm90ILi2EN4cute5tupleIJNS5_1CILi1EEES8_S8_EEENS6_IJNS7_ILi192EEENS7_ILi128EEENS7_ILi96EEEEEELi96ENS_10bfloat16_tEfNS_4arch4Sm90ELb0ELb1ELb1ELb1ELb1ELb1ELb0ELb0ELb1ELb1ELb1ELb0EEENS1_21CollectiveEpilogueFwdINS6_IJSA_SC_SB_EEES9_SE_SG_Li384ELb1ELb1ELb1ELb0EEENS1_36VarlenDynamicPersistentTileSchedulerILi192ELi128ELi384ELi128ELb1ELb1ELb1ELb1ELb0ELb1EEEEEEEEEvNT_6ParamsE,"",@"SHT_CUDA_INFO"
	.sectionflags	@""
	.align	4


	//----- nvinfo : EIATTR_CUDA_API_VERSION
	.align		4
        /*0000*/ 	.byte	0x04, 0x37
        /*0002*/ 	.short	(.L_666 - .L_665)
.L_665:
        /*0004*/ 	.word	0x00000082


	//----- nvinfo : EIATTR_KPARAM_INFO
	.align		4
.L_666:
        /*0008*/ 	.byte	0x04, 0x17
        /*000a*/ 	.short	(.L_668 - .L_667)
.L_667:
        /*000c*/ 	.word	0x00000000
        /*0010*/ 	.short	0x0000
        /*0012*/ 	.short	0x0000
        /*0014*/ 	.byte	0x00, 0xf0, 0x01, 0x2a


	//----- nvinfo : EIATTR_SPARSE_MMA_MASK
	.align		4
.L_668:
        /*0018*/ 	.byte	0x03, 0x50
        /*001a*/ 	.short	0x0000


	//----- nvinfo : EIATTR_MAXREG_COUNT
	.align		4
        /*001c*/ 	.byte	0x03, 0x1b
        /*001e*/ 	.short	0x0080


	//----- nvinfo : EIATTR_MERCURY_ISA_VERSION
	.align		4
        /*0020*/ 	.byte	0x03, 0x5f
        /*0022*/ 	.short	0x0101


	//----- nvinfo : EIATTR_VRC_CTA_INIT_COUNT
	.align		4
        /*0024*/ 	.byte	0x02, 0x4a
	.zero		1
	.zero		1


	//----- nvinfo : EIATTR_EXIT_INSTR_OFFSETS
	.align		4
        /*0028*/ 	.byte	0x04, 0x1c
        /*002a*/ 	.short	(.L_670 - .L_669)


	//   ....[0]....
.L_669:
        /*002c*/ 	.word	0x00000010


	//----- nvinfo : EIATTR_MAX_THREADS
	.align		4
.L_670:
        /*0030*/ 	.byte	0x04, 0x05
        /*0032*/ 	.short	(.L_672 - .L_671)
.L_671:
        /*0034*/ 	.word	0x00000200
        /*0038*/ 	.word	0x00000001
        /*003c*/ 	.word	0x00000001


	//----- nvinfo : EIATTR_CBANK_PARAM_SIZE
	.align		4
.L_672:
        /*0040*/ 	.byte	0x03, 0x19
        /*0042*/ 	.short	0x0a80


	//----- nvinfo : EIATTR_PARAM_CBANK
	.align		4
        /*0044*/ 	.byte	0x04, 0x0a
        /*0046*/ 	.short	(.L_674 - .L_673)
	.align		4
.L_673:
        /*0048*/ 	.word	index@(.nv.constant0._ZN7cutlass13device_kernelIN5flash11enable_sm90INS1_16FlashAttnFwdSm90INS1_25CollectiveMainloopFwdSm90ILi2EN4cute5tupleIJNS5_1CILi1EEES8_S8_EEENS6_IJNS7_ILi192EEENS7_ILi128EEENS7_ILi96EEEEEELi96ENS_10bfloat16_tEfNS_4arch4Sm90ELb0ELb1ELb1ELb1ELb1ELb1ELb0ELb0ELb1ELb1ELb1ELb0EEENS1_21CollectiveEpilogueFwdINS6_IJSA_SC_SB_EEES9_SE_SG_Li384ELb1ELb1ELb1ELb0EEENS1_36VarlenDynamicPersistentTileSchedulerILi192ELi128ELi384ELi128ELb1ELb1ELb1ELb1ELb0ELb1EEEEEEEEEvNT_6ParamsE)
        /*004c*/ 	.short	0x0380
        /*004e*/ 	.short	0x0a80


	//----- nvinfo : EIATTR_SW_WAR
	.align		4
.L_674:
        /*0050*/ 	.byte	0x04, 0x36
        /*0052*/ 	.short	(.L_676 - .L_675)
.L_675:
        /*0054*/ 	.word	0x00000008
.L_676:


//--------------------- .nv.info._ZN7cutlass13device_kernelIN5flash11enable_sm90INS1_16FlashAttnFwdSm90INS1_25CollectiveMainloopFwdSm90ILi2EN4cute5tupleIJNS5_1CILi1EEES8_S8_EEENS6_IJNS7_ILi192EEENS7_ILi128EEENS7_ILi96EEEEEELi96ENS_10bfloat16_tEfNS_4arch4Sm90ELb1ELb0ELb1ELb0ELb1ELb0ELb0ELb0ELb1ELb1ELb1ELb0EEENS1_21CollectiveEpilogueFwdINS6_IJSA_SC_SB_EEES9_SE_SG_Li384ELb0ELb1ELb1ELb0EEENS1_19SingleTileSchedulerILb0ELb1ELb1ELi192EEEEEEEEEvNT_6ParamsE --------------------------
	.section	.nv.info._ZN7cutlass13device_kernelIN5flash11enable_sm90INS1_16FlashAttnFwdSm90INS1_25CollectiveMainloopFwdSm90ILi2EN4cute5tupleIJNS5_1CILi1EEES8_S8_EEENS6_IJNS7_ILi192EEENS7_ILi128EEENS7_ILi96EEEEEELi96ENS_10bfloat16_tEfNS_4arch4Sm90ELb1ELb0ELb1ELb0ELb1ELb0ELb0ELb0ELb1ELb1ELb1ELb0EEENS1_21CollectiveEpilogueFwdINS6_IJSA_SC_SB_EEES9_SE_SG_Li384ELb0ELb1ELb1ELb0EEENS1_19SingleTileSchedulerILb0ELb1ELb1ELi192EEEEEEEEEvNT_6ParamsE,"",@"SHT_CUDA_INFO"
	.sectionflags	@""
	.align	4


	//----- nvinfo : EIATTR_CUDA_API_VERSION
	.align		4
        /*0000*/ 	.byte	0x04, 0x37
        /*0002*/ 	.short	(.L_678 - .L_677)
.L_677:
        /*0004*/ 	.word	0x00000082


	//----- nvinfo : EIATTR_KPARAM_INFO
	.align		4
.L_678:
        /*0008*/ 	.byte	0x04, 0x17
        /*000a*/ 	.short	(.L_680 - .L_679)
.L_679:
        /*000c*/ 	.word	0x00000000
        /*0010*/ 	.short	0x0000
        /*0012*/ 	.short	0x0000
        /*0014*/ 	.byte	0x00, 0xf0, 0x01, 0x28


	//----- nvinfo : EIATTR_SPARSE_MMA_MASK
	.align		4
.L_680:
        /*0018*/ 	.byte	0x03, 0x50
        /*001a*/ 	.short	0x0000


	//----- nvinfo : EIATTR_MAXREG_COUNT
	.align		4
        /*001c*/ 	.byte	0x03, 0x1b
        /*001e*/ 	.short	0x0080


	//----- nvinfo : EIATTR_MERCURY_ISA_VERSION
	.align		4
        /*0020*/ 	.byte	0x03, 0x5f
        /*0022*/ 	.short	0x0101


	//----- nvinfo : EIATTR_VRC_CTA_INIT_COUNT
	.align		4
        /*0024*/ 	.byte	0x02, 0x4a
	.zero		1
	.zero		1


	//----- nvinfo : EIATTR_EXIT_INSTR_OFFSETS
	.align		4
        /*0028*/ 	.byte	0x04, 0x1c
        /*002a*/ 	.short	(.L_682 - .L_681)


	//   ....[0]....
.L_681:
        /*002c*/ 	.word	0x00000010


	//----- nvinfo : EIATTR_MAX_THREADS
	.align		4
.L_682:
        /*0030*/ 	.byte	0x04, 0x05
        /*0032*/ 	.short	(.L_684 - .L_683)
.L_683:
        /*0034*/ 	.word	0x00000200
        /*0038*/ 	.word	0x00000001
        /*003c*/ 	.word	0x00000001


	//----- nvinfo : EIATTR_CBANK_PARAM_SIZE
	.align		4
.L_684:
        /*0040*/ 	.byte	0x03, 0x19
        /*0042*/ 	.short	0x0a00


	//----- nvinfo : EIATTR_PARAM_CBANK
	.align		4
        /*0044*/ 	.byte	0x04, 0x0a
        /*0046*/ 	.short	(.L_686 - .L_685)
	.align		4
.L_685:
        /*0048*/ 	.word	index@(.nv.constant0._ZN7cutlass13device_kernelIN5flash11enable_sm90INS1_16FlashAttnFwdSm90INS1_25CollectiveMainloopFwdSm90ILi2EN4cute5tupleIJNS5_1CILi1EEES8_S8_EEENS6_IJNS7_ILi192EEENS7_ILi128EEENS7_ILi96EEEEEELi96ENS_10bfloat16_tEfNS_4arch4Sm90ELb1ELb0ELb1ELb0ELb1ELb0ELb0ELb0ELb1ELb1ELb1ELb0EEENS1_21CollectiveEpilogueFwdINS6_IJSA_SC_SB_EEES9_SE_SG_Li384ELb0ELb1ELb1ELb0EEENS1_19SingleTileSchedulerILb0ELb1ELb1ELi192EEEEEEEEEvNT_6ParamsE)
        /*004c*/ 	.short	0x0380
        /*004e*/ 	.short	0x0a00


	//----- nvinfo : EIATTR_SW_WAR
	.align		4
.L_686:
        /*0050*/ 	.byte	0x04, 0x36
        /*0052*/ 	.short	(.L_688 - .L_687)
.L_687:
        /*0054*/ 	.word	0x00000008
.L_688:


//--------------------- .nv.info._ZN7cutlass13device_kernelIN5flash11enable_sm90INS1_16FlashAttnFwdSm90INS1_25CollectiveMainloopFwdSm90ILi2EN4cute5tupleIJNS5_1CILi1EEES8_S8_EEENS6_IJNS7_ILi192EEENS7_ILi128EEENS7_ILi96EEEEEELi96ENS_10bfloat16_tEfNS_4arch4Sm90ELb1ELb0ELb1ELb1ELb1ELb0ELb0ELb0ELb1ELb1ELb1ELb0EEENS1_21CollectiveEpilogueFwdINS6_IJSA_SC_SB_EEES9_SE_SG_Li384ELb1ELb1ELb1ELb0EEENS1_36VarlenDynamicPersistentTileSchedulerILi192ELi128ELi384ELi128ELb1ELb1ELb1ELb1ELb1ELb1EEEEEEEEEvNT_6ParamsE --------------------------
	.section	.nv.info._ZN7cutlass13device_kernelIN5flash11enable_sm90INS1_16FlashAttnFwdSm90INS1_25CollectiveMainloopFwdSm90ILi2EN4cute5tupleIJNS5_1CILi1EEES8_S8_EEENS6_IJNS7_ILi192EEENS7_ILi128EEENS7_ILi96EEEEEELi96ENS_10bfloat16_tEfNS_4arch4Sm90ELb1ELb0ELb1ELb1ELb1ELb0ELb0ELb0ELb1ELb1ELb1ELb0EEENS1_21CollectiveEpilogueFwdINS6_IJSA_SC_SB_EEES9_SE_SG_Li384ELb1ELb1ELb1ELb0EEENS1_36VarlenDynamicPersistentTileSchedulerILi192ELi128ELi384ELi128ELb1ELb1ELb1ELb1ELb1ELb1EEEEEEEEEvNT_6ParamsE,"",@"SHT_CUDA_INFO"
	.sectionflags	@""
	.align	4


	//----- nvinfo : EIATTR_CUDA_API_VERSION
	.align		4
        /*0000*/ 	.byte	0x04, 0x37
        /*0002*/ 	.short	(.L_690 - .L_689)
.L_689:
        /*0004*/ 	.word	0x00000082


	//----- nvinfo : EIATTR_KPARAM_INFO
	.align		4
.L_690:
        /*0008*/ 	.byte	0x04, 0x17
        /*000a*/ 	.short	(.L_692 - .L_691)
.L_691:
        /*000c*/ 	.word	0x00000000
        /*0010*/ 	.short	0x0000
        /*0012*/ 	.short	0x0000
        /*0014*/ 	.byte	0x00, 0xf0, 0x01, 0x2a


	//----- nvinfo : EIATTR_SPARSE_MMA_MASK
	.align		4
.L_692:
        /*0018*/ 	.byte	0x03, 0x50
        /*001a*/ 	.short	0x0000


	//----- nvinfo : EIATTR_MAXREG_COUNT
	.align		4
        /*001c*/ 	.byte	0x03, 0x1b
        /*001e*/ 	.short	0x0080


	//----- nvinfo : EIATTR_MERCURY_ISA_VERSION
	.align		4
        /*0020*/ 	.byte	0x03, 0x5f
        /*0022*/ 	.short	0x0101


	//----- nvinfo : EIATTR_VRC_CTA_INIT_COUNT
	.align		4
        /*0024*/ 	.byte	0x02, 0x4a
	.zero		1
	.zero		1


	//----- nvinfo : EIATTR_EXIT_INSTR_OFFSETS
	.align		4
        /*0028*/ 	.byte	0x04, 0x1c
        /*002a*/ 	.short	(.L_694 - .L_693)


	//   ....[0]....
.L_693:
        /*002c*/ 	.word	0x00000010


	//----- nvinfo : EIATTR_MAX_THREADS
	.align		4
.L_694:
        /*0030*/ 	.byte	0x04, 0x05
        /*0032*/ 	.short	(.L_696 - .L_695)
.L_695:
        /*0034*/ 	.word	0x00000200
        /*0038*/ 	.word	0x00000001
        /*003c*/ 	.word	0x00000001


	//----- nvinfo : EIATTR_CBANK_PARAM_SIZE
	.align		4
.L_696:
        /*0040*/ 	.byte	0x03, 0x19
        /*0042*/ 	.short	0x0a80


	//----- nvinfo : EIATTR_PARAM_CBANK
	.align		4
        /*0044*/ 	.byte	0x04, 0x0a
        /*0046*/ 	.short	(.L_698 - .L_697)
	.align		4
.L_697:
        /*0048*/ 	.word	index@(.nv.constant0._ZN7cutlass13device_kernelIN5flash11enable_sm90INS1_16FlashAttnFwdSm90INS1_25CollectiveMainloopFwdSm90ILi2EN4cute5tupleIJNS5_1CILi1EEES8_S8_EEENS6_IJNS7_ILi192EEENS7_ILi128EEENS7_ILi96EEEEEELi96ENS_10bfloat16_tEfNS_4arch4Sm90ELb1ELb0ELb1ELb1ELb1ELb0ELb0ELb0ELb1ELb1ELb1ELb0EEENS1_21CollectiveEpilogueFwdINS6_IJSA_SC_SB_EEES9_SE_SG_Li384ELb1ELb1ELb1ELb0EEENS1_36VarlenDynamicPersistentTileSchedulerILi192ELi128ELi384ELi128ELb1ELb1ELb1ELb1ELb1ELb1EEEEEEEEEvNT_6ParamsE)
        /*004c*/ 	.short	0x0380
        /*004e*/ 	.short	0x0a80


	//----- nvinfo : EIATTR_SW_WAR
	.align		4
.L_698:
        /*0050*/ 	.byte	0x04, 0x36
        /*0052*/ 	.short	(.L_700 - .L_699)
.L_699:
        /*0054*/ 	.word	0x00000008
.L_700:


//--------------------- .nv.info._ZN7cutlass13device_kernelIN5flash11enable_sm90INS1_16FlashAttnFwdSm90INS1_25CollectiveMainloopFwdSm90ILi2EN4cute5tupleIJNS5_1CILi1EEES8_S8_EEENS6_IJNS7_ILi192EEENS7_ILi128EEENS7_ILi96EEEEEELi96ENS_10bfloat16_tEfNS_4arch4Sm90ELb1ELb0ELb1ELb1ELb1ELb1ELb0ELb0ELb1ELb1ELb1ELb0EEENS1_21CollectiveEpilogueFwdINS6_IJSA_SC_SB_EEES9_SE_SG_Li384ELb1ELb1ELb1ELb0EEENS1_36VarlenDynamicPersistentTileSchedulerILi192ELi128ELi384ELi128ELb1ELb1ELb1ELb1ELb1ELb1EEEEEEEEEvNT_6ParamsE --------------------------
	.section	.nv.info._ZN7cutlass13device_kernelIN5flash11enable_sm90INS1_16FlashAttnFwdSm90INS1_25CollectiveMainloopFwdSm90ILi2EN4cute5tupleIJNS5_1CILi1EEES8_S8_EEENS6_IJNS7_ILi192EEENS7_ILi128EEENS7_ILi96EEEEEELi96ENS_10bfloat16_tEfNS_4arch4Sm90ELb1ELb0ELb1ELb1ELb1ELb1ELb0ELb0ELb1ELb1ELb1ELb0EEENS1_21CollectiveEpilogueFwdINS6_IJSA_SC_SB_EEES9_SE_SG_Li384ELb1ELb1ELb1ELb0EEENS1_36VarlenDynamicPersistentTileSchedulerILi192ELi128ELi384ELi128ELb1ELb1ELb1ELb1ELb1ELb1EEEEEEEEEvNT_6ParamsE,"",@"SHT_CUDA_INFO"
	.sectionflags	@""
	.align	4


	//----- nvinfo : EIATTR_CUDA_API_VERSION
	.align		4
        /*0000*/ 	.byte	0x04, 0x37
        /*0002*/ 	.short	(.L_702 - .L_701)
.L_701:
        /*0004*/ 	.word	0x00000082


	//----- nvinfo : EIATTR_KPARAM_INFO
	.align		4
.L_702:
        /*0008*/ 	.byte	0x04, 0x17
        /*000a*/ 	.short	(.L_704 - .L_703)
.L_703:
        /*000c*/ 	.word	0x00000000
        /*0010*/ 	.short	0x0000
        /*0012*/ 	.short	0x0000
        /*0014*/ 	.byte	0x00, 0xf0, 0x01, 0x2a


	//----- nvinfo : EIATTR_SPARSE_MMA_MASK
	.align		4
.L_704:
        /*0018*/ 	.byte	0x03, 0x50
        /*001a*/ 	.short	0x0000


	//----- nvinfo : EIATTR_MAXREG_COUNT
	.align		4
        /*001c*/ 	.byte	0x03, 0x1b
        /*001e*/ 	.short	0x0080


	//----- nvinfo : EIATTR_MERCURY_ISA_VERSION
	.align		4
        /*0020*/ 	.byte	0x03, 0x5f
        /*0022*/ 	.short	0x0101


	//----- nvinfo : EIATTR_VRC_CTA_INIT_COUNT
	.align		4
        /*0024*/ 	.byte	0x02, 0x4a
	.zero		1
	.zero		1


	//----- nvinfo : EIATTR_EXIT_INSTR_OFFSETS
	.align		4
        /*0028*/ 	.byte	0x04, 0x1c
        /*002a*/ 	.short	(.L_706 - .L_705)


	//   ....[0]....
.L_705:
        /*002c*/ 	.word	0x00000010


	//----- nvinfo : EIATTR_MAX_THREADS
	.align		4
.L_706:
        /*0030*/ 	.byte	0x04, 0x05
        /*0032*/ 	.short	(.L_708 - .L_707)
.L_707:
        /*0034*/ 	.word	0x00000200
        /*0038*/ 	.word	0x00000001
        /*003c*/ 	.word	0x00000001


	//----- nvinfo : EIATTR_CBANK_PARAM_SIZE
	.align		4
.L_708:
        /*0040*/ 	.byte	0x03, 0x19
        /*0042*/ 	.short	0x0a80


	//----- nvinfo : EIATTR_PARAM_CBANK
	.align		4
        /*0044*/ 	.byte	0x04, 0x0a
        /*0046*/ 	.short	(.L_710 - .L_709)
	.align		4
.L_709:
        /*0048*/ 	.word	index@(.nv.constant0._ZN7cutlass13device_kernelIN5flash11enable_sm90INS1_16FlashAttnFwdSm90INS1_25CollectiveMainloopFwdSm90ILi2EN4cute5tupleIJNS5_1CILi1EEES8_S8_EEENS6_IJNS7_ILi192EEENS7_ILi128EEENS7_ILi96EEEEEELi96ENS_10bfloat16_tEfNS_4arch4Sm90ELb1ELb0ELb1ELb1ELb1ELb1ELb0ELb0ELb1ELb1ELb1ELb0EEENS1_21CollectiveEpilogueFwdINS6_IJSA_SC_SB_EEES9_SE_SG_Li384ELb1ELb1ELb1ELb0EEENS1_36VarlenDynamicPersistentTileSchedulerILi192ELi128ELi384ELi128ELb1ELb1ELb1ELb1ELb1ELb1EEEEEEEEEvNT_6ParamsE)
        /*004c*/ 	.short	0x0380
        /*004e*/ 	.short	0x0a80


	//----- nvinfo : EIATTR_SW_WAR
	.align		4
.L_710:
        /*0050*/ 	.byte	0x04, 0x36
        /*0052*/ 	.short	(.L_712 - .L_711)
.L_711:
        /*0054*/ 	.word	0x00000008
.L_712:


//--------------------- .nv.info._ZN7cutlass13device_kernelIN5flash11enable_sm90INS1_16FlashAttnFwdSm90INS1_25CollectiveMainloopFwdSm90ILi2EN4cute5tupleIJNS5_1CILi1EEES8_S8_EEENS6_IJNS7_ILi192EEENS7_ILi128EEENS7_ILi64EEEEEELi64ENS_10bfloat16_tEfNS_4arch4Sm90ELb0ELb0ELb1ELb0ELb1ELb0ELb0ELb1ELb1ELb1ELb1ELb0EEENS1_21CollectiveEpilogueFwdINS6_IJSA_SC_SB_EEES9_SE_SG_Li384ELb0ELb1ELb1ELb0EEENS1_19SingleTileSchedulerILb0ELb1ELb1ELi192EEEEEEEEEvNT_6ParamsE --------------------------
	.section	.nv.info._ZN7cutlass13device_kernelIN5flash11enable_sm90INS1_16FlashAttnFwdSm90INS1_25CollectiveMainloopFwdSm90ILi2EN4cute5tupleIJNS5_1CILi1EEES8_S8_EEENS6_IJNS7_ILi192EEENS7_ILi128EEENS7_ILi64EEEEEELi64ENS_10bfloat16_tEfNS_4arch4Sm90ELb0ELb0ELb1ELb0ELb1ELb0ELb0ELb1ELb1ELb1ELb1ELb0EEENS1_21CollectiveEpilogueFwdINS6_IJSA_SC_SB_EEES9_SE_SG_Li384ELb0ELb1ELb1ELb0EEENS1_19SingleTileSchedulerILb0ELb1ELb1ELi192EEEEEEEEEvNT_6ParamsE,"",@"SHT_CUDA_INFO"
	.sectionflags	@""
	.align	4


	//----- nvinfo : EIATTR_CUDA_API_VERSION
	.align		4
        /*0000*/ 	.byte	0x04, 0x37
        /*0002*/ 	.short	(.L_714 - .L_713)
.L_713:
        /*0004*/ 	.word	0x00000082


	//----- nvinfo : EIATTR_KPARAM_INFO
	.align		4
.L_714:
        /*0008*/ 	.byte	0x04, 0x17
        /*000a*/ 	.short	(.L_716 - .L_715)
.L_715:
        /*000c*/ 	.word	0x00000000
        /*0010*/ 	.short	0x0000
        /*0012*/ 	.short	0x0000
        /*0014*/ 	.byte	0x00, 0xf0, 0x01, 0x28


	//----- nvinfo : EIATTR_SPARSE_MMA_MASK
	.align		4
.L_716:
        /*0018*/ 	.byte	0x03, 0x50
        /*001a*/ 	.short	0x0000


	//----- nvinfo : EIATTR_MAXREG_COUNT
	.align		4
        /*001c*/ 	.byte	0x03, 0x1b
        /*001e*/ 	.short	0x0080


	//----- nvinfo : EIATTR_MERCURY_ISA_VERSION
	.align		4
        /*0020*/ 	.byte	0x03, 0x5f
        /*0022*/ 	.short	0x0101


	//----- nvinfo : EIATTR_VRC_CTA_INIT_COUNT
	.align		4
        /*0024*/ 	.byte	0x02, 0x4a
	.zero		1
	.zero		1


	//----- nvinfo : EIATTR_EXIT_INSTR_OFFSETS
	.align		4
        /*0028*/ 	.byte	0x04, 0x1c
        /*002a*/ 	.short	(.L_718 - .L_717)


	//   ....[0]....
.L_717:
        /*002c*/ 	.word	0x00000010


	//----- nvinfo : EIATTR_MAX_THREADS
	.align		4
.L_718:
        /*0030*/ 	.byte	0x04, 0x05
        /*0032*/ 	.short	(.L_720 - .L_719)
.L_719:
        /*0034*/ 	.word	0x00000200
        /*0038*/ 	.word	0x00000001
        /*003c*/ 	.word	0x00000001


	//----- nvinfo : EIATTR_CBANK_PARAM_SIZE
	.align		4
.L_720:
        /*0040*/ 	.byte	0x03, 0x19
        /*0042*/ 	.short	0x0a00


	//----- nvinfo : EIATTR_PARAM_CBANK
	.align		4
        /*0044*/ 	.byte	0x04, 0x0a
        /*0046*/ 	.short	(.L_722 - .L_721)
	.align		4
.L_721:
        /*0048*/ 	.word	index@(.nv.constant0._ZN7cutlass13device_kernelIN5flash11enable_sm90INS1_16FlashAttnFwdSm90INS1_25CollectiveMainloopFwdSm90ILi2EN4cute5tupleIJNS5_1CILi1EEES8_S8_EEENS6_IJNS7_ILi192EEENS7_ILi128EEENS7_ILi64EEEEEELi64ENS_10bfloat16_tEfNS_4arch4Sm90ELb0ELb0ELb1ELb0ELb1ELb0ELb0ELb1ELb1ELb1ELb1ELb0EEENS1_21CollectiveEpilogueFwdINS6_IJSA_SC_SB_EEES9_SE_SG_Li384ELb0ELb1ELb1ELb0EEENS1_19SingleTileSchedulerILb0ELb1ELb1ELi192EEEEEEEEEvNT_6ParamsE)
        /*004c*/ 	.short	0x0380
        /*004e*/ 	.short	0x0a00


	//----- nvinfo : EIATTR_SW_WAR
	.align		4
.L_722:
        /*0050*/ 	.byte	0x04, 0x36
        /*0052*/ 	.short	(.L_724 - .L_723)
.L_723:
        /*0054*/ 	.word	0x00000008
.L_724:


//--------------------- .nv.info._ZN7cutlass13device_kernelIN5flash11enable_sm90INS1_16FlashAttnFwdSm90INS1_25CollectiveMainloopFwdSm90ILi2EN4cute5tupleIJNS5_1CILi1EEES8_S8_EEENS6_IJNS7_ILi192EEENS7_ILi128EEENS7_ILi64EEEEEELi64ENS_10bfloat16_tEfNS_4arch4Sm90ELb0ELb0ELb1ELb1ELb1ELb0ELb0ELb1ELb1ELb1ELb1ELb0EEENS1_21CollectiveEpilogueFwdINS6_IJSA_SC_SB_EEES9_SE_SG_Li384ELb1ELb1ELb1ELb0EEENS1_36VarlenDynamicPersistentTileSchedulerILi192ELi128ELi384ELi128ELb1ELb1ELb1ELb0ELb1ELb1EEEEEEEEEvNT_6ParamsE --------------------------
	.section	.nv.info._ZN7cutlass13device_kernelIN5flash11enable_sm90INS1_16FlashAttnFwdSm90INS1_25CollectiveMainloopFwdSm90ILi2EN4cute5tupleIJNS5_1CILi1EEES8_S8_EEENS6_IJNS7_ILi192EEENS7_ILi128EEENS7_ILi64EEEEEELi64ENS_10bfloat16_tEfNS_4arch4Sm90ELb0ELb0ELb1ELb1ELb1ELb0ELb0ELb1ELb1ELb1ELb1ELb0EEENS1_21CollectiveEpilogueFwdINS6_IJSA_SC_SB_EEES9_SE_SG_Li384ELb1ELb1ELb1ELb0EEENS1_36VarlenDynamicPersistentTileSchedulerILi192ELi128ELi384ELi128ELb1ELb1ELb1ELb0ELb1ELb1EEEEEEEEEvNT_6ParamsE,"",@"SHT_CUDA_INFO"
	.sectionflags	@""
	.align	4


	//----- nvinfo : EIATTR_CUDA_API_VERSION
	.align		4
        /*0000*/ 	.byte	0x04, 0x37
        /*0002*/ 	.short	(.L_726 - .L_725)
.L_725:
        /*0004*/ 	.word	0x00000082


	//----- nvinfo : EIATTR_KPARAM_INFO
	.align		4
.L_726:
        /*0008*/ 	.byte	0x04, 0x17
        /*000a*/ 	.short	(.L_728 - .L_727)
.L_727:
        /*000c*/ 	.word	0x00000000
        /*0010*/ 	.short	0x0000
        /*0012*/ 	.short	0x0000
        /*0014*/ 	.byte	0x00, 0xf0, 0x01, 0x2a


	//----- nvinfo : EIATTR_SPARSE_MMA_MASK
	.align		4
.L_728:
        /*0018*/ 	.byte	0x03, 0x50
        /*001a*/ 	.short	0x0000


	//----- nvinfo : EIATTR_MAXREG_COUNT
	.align		4
        /*001c*/ 	.byte	0x03, 0x1b
        /*001e*/ 	.short	0x0080


	//----- nvinfo : EIATTR_MERCURY_ISA_VERSION
	.align		4
        /*0020*/ 	.byte	0x03, 0x5f
        /*0022*/ 	.short	0x0101


	//----- nvinfo : EIATTR_VRC_CTA_INIT_COUNT
	.align		4
        /*0024*/ 	.byte	0x02, 0x4a
	.zero		1
	.zero		1


	//----- nvinfo : EIATTR_EXIT_INSTR_OFFSETS
	.align		4
        /*0028*/ 	.byte	0x04, 0x1c
        /*002a*/ 	.short	(.L_730 - .L_729)


	//   ....[0]....
.L_729:
        /*002c*/ 	.word	0x00000010


	//----- nvinfo : EIATTR_MAX_THREADS
	.align		4
.L_730:
        /*0030*/ 	.byte	0x04, 0x05
        /*0032*/ 	.short	(.L_732 - .L_731)
.L_731:
        /*0034*/ 	.word	0x00000200
        /*0038*/ 	.word	0x00000001
        /*003c*/ 	.word	0x00000001


	//----- nvinfo : EIATTR_CBANK_PARAM_SIZE
	.align		4
.L_732:
        /*0040*/ 	.byte	0x03, 0x19
        /*0042*/ 	.short	0x0a80


	//----- nvinfo : EIATTR_PARAM_CBANK
	.align		4
        /*0044*/ 	.byte	0x04, 0x0a
        /*0046*/ 	.short	(.L_734 - .L_733)
	.align		4
.L_733:
        /*0048*/ 	.word	index@(.nv.constant0._ZN7cutlass13device_kernelIN5flash11enable_sm90INS1_16FlashAttnFwdSm90INS1_25CollectiveMainloopFwdSm90ILi2EN4cute5tupleIJNS5_1CILi1EEES8_S8_EEENS6_IJNS7_ILi192EEENS7_ILi128EEENS7_ILi64EEEEEELi64ENS_10bfloat16_tEfNS_4arch4Sm90ELb0ELb0ELb1ELb1ELb1ELb0ELb0ELb1ELb1ELb1ELb1ELb0EEENS1_21CollectiveEpilogueFwdINS6_IJSA_SC_SB_EEES9_SE_SG_Li384ELb1ELb1ELb1ELb0EEENS1_36VarlenDynamicPersistentTileSchedulerILi192ELi128ELi384ELi128ELb1ELb1ELb1ELb0ELb1ELb1EEEEEEEEEvNT_6ParamsE)
        /*004c*/ 	.short	0x0380
        /*004e*/ 	.short	0x0a80


	//----- nvinfo : EIATTR_SW_WAR
	.align		4
.L_734:
        /*0050*/ 	.byte	0x04, 0x36
        /*0052*/ 	.short	(.L_736 - .L_735)
.L_735:
        /*0054*/ 	.word	0x00000008
.L_736:


//--------------------- .nv.info._ZN7cutlass13device_kernelIN5flash11enable_sm90INS1_16FlashAttnFwdSm90INS1_25CollectiveMainloopFwdSm90ILi2EN4cute5tupleIJNS5_1CILi1EEES8_S8_EEENS6_IJNS7_ILi192EEENS7_ILi128EEENS7_ILi64EEEEEELi64ENS_10bfloat16_tEfNS_4arch4Sm90ELb0ELb0ELb1ELb1ELb1ELb1ELb0ELb1ELb1ELb1ELb1ELb0EEENS1_21CollectiveEpilogueFwdINS6_IJSA_SC_SB_EEES9_SE_SG_Li384ELb1ELb1ELb1ELb0EEENS1_36VarlenDynamicPersistentTileSchedulerILi192ELi128ELi384ELi128ELb1ELb1ELb1ELb0ELb1ELb1EEEEEEEEEvNT_6ParamsE --------------------------
	.section	.nv.info._ZN7cutlass13device_kernelIN5flash11enable_sm90INS1_16FlashAttnFwdSm90INS1_25CollectiveMainloopFwdSm90ILi2EN4cute5tupleIJNS5_1CILi1EEES8_S8_EEENS6_IJNS7_ILi192EEENS7_ILi128EEENS7_ILi64EEEEEELi64ENS_10bfloat16_tEfNS_4arch4Sm90ELb0ELb0ELb1ELb1ELb1ELb1ELb0ELb1ELb1ELb1ELb1ELb0EEENS1_21CollectiveEpilogueFwdINS6_IJSA_SC_SB_EEES9_SE_SG_Li384ELb1ELb1ELb1ELb0EEENS1_36VarlenDynamicPersistentTileSchedulerILi192ELi128ELi384ELi128ELb1ELb1ELb1ELb0ELb1ELb1EEEEEEEEEvNT_6ParamsE,"",@"SHT_CUDA_INFO"
	.sectionflags	@""
	.align	4


	//----- nvinfo : EIATTR_CUDA_API_VERSION
	.align		4
        /*0000*/ 	.byte	0x04, 0x37
        /*0002*/ 	.short	(.L_738 - .L_737)
.L_737:
        /*0004*/ 	.word	0x00000082


	//----- nvinfo : EIATTR_KPARAM_INFO
	.align		4
.L_738:
        /*0008*/ 	.byte	0x04, 0x17
        /*000a*/ 	.short	(.L_740 - .L_739)
.L_739:
        /*000c*/ 	.word	0x00000000
        /*0010*/ 	.short	0x0000
        /*0012*/ 	.short	0x0000
        /*0014*/ 	.byte	0x00, 0xf0, 0x01, 0x2a


	//----- nvinfo : EIATTR_SPARSE_MMA_MASK
	.align		4
.L_740:
        /*0018*/ 	.byte	0x03, 0x50
        /*001a*/ 	.short	0x0000


	//----- nvinfo : EIATTR_MAXREG_COUNT
	.align		4
        /*001c*/ 	.byte	0x03, 0x1b
        /*001e*/ 	.short	0x0080


	//----- nvinfo : EIATTR_MERCURY_ISA_VERSION
	.align		4
        /*0020*/ 	.byte	0x03, 0x5f
        /*0022*/ 	.short	0x0101


	//----- nvinfo : EIATTR_VRC_CTA_INIT_COUNT
	.align		4
        /*0024*/ 	.byte	0x02, 0x4a
	.zero		1
	.zero		1


	//----- nvinfo : EIATTR_EXIT_INSTR_OFFSETS
	.align		4
        /*0028*/ 	.byte	0x04, 0x1c
        /*002a*/ 	.short	(.L_742 - .L_741)


	//   ....[0]....
.L_741:
        /*002c*/ 	.word	0x00000010


	//----- nvinfo : EIATTR_MAX_THREADS
	.align		4
.L_742:
        /*0030*/ 	.byte	0x04, 0x05
        /*0032*/ 	.short	(.L_744 - .L_743)
.L_743:
        /*0034*/ 	.word	0x00000200
        /*0038*/ 	.word	0x00000001
        /*003c*/ 	.word	0x00000001


	//----- nvinfo : EIATTR_CBANK_PARAM_SIZE
	.align		4
.L_744:
        /*0040*/ 	.byte	0x03, 0x19
        /*0042*/ 	.short	0x0a80


	//----- nvinfo : EIATTR_PARAM_CBANK
	.align		4
        /*0044*/ 	.byte	0x04, 0x0a
        /*0046*/ 	.short	(.L_746 - .L_745)
	.align		4
.L_745:
        /*0048*/ 	.word	index@(.nv.constant0._ZN7cutlass13device_kernelIN5flash11enable_sm90INS1_16FlashAttnFwdSm90INS1_25CollectiveMainloopFwdSm90ILi2EN4cute5tupleIJNS5_1CILi1EEES8_S8_EEENS6_IJNS7_ILi192EEENS7_ILi128EEENS7_ILi64EEEEEELi64ENS_10bfloat16_tEfNS_4arch4Sm90ELb0ELb0ELb1ELb1ELb1ELb1ELb0ELb1ELb1ELb1ELb1ELb0EEENS1_21CollectiveEpilogueFwdINS6_IJSA_SC_SB_EEES9_SE_SG_Li384ELb1ELb1ELb1ELb0EEENS1_36VarlenDynamicPersistentTileSchedulerILi192ELi128ELi384ELi128ELb1ELb1ELb1ELb0ELb1ELb1EEEEEEEEEvNT_6ParamsE)
        /*004c*/ 	.short	0x0380
        /*004e*/ 	.short	0x0a80


	//----- nvinfo : EIATTR_SW_WAR
	.align		4
.L_746:
        /*0050*/ 	.byte	0x04, 0x36
        /*0052*/ 	.short	(.L_748 - .L_747)
.L_747:
        /*0054*/ 	.word	0x00000008
.L_748:


//--------------------- .nv.info._ZN7cutlass13device_kernelIN5flash11enable_sm90INS1_16FlashAttnFwdSm90INS1_25CollectiveMainloopFwdSm90ILi2EN4cute5tupleIJNS5_1CILi1EEES8_S8_EEENS6_IJNS7_ILi192EEENS7_ILi128EEENS7_ILi64EEEEEELi64ENS_10bfloat16_tEfNS_4arch4Sm90ELb0ELb1ELb1ELb0ELb1ELb0ELb0ELb1ELb1ELb1ELb1ELb0EEENS1_21CollectiveEpilogueFwdINS6_IJSA_SC_SB_EEES9_SE_SG_Li384ELb0ELb1ELb1ELb0EEENS1_19SingleTileSchedulerILb0ELb1ELb1ELi192EEEEEEEEEvNT_6ParamsE --------------------------
	.section	.nv.info._ZN7cutlass13device_kernelIN5flash11enable_sm90INS1_16FlashAttnFwdSm90INS1_25CollectiveMainloopFwdSm90ILi2EN4cute5tupleIJNS5_1CILi1EEES8_S8_EEENS6_IJNS7_ILi192EEENS7_ILi128EEENS7_ILi64EEEEEELi64ENS_10bfloat16_tEfNS_4arch4Sm90ELb0ELb1ELb1ELb0ELb1ELb0ELb0ELb1ELb1ELb1ELb1ELb0EEENS1_21CollectiveEpilogueFwdINS6_IJSA_SC_SB_EEES9_SE_SG_Li384ELb0ELb1ELb1ELb0EEENS1_19SingleTileSchedulerILb0ELb1ELb1ELi192EEEEEEEEEvNT_6ParamsE,"",@"SHT_CUDA_INFO"
	.sectionflags	@""
	.align	4


	//----- nvinfo : EIATTR_CUDA_API_VERSION
	.align		4
        /*0000*/ 	.byte	0x04, 0x37
        /*0002*/ 	.short	(.L_750 - .L_749)
.L_749:
        /*0004*/ 	.word	0x00000082


	//----- nvinfo : EIATTR_KPARAM_INFO
	.align		4
.L_750:
        /*0008*/ 	.byte	0x04, 0x17
        /*000a*/ 	.short	(.L_752 - .L_751)
.L_751:
        /*000c*/ 	.word	0x00000000
        /*0010*/ 	.short	0x0000
        /*0012*/ 	.short	0x0000
        /*0014*/ 	.byte	0x00, 0xf0, 0x01, 0x28


	//----- nvinfo : EIATTR_SPARSE_MMA_MASK
	.align		4
.L_752:
        /*0018*/ 	.byte	0x03, 0x50
        /*001a*/ 	.short	0x0000


	//----- nvinfo : EIATTR_MAXREG_COUNT
	.align		4
        /*001c*/ 	.byte	0x03, 0x1b
        /*001e*/ 	.short	0x0080


	//----- nvinfo : EIATTR_MERCURY_ISA_VERSION
	.align		4
        /*0020*/ 	.byte	0x03, 0x5f
        /*0022*/ 	.short	0x0101


	//----- nvinfo : EIATTR_VRC_CTA_INIT_COUNT
	.align		4
        /*0024*/ 	.byte	0x02, 0x4a
	.zero		1
	.zero		1


	//----- nvinfo : EIATTR_EXIT_INSTR_OFFSETS
	.align		4
        /*0028*/ 	.byte	0x04, 0x1c
        /*002a*/ 	.short	(.L_754 - .L_753)


	//   ....[0]....
.L_753:
        /*002c*/ 	.word	0x00000010


	//----- nvinfo : EIATTR_MAX_THREADS
	.align		4
.L_754:
        /*0030*/ 	.byte	0x04, 0x05
        /*0032*/ 	.short	(.L_756 - .L_755)
.L_755:
        /*0034*/ 	.word	0x00000200
        /*0038*/ 	.word	0x00000001
        /*003c*/ 	.word	0x00000001


	//----- nvinfo : EIATTR_CBANK_PARAM_SIZE
	.align		4
.L_756:
        /*0040*/ 	.byte	0x03, 0x19
        /*0042*/ 	.short	0x0a00


	//----- nvinfo : EIATTR_PARAM_CBANK
	.align		4
        /*0044*/ 	.byte	0x04, 0x0a
        /*0046*/ 	.short	(.L_758 - .L_757)
	.align		4
.L_757:
        /*0048*/ 	.word	index@(.nv.constant0._ZN7cutlass13device_kernelIN5flash11enable_sm90INS1_16FlashAttnFwdSm90INS1_25CollectiveMainloopFwdSm90ILi2EN4cute5tupleIJNS5_1CILi1EEES8_S8_EEENS6_IJNS7_ILi192EEENS7_ILi128EEENS7_ILi64EEEEEELi64ENS_10bfloat16_tEfNS_4arch4Sm90ELb0ELb1ELb1ELb0ELb1ELb0ELb0ELb1ELb1ELb1ELb1ELb0EEENS1_21CollectiveEpilogueFwdINS6_IJSA_SC_SB_EEES9_SE_SG_Li384ELb0ELb1ELb1ELb0EEENS1_19SingleTileSchedulerILb0ELb1ELb1ELi192EEEEEEEEEvNT_6ParamsE)
        /*004c*/ 	.short	0x0380
        /*004e*/ 	.short	0x0a00


	//----- nvinfo : EIATTR_SW_WAR
	.align		4
.L_758:
        /*0050*/ 	.byte	0x04, 0x36
        /*0052*/ 	.short	(.L_760 - .L_759)
.L_759:
        /*0054*/ 	.word	0x00000008
.L_760:


//--------------------- .nv.info._ZN7cutlass13device_kernelIN5flash11enable_sm90INS1_16FlashAttnFwdSm90INS1_25CollectiveMainloopFwdSm90ILi2EN4cute5tupleIJNS5_1CILi1EEES8_S8_EEENS6_IJNS7_ILi192EEENS7_ILi128EEENS7_ILi64EEEEEELi64ENS_10bfloat16_tEfNS_4arch4Sm90ELb0ELb1ELb1ELb1ELb1ELb0ELb0ELb1ELb1ELb1ELb1ELb0EEENS1_21CollectiveEpilogueFwdINS6_IJSA_SC_SB_EEES9_SE_SG_Li384ELb1ELb1ELb1ELb0EEENS1_36VarlenDynamicPersistentTileSchedulerILi192ELi128ELi384ELi128ELb1ELb1ELb1ELb1ELb0ELb1EEEEEEEEEvNT_6ParamsE --------------------------
	.section	.nv.info._ZN7cutlass13device_kernelIN5flash11enable_sm90INS1_16FlashAttnFwdSm90INS1_25CollectiveMainloopFwdSm90ILi2EN4cute5tupleIJNS5_1CILi1EEES8_S8_EEENS6_IJNS7_ILi192EEENS7_ILi128EEENS7_ILi64EEEEEELi64ENS_10bfloat16_tEfNS_4arch4Sm90ELb0ELb1ELb1ELb1ELb1ELb0ELb0ELb1ELb1ELb1ELb1ELb0EEENS1_21CollectiveEpilogueFwdINS6_IJSA_SC_SB_EEES9_SE_SG_Li384ELb1ELb1ELb1ELb0EEENS1_36VarlenDynamicPersistentTileSchedulerILi192ELi128ELi384ELi128ELb1ELb1ELb1ELb1ELb0ELb1EEEEEEEEEvNT_6ParamsE,"",@"SHT_CUDA_INFO"
	.sectionflags	@""
	.align	4


	//----- nvinfo : EIATTR_CUDA_API_VERSION
	.align		4
        /*0000*/ 	.byte	0x04, 0x37
        /*0002*/ 	.short	(.L_762 - .L_761)
.L_761:
        /*0004*/ 	.word	0x00000082


	//----- nvinfo : EIATTR_KPARAM_INFO
	.align		4
.L_762:
        /*0008*/ 	.byte	0x04, 0x17
        /*000a*/ 	.short	(.L_764 - .L_763)
.L_763:
        /*000c*/ 	.word	0x00000000
        /*0010*/ 	.short	0x0000
        /*0012*/ 	.short	0x0000
        /*0014*/ 	.byte	0x00, 0xf0, 0x01, 0x2a


	//----- nvinfo : EIATTR_SPARSE_MMA_MASK
	.align		4
.L_764:
        /*0018*/ 	.byte	0x03, 0x50
        /*001a*/ 	.short	0x0000


	//----- nvinfo : EIATTR_MAXREG_COUNT
	.align		4
        /*001c*/ 	.byte	0x03, 0x1b
        /*001e*/ 	.short	0x0080


	//----- nvinfo : EIATTR_MERCURY_ISA_VERSION
	.align		4
        /*0020*/ 	.byte	0x03, 0x5f
        /*0022*/ 	.short	0x0101


	//----- nvinfo : EIATTR_VRC_CTA_INIT_COUNT
	.align		4
        /*0024*/ 	.byte	0x02, 0x4a
	.zero		1
	.zero		1


	//----- nvinfo : EIATTR_EXIT_INSTR_OFFSETS
	.align		4
        /*0028*/ 	.byte	0x04, 0x1c
        /*002a*/ 	.short	(.L_766 - .L_765)


	//   ....[0]....
.L_765:
        /*002c*/ 	.word	0x00000010


	//----- nvinfo : EIATTR_MAX_THREADS
	.align		4
.L_766:
        /*0030*/ 	.byte	0x04, 0x05
        /*0032*/ 	.short	(.L_768 - .L_767)
.L_767:
        /*0034*/ 	.word	0x00000200
        /*0038*/ 	.word	0x00000001
        /*003c*/ 	.word	0x00000001


	//----- nvinfo : EIATTR_CBANK_PARAM_SIZE
	.align		4
.L_768:
        /*0040*/ 	.byte	0x03, 0x19
        /*0042*/ 	.short	0x0a80


	//----- nvinfo : EIATTR_PARAM_CBANK
	.align		4
        /*0044*/ 	.byte	0x04, 0x0a
        /*0046*/ 	.short	(.L_770 - .L_769)
	.align		4
.L_769:
        /*0048*/ 	.word	index@(.nv.constant0._ZN7cutlass13device_kernelIN5flash11enable_sm90INS1_16FlashAttnFwdSm90INS1_25CollectiveMainloopFwdSm90ILi2EN4cute5tupleIJNS5_1CILi1EEES8_S8_EEENS6_IJNS7_ILi192EEENS7_ILi128EEENS7_ILi64EEEEEELi64ENS_10bfloat16_tEfNS_4arch4Sm90ELb0ELb1ELb1ELb1ELb1ELb0ELb0ELb1ELb1ELb1ELb1ELb0EEENS1_21CollectiveEpilogueFwdINS6_IJSA_SC_SB_EEES9_SE_SG_Li384ELb1ELb1ELb1ELb0EEENS1_36VarlenDynamicPersistentTileSchedulerILi192ELi128ELi384ELi128ELb1ELb1ELb1ELb1ELb0ELb1EEEEEEEEEvNT_6ParamsE)
        /*004c*/ 	.short	0x0380
        /*004e*/ 	.short	0x0a80


	//----- nvinfo : EIATTR_SW_WAR
	.align		4
.L_770:
        /*0050*/ 	.byte	0x04, 0x36
        /*0052*/ 	.short	(.L_772 - .L_771)
.L_771:
        /*0054*/ 	.word	0x00000008
.L_772:


//--------------------- .nv.info._ZN7cutlass13device_kernelIN5flash11enable_sm90INS1_16FlashAttnFwdSm90INS1_25CollectiveMainloopFwdSm90ILi2EN4cute5tupleIJNS5_1CILi1EEES8_S8_EEENS6_IJNS7_ILi192EEENS7_ILi128EEENS7_ILi64EEEEEELi64ENS_10bfloat16_tEfNS_4arch4Sm90ELb0ELb1ELb1ELb1ELb1ELb1ELb0ELb1ELb1ELb1ELb1ELb0EEENS1_21CollectiveEpilogueFwdINS6_IJSA_SC_SB_EEES9_SE_SG_Li384ELb1ELb1ELb1ELb0EEENS1_36VarlenDynamicPersistentTileSchedulerILi192ELi128ELi384ELi128ELb1ELb1ELb1ELb1ELb0ELb1EEEEEEEEEvNT_6ParamsE --------------------------
	.section	.nv.info._ZN7cutlass13device_kernelIN5flash11enable_sm90INS1_16FlashAttnFwdSm90INS1_25CollectiveMainloopFwdSm90ILi2EN4cute5tupleIJNS5_1CILi1EEES8_S8_EEENS6_IJNS7_ILi192EEENS7_ILi128EEENS7_ILi64EEEEEELi64ENS_10bfloat16_tEfNS_4arch4Sm90ELb0ELb1ELb1ELb1ELb1ELb1ELb0ELb1ELb1ELb1ELb1ELb0EEENS1_21CollectiveEpilogueFwdINS6_IJSA_SC_SB_EEES9_SE_SG_Li384ELb1ELb1ELb1ELb0EEENS1_36VarlenDynamicPersistentTileSchedulerILi192ELi128ELi384ELi128ELb1ELb1ELb1ELb1ELb0ELb1EEEEEEEEEvNT_6ParamsE,"",@"SHT_CUDA_INFO"
	.sectionflags	@""
	.align	4


	//----- nvinfo : EIATTR_CUDA_API_VERSION
	.align		4
        /*0000*/ 	.byte	0x04, 0x37
        /*0002*/ 	.short	(.L_774 - .L_773)
.L_773:
        /*0004*/ 	.word	0x00000082


	//----- nvinfo : EIATTR_KPARAM_INFO
	.align		4
.L_774:
        /*0008*/ 	.byte	0x04, 0x17
        /*000a*/ 	.short	(.L_776 - .L_775)
.L_775:
        /*000c*/ 	.word	0x00000000
        /*0010*/ 	.short	0x0000
        /*0012*/ 	.short	0x0000
        /*0014*/ 	.byte	0x00, 0xf0, 0x01, 0x2a


	//----- nvinfo : EIATTR_SPARSE_MMA_MASK
	.align		4
.L_776:
        /*0018*/ 	.byte	0x03, 0x50
        /*001a*/ 	.short	0x0000


	//----- nvinfo : EIATTR_MAXREG_COUNT
	.align		4
        /*001c*/ 	.byte	0x03, 0x1b
        /*001e*/ 	.short	0x0080


	//----- nvinfo : EIATTR_MERCURY_ISA_VERSION
	.align		4
        /*0020*/ 	.byte	0x03, 0x5f
        /*0022*/ 	.short	0x0101


	//----- nvinfo : EIATTR_VRC_CTA_INIT_COUNT
	.align		4
        /*0024*/ 	.byte	0x02, 0x4a
	.zero		1
	.zero		1


	//----- nvinfo : EIATTR_EXIT_INSTR_OFFSETS
	.align		4
        /*0028*/ 	.byte	0x04, 0x1c
        /*002a*/ 	.short	(.L_778 - .L_777)


	//   ....[0]....
.L_777:
        /*002c*/ 	.word	0x00000010


	//----- nvinfo : EIATTR_MAX_THREADS
	.align		4
.L_778:
        /*0030*/ 	.byte	0x04, 0x05
        /*0032*/ 	.short	(.L_780 - .L_779)
.L_779:
        /*0034*/ 	.word	0x00000200
        /*0038*/ 	.word	0x00000001
        /*003c*/ 	.word	0x00000001


	//----- nvinfo : EIATTR_CBANK_PARAM_SIZE
	.align		4
.L_780:
        /*0040*/ 	.byte	0x03, 0x19
        /*0042*/ 	.short	0x0a80


	//----- nvinfo : EIATTR_PARAM_CBANK
	.align		4
        /*0044*/ 	.byte	0x04, 0x0a
        /*0046*/ 	.short	(.L_782 - .L_781)
	.align		4
.L_781:
        /*0048*/ 	.word	index@(.nv.constant0._ZN7cutlass13device_kernelIN5flash11enable_sm90INS1_16FlashAttnFwdSm90INS1_25CollectiveMainloopFwdSm90ILi2EN4cute5tupleIJNS5_1CILi1EEES8_S8_EEENS6_IJNS7_ILi192EEENS7_ILi128EEENS7_ILi64EEEEEELi64ENS_10bfloat16_tEfNS_4arch4Sm90ELb0ELb1ELb1ELb1ELb1ELb1ELb0ELb1ELb1ELb1ELb1ELb0EEENS1_21CollectiveEpilogueFwdINS6_IJSA_SC_SB_EEES9_SE_SG_Li384ELb1ELb1ELb1ELb0EEENS1_36VarlenDynamicPersistentTileSchedulerILi192ELi128ELi384ELi128ELb1ELb1ELb1ELb1ELb0ELb1EEEEEEEEEvNT_6ParamsE)
        /*004c*/ 	.short	0x0380
        /*004e*/ 	.short	0x0a80


	//----- nvinfo : EIATTR_SW_WAR
	.align		4
.L_782:
        /*0050*/ 	.byte	0x04, 0x36
        /*0052*/ 	.short	(.L_784 - .L_783)
.L_783:
        /*0054*/ 	.word	0x00000008
.L_784:


//--------------------- .nv.info._ZN7cutlass13device_kernelIN5flash11enable_sm90INS1_16FlashAttnFwdSm90INS1_25CollectiveMainloopFwdSm90ILi2EN4cute5tupleIJNS5_1CILi1EEES8_S8_EEENS6_IJNS7_ILi192EEENS7_ILi128EEENS7_ILi64EEEEEELi64ENS_10bfloat16_tEfNS_4arch4Sm90ELb1ELb0ELb1ELb0ELb1ELb0ELb0ELb1ELb1ELb1ELb1ELb0EEENS1_21CollectiveEpilogueFwdINS6_IJSA_SC_SB_EEES9_SE_SG_Li384ELb0ELb1ELb1ELb0EEENS1_19SingleTileSchedulerILb0ELb1ELb1ELi192EEEEEEEEEvNT_6ParamsE --------------------------
	.section	.nv.info._ZN7cutlass13device_kernelIN5flash11enable_sm90INS1_16FlashAttnFwdSm90INS1_25CollectiveMainloopFwdSm90ILi2EN4cute5tupleIJNS5_1CILi1EEES8_S8_EEENS6_IJNS7_ILi192EEENS7_ILi128EEENS7_ILi64EEEEEELi64ENS_10bfloat16_tEfNS_4arch4Sm90ELb1ELb0ELb1ELb0ELb1ELb0ELb0ELb1ELb1ELb1ELb1ELb0EEENS1_21CollectiveEpilogueFwdINS6_IJSA_SC_SB_EEES9_SE_SG_Li384ELb0ELb1ELb1ELb0EEENS1_19SingleTileSchedulerILb0ELb1ELb1ELi192EEEEEEEEEvNT_6ParamsE,"",@"SHT_CUDA_INFO"
	.sectionflags	@""
	.align	4


	//----- nvinfo : EIATTR_CUDA_API_VERSION
	.align		4
        /*0000*/ 	.byte	0x04, 0x37
        /*0002*/ 	.short	(.L_786 - .L_785)
.L_785:
        /*0004*/ 	.word	0x00000082


	//----- nvinfo : EIATTR_KPARAM_INFO
	.align		4
.L_786:
        /*0008*/ 	.byte	0x04, 0x17
        /*000a*/ 	.short	(.L_788 - .L_787)
.L_787:
        /*000c*/ 	.word	0x00000000
        /*0010*/ 	.short	0x0000
        /*0012*/ 	.short	0x0000
        /*0014*/ 	.byte	0x00, 0xf0, 0x01, 0x28


	//----- nvinfo : EIATTR_SPARSE_MMA_MASK
	.align		4
.L_788:
        /*0018*/ 	.byte	0x03, 0x50
        /*001a*/ 	.short	0x0000


	//----- nvinfo : EIATTR_MAXREG_COUNT
	.align		4
        /*001c*/ 	.byte	0x03, 0x1b
        /*001e*/ 	.short	0x0080


	//----- nvinfo : EIATTR_MERCURY_ISA_VERSION
	.align		4
        /*0020*/ 	.byte	0x03, 0x5f
        /*0022*/ 	.short	0x0101


	//----- nvinfo : EIATTR_VRC_CTA_INIT_COUNT
	.align		4
        /*0024*/ 	.byte	0x02, 0x4a
	.zero		1
	.zero		1


	//----- nvinfo : EIATTR_EXIT_INSTR_OFFSETS
	.align		4
        /*0028*/ 	.byte	0x04, 0x1c
        /*002a*/ 	.short	(.L_790 - .L_789)


	//   ....[0]....
.L_789:
        /*002c*/ 	.word	0x00000010


	//----- nvinfo : EIATTR_MAX_THREADS
	.align		4
.L_790:
        /*0030*/ 	.byte	0x04, 0x05
        /*0032*/ 	.short	(.L_792 - .L_791)
.L_791:
        /*0034*/ 	.word	0x00000200
        /*0038*/ 	.word	0x00000001
        /*003c*/ 	.word	0x00000001


	//----- nvinfo : EIATTR_CBANK_PARAM_SIZE
	.align		4
.L_792:
        /*0040*/ 	.byte	0x03, 0x19
        /*0042*/ 	.short	0x0a00


	//----- nvinfo : EIATTR_PARAM_CBANK
	.align		4
        /*0044*/ 	.byte	0x04, 0x0a
        /*0046*/ 	.short	(.L_794 - .L_793)
	.align		4
.L_793:
        /*0048*/ 	.word	index@(.nv.constant0._ZN7cutlass13device_kernelIN5flash11enable_sm90INS1_16FlashAttnFwdSm90INS1_25CollectiveMainloopFwdSm90ILi2EN4cute5tupleIJNS5_1CILi1EEES8_S8_EEENS6_IJNS7_ILi192EEENS7_ILi128EEENS7_ILi64EEEEEELi64ENS_10bfloat16_tEfNS_4arch4Sm90ELb1ELb0ELb1ELb0ELb1ELb0ELb0ELb1ELb1ELb1ELb1ELb0EEENS1_21CollectiveEpilogueFwdINS6_IJSA_SC_SB_EEES9_SE_SG_Li384ELb0ELb1ELb1ELb0EEENS1_19SingleTileSchedulerILb0ELb1ELb1ELi192EEEEEEEEEvNT_6ParamsE)
        /*004c*/ 	.short	0x0380
        /*004e*/ 	.short	0x0a00


	//----- nvinfo : EIATTR_SW_WAR
	.align		4
.L_794:
        /*0050*/ 	.byte	0x04, 0x36
        /*0052*/ 	.short	(.L_796 - .L_795)
.L_795:
        /*0054*/ 	.word	0x00000008
.L_796:


//--------------------- .nv.info._ZN7cutlass13device_kernelIN5flash11enable_sm90INS1_16FlashAttnFwdSm90INS1_25CollectiveMainloopFwdSm90ILi2EN4cute5tupleIJNS5_1CILi1EEES8_S8_EEENS6_IJNS7_ILi192EEENS7_ILi128EEENS7_ILi64EEEEEELi64ENS_10bfloat16_tEfNS_4arch4Sm90ELb1ELb0ELb1ELb1ELb1ELb0ELb0ELb1ELb1ELb1ELb1ELb0EEENS1_21CollectiveEpilogueFwdINS6_IJSA_SC_SB_EEES9_SE_SG_Li384ELb1ELb1ELb1ELb0EEENS1_36VarlenDynamicPersistentTileSchedulerILi192ELi128ELi384ELi128ELb1ELb1ELb1ELb1ELb1ELb1EEEEEEEEEvNT_6ParamsE --------------------------
	.section	.nv.info._ZN7cutlass13device_kernelIN5flash11enable_sm90INS1_16FlashAttnFwdSm90INS1_25CollectiveMainloopFwdSm90ILi2EN4cute5tupleIJNS5_1CILi1EEES8_S8_EEENS6_IJNS7_ILi192EEENS7_ILi128EEENS7_ILi64EEEEEELi64ENS_10bfloat16_tEfNS_4arch4Sm90ELb1ELb0ELb1ELb1ELb1ELb0ELb0ELb1ELb1ELb1ELb1ELb0EEENS1_21CollectiveEpilogueFwdINS6_IJSA_SC_SB_EEES9_SE_SG_Li384ELb1ELb1ELb1ELb0EEENS1_36VarlenDynamicPersistentTileSchedulerILi192ELi128ELi384ELi128ELb1ELb1ELb1ELb1ELb1ELb1EEEEEEEEEvNT_6ParamsE,"",@"SHT_CUDA_INFO"
	.sectionflags	@""
	.align	4


	//----- nvinfo : EIATTR_CUDA_API_VERSION
	.align		4
        /*0000*/ 	.byte	0x04, 0x37
        /*0002*/ 	.short	(.L_798 - .L_797)
.L_797:
        /*0004*/ 	.word	0x00000082


	//----- nvinfo : EIATTR_KPARAM_INFO
	.align		4
.L_798:
        /*0008*/ 	.byte	0x04, 0x17
        /*000a*/ 	.short	(.L_800 - .L_799)
.L_799:
        /*000c*/ 	.word	0x00000000
        /*0010*/ 	.short	0x0000
        /*0012*/ 	.short	0x0000
        /*0014*/ 	.byte	0x00, 0xf0, 0x01, 0x2a


	//----- nvinfo : EIATTR_SPARSE_MMA_MASK
	.align		4
.L_800:
        /*0018*/ 	.byte	0x03, 0x50
        /*001a*/ 	.short	0x0000


	//----- nvinfo : EIATTR_MAXREG_COUNT
	.align		4
        /*001c*/ 	.byte	0x03, 0x1b
        /*001e*/ 	.short	0x0080


	//----- nvinfo : EIATTR_MERCURY_ISA_VERSION
	.align		4
        /*0020*/ 	.byte	0x03, 0x5f
        /*0022*/ 	.short	0x0101


	//----- nvinfo : EIATTR_VRC_CTA_INIT_COUNT
	.align		4
        /*0024*/ 	.byte	0x02, 0x4a
	.zero		1
	.zero		1


	//----- nvinfo : EIATTR_EXIT_INSTR_OFFSETS
	.align		4
        /*0028*/ 	.byte	0x04, 0x1c
        /*002a*/ 	.short	(.L_802 - .L_801)


	//   ....[0]....
.L_801:
        /*002c*/ 	.word	0x00000010


	//----- nvinfo : EIATTR_MAX_THREADS
	.align		4
.L_802:
        /*0030*/ 	.byte	0x04, 0x05
        /*0032*/ 	.short	(.L_804 - .L_803)
.L_803:
        /*0034*/ 	.word	0x00000200
        /*0038*/ 	.word	0x00000001
        /*003c*/ 	.word	0x00000001


	//----- nvinfo : EIATTR_CBANK_PARAM_SIZE
	.align		4
.L_804:
        /*0040*/ 	.byte	0x03, 0x19
        /*0042*/ 	.short	0x0a80


	//----- nvinfo : EIATTR_PARAM_CBANK
	.align		4
        /*0044*/ 	.byte	0x04, 0x0a
        /*0046*/ 	.short	(.L_806 - .L_805)
	.align		4
.L_805:
        /*0048*/ 	.word	index@(.nv.constant0._ZN7cutlass13device_kernelIN5flash11enable_sm90INS1_16FlashAttnFwdSm90INS1_25CollectiveMainloopFwdSm90ILi2EN4cute5tupleIJNS5_1CILi1EEES8_S8_EEENS6_IJNS7_ILi192EEENS7_ILi128EEENS7_ILi64EEEEEELi64ENS_10bfloat16_tEfNS_4arch4Sm90ELb1ELb0ELb1ELb1ELb1ELb0ELb0ELb1ELb1ELb1ELb1ELb0EEENS1_21CollectiveEpilogueFwdINS6_IJSA_SC_SB_EEES9_SE_SG_Li384ELb1ELb1ELb1ELb0EEENS1_36VarlenDynamicPersistentTileSchedulerILi192ELi128ELi384ELi128ELb1ELb1ELb1ELb1ELb1ELb1EEEEEEEEEvNT_6ParamsE)
        /*004c*/ 	.short	0x0380
        /*004e*/ 	.short	0x0a80


	//----- nvinfo : EIATTR_SW_WAR
	.align		4
.L_806:
        /*0050*/ 	.byte	0x04, 0x36
        /*0052*/ 	.short	(.L_808 - .L_807)
.L_807:
        /*0054*/ 	.word	0x00000008
.L_808:


//--------------------- .nv.info._ZN7cutlass13device_kernelIN5flash11enable_sm90INS1_16FlashAttnFwdSm90INS1_25CollectiveMainloopFwdSm90ILi2EN4cute5tupleIJNS5_1CILi1EEES8_S8_EEENS6_IJNS7_ILi192EEENS7_ILi128EEENS7_ILi64EEEEEELi64ENS_10bfloat16_tEfNS_4arch4Sm90ELb1ELb0ELb1ELb1ELb1ELb1ELb0ELb1ELb1ELb1ELb1ELb0EEENS1_21CollectiveEpilogueFwdINS6_IJSA_SC_SB_EEES9_SE_SG_Li384ELb1ELb1ELb1ELb0EEENS1_36VarlenDynamicPersistentTileSchedulerILi192ELi128ELi384ELi128ELb1ELb1ELb1ELb1ELb1ELb1EEEEEEEEEvNT_6ParamsE --------------------------
	.section	.nv.info._ZN7cutlass13device_kernelIN5flash11enable_sm90INS1_16FlashAttnFwdSm90INS1_25CollectiveMainloopFwdSm90ILi2EN4cute5tupleIJNS5_1CILi1EEES8_S8_EEENS6_IJNS7_ILi192EEENS7_ILi128EEENS7_ILi64EEEEEELi64ENS_10bfloat16_tEfNS_4arch4Sm90ELb1ELb0ELb1ELb1ELb1ELb1ELb0ELb1ELb1ELb1ELb1ELb0EEENS1_21CollectiveEpilogueFwdINS6_IJSA_SC_SB_EEES9_SE_SG_Li384ELb1ELb1ELb1ELb0EEENS1_36VarlenDynamicPersistentTileSchedulerILi192ELi128ELi384ELi128ELb1ELb1ELb1ELb1ELb1ELb1EEEEEEEEEvNT_6ParamsE,"",@"SHT_CUDA_INFO"
	.sectionflags	@""
	.align	4


	//----- nvinfo : EIATTR_CUDA_API_VERSION
	.align		4
        /*0000*/ 	.byte	0x04, 0x37
        /*0002*/ 	.short	(.L_810 - .L_809)
.L_809:
        /*0004*/ 	.word	0x00000082


	//----- nvinfo : EIATTR_KPARAM_INFO
	.align		4
.L_810:
        /*0008*/ 	.byte	0x04, 0x17
        /*000a*/ 	.short	(.L_812 - .L_811)
.L_811:
        /*000c*/ 	.word	0x00000000
        /*0010*/ 	.short	0x0000
        /*0012*/ 	.short	0x0000
        /*0014*/ 	.byte	0x00, 0xf0, 0x01, 0x2a


	//----- nvinfo : EIATTR_SPARSE_MMA_MASK
	.align		4
.L_812:
        /*0018*/ 	.byte	0x03, 0x50
        /*001a*/ 	.short	0x0000


	//----- nvinfo : EIATTR_MAXREG_COUNT
	.align		4
        /*001c*/ 	.byte	0x03, 0x1b
        /*001e*/ 	.short	0x0080


	//----- nvinfo : EIATTR_MERCURY_ISA_VERSION
	.align		4
        /*0020*/ 	.byte	0x03, 0x5f
        /*0022*/ 	.short	0x0101


	//----- nvinfo : EIATTR_VRC_CTA_INIT_COUNT
	.align		4
        /*0024*/ 	.byte	0x02, 0x4a
	.zero		1
	.zero		1


	//----- nvinfo : EIATTR_EXIT_INSTR_OFFSETS
	.align		4
        /*0028*/ 	.byte	0x04, 0x1c
        /*002a*/ 	.short	(.L_814 - .L_813)


	//   ....[0]....
.L_813:
        /*002c*/ 	.word	0x00000010


	//----- nvinfo : EIATTR_MAX_THREADS
	.align		4
.L_814:
        /*0030*/ 	.byte	0x04, 0x05
        /*0032*/ 	.short	(.L_816 - .L_815)
.L_815:
        /*0034*/ 	.word	0x00000200
        /*0038*/ 	.word	0x00000001
        /*003c*/ 	.word	0x00000001


	//----- nvinfo : EIATTR_CBANK_PARAM_SIZE
	.align		4
.L_816:
        /*0040*/ 	.byte	0x03, 0x19
        /*0042*/ 	.short	0x0a80


	//----- nvinfo : EIATTR_PARAM_CBANK
	.align		4
        /*0044*/ 	.byte	0x04, 0x0a
        /*0046*/ 	.short	(.L_818 - .L_817)
	.align		4
.L_817:
        /*0048*/ 	.word	index@(.nv.constant0._ZN7cutlass13device_kernelIN5flash11enable_sm90INS1_16FlashAttnFwdSm90INS1_25CollectiveMainloopFwdSm90ILi2EN4cute5tupleIJNS5_1CILi1EEES8_S8_EEENS6_IJNS7_ILi192EEENS7_ILi128EEENS7_ILi64EEEEEELi64ENS_10bfloat16_tEfNS_4arch4Sm90ELb1ELb0ELb1ELb1ELb1ELb1ELb0ELb1ELb1ELb1ELb1ELb0EEENS1_21CollectiveEpilogueFwdINS6_IJSA_SC_SB_EEES9_SE_SG_Li384ELb1ELb1ELb1ELb0EEENS1_36VarlenDynamicPersistentTileSchedulerILi192ELi128ELi384ELi128ELb1ELb1ELb1ELb1ELb1ELb1EEEEEEEEEvNT_6ParamsE)
        /*004c*/ 	.short	0x0380
        /*004e*/ 	.short	0x0a80


	//----- nvinfo : EIATTR_SW_WAR
	.align		4
.L_818:
        /*0050*/ 	.byte	0x04, 0x36
        /*0052*/ 	.short	(.L_820 - .L_819)
.L_819:
        /*0054*/ 	.word	0x00000008
.L_820:


//--------------------- .nv.callgraph             --------------------------
	.section	.nv.callgraph,"",@"SHT_CUDA_CALLGRAPH"
	.align	4
	.sectionentsize	8
	.align		4
        /*0000*/ 	.word	0x00000000
	.align		4
        /*0004*/ 	.word	0xffffffff
	.align		4
        /*0008*/ 	.word	0x00000000
	.align		4
        /*000c*/ 	.word	0xfffffffe
	.align		4
        /*0010*/ 	.word	0x00000000
	.align		4
        /*0014*/ 	.word	0xfffffffd
	.align		4
        /*0018*/ 	.word	0x00000000
	.align		4
        /*001c*/ 	.word	0xfffffffc


//--------------------- .nv.constant4             --------------------------
	.section	.nv.constant4,"a",@progbits
	.align	8
	.align		8
.nv.constant4:
        /*0000*/ 	.dword	_ZN86_INTERNAL_0e8feed4_50_flash_fwd_hdimall_bf16_paged_split_softcap_sm90_cu_ceb34e2a_37814cuda3std3__45__cpo5beginE
	.align		8
        /*0008*/ 	.dword	_ZN86_INTERNAL_0e8feed4_50_flash_fwd_hdimall_bf16_paged_split_softcap_sm90_cu_ceb34e2a_37814cuda3std3__45__cpo3endE
	.align		8
        /*0010*/ 	.dword	_ZN86_INTERNAL_0e8feed4_50_flash_fwd_hdimall_bf16_paged_split_softcap_sm90_cu_ceb34e2a_37814cuda3std3__45__cpo6cbeginE
	.align		8
        /*0018*/ 	.dword	_ZN86_INTERNAL_0e8feed4_50_flash_fwd_hdimall_bf16_paged_split_softcap_sm90_cu_ceb34e2a_37814cuda3std3__45__cpo4cendE
	.align		8
        /*0020*/ 	.dword	_ZN86_INTERNAL_0e8feed4_50_flash_fwd_hdimall_bf16_paged_split_softcap_sm90_cu_ceb34e2a_37814cuda3std3__488_GLOBAL__N__0e8feed4_50_flash_fwd_hdimall_bf16_paged_split_softcap_sm90_cu_ceb34e2a_37816ignoreE
	.align		8
        /*0028*/ 	.dword	_ZN86_INTERNAL_0e8feed4_50_flash_fwd_hdimall_bf16_paged_split_softcap_sm90_cu_ceb34e2a_37814cuda3std3__419piecewise_constructE
	.align		8
        /*0030*/ 	.dword	_ZN86_INTERNAL_0e8feed4_50_flash_fwd_hdimall_bf16_paged_split_softcap_sm90_cu_ceb34e2a_37814cuda3std3__48in_placeE
	.align		8
        /*0038*/ 	.dword	_ZN86_INTERNAL_0e8feed4_50_flash_fwd_hdimall_bf16_paged_split_softcap_sm90_cu_ceb34e2a_37814cuda3std6ranges3__45__cpo4swapE
	.align		8
        /*0040*/ 	.dword	_ZN86_INTERNAL_0e8feed4_50_flash_fwd_hdimall_bf16_paged_split_softcap_sm90_cu_ceb34e2a_37814cuda3std6ranges3__45__cpo9iter_moveE
	.align		8
        /*0048*/ 	.dword	_ZN86_INTERNAL_0e8feed4_50_flash_fwd_hdimall_bf16_paged_split_softcap_sm90_cu_ceb34e2a_37814cute7productE
	.align		8
        /*0050*/ 	.dword	_ZN86_INTERNAL_0e8feed4_50_flash_fwd_hdimall_bf16_paged_split_softcap_sm90_cu_ceb34e2a_37814cute1_E


//--------------------- .text._ZN7cutlass13device_kernelIN5flash11enable_sm90INS1_16FlashAttnFwdSm90INS1_25CollectiveMainloopFwdSm90ILi2EN4cute5tupleIJNS5_1CILi1EEES8_S8_EEENS6_IJNS7_ILi128EEENS7_ILi80EEENS7_ILi256EEEEEELi256ENS_10bfloat16_tEfNS_4arch4Sm90ELb0ELb0ELb1ELb0ELb1ELb0ELb0ELb1ELb1ELb1ELb1ELb0EEENS1_21CollectiveEpilogueFwdINS6_IJSA_SC_SB_EEES9_SE_SG_Li256ELb0ELb1ELb1ELb0EEENS1_19SingleTileSchedulerILb0ELb1ELb1ELi128EEEEEEEEEvNT_6ParamsE --------------------------
	.section	.text._ZN7cutlass13device_kernelIN5flash11enable_sm90INS1_16FlashAttnFwdSm90INS1_25CollectiveMainloopFwdSm90ILi2EN4cute5tupleIJNS5_1CILi1EEES8_S8_EEENS6_IJNS7_ILi128EEENS7_ILi80EEENS7_ILi256EEEEEELi256ENS_10bfloat16_tEfNS_4arch4Sm90ELb0ELb0ELb1ELb0ELb1ELb0ELb0ELb1ELb1ELb1ELb1ELb0EEENS1_21CollectiveEpilogueFwdINS6_IJSA_SC_SB_EEES9_SE_SG_Li256ELb0ELb1ELb1ELb0EEENS1_19SingleTileSchedulerILb0ELb1ELb1ELi128EEEEEEEEEvNT_6ParamsE,"ax",@progbits
	.align	128
.text._ZN7cutlass13device_kernelIN5flash11enable_sm90INS1_16FlashAttnFwdSm90INS1_25CollectiveMainloopFwdSm90ILi2EN4cute5tupleIJNS5_1CILi1EEES8_S8_EEENS6_IJNS7_ILi128EEENS7_ILi80EEENS7_ILi256EEEEEELi256ENS_10bfloat16_tEfNS_4arch4Sm90ELb0ELb0ELb1ELb0ELb1ELb0ELb0ELb1ELb1ELb1ELb1ELb0EEENS1_21CollectiveEpilogueFwdINS6_IJSA_SC_SB_EEES9_SE_SG_Li256ELb0ELb1ELb1ELb0EEENS1_19SingleTileSchedulerILb0ELb1ELb1ELi128EEEEEEEEEvNT_6ParamsE:
        .type           _ZN7cutlass13device_kernelIN5flash11enable_sm90INS1_16FlashAttnFwdSm90INS1_25CollectiveMainloopFwdSm90ILi2EN4cute5tupleIJNS5_1CILi1EEES8_S8_EEENS6_IJNS7_ILi128EEENS7_ILi80EEENS7_ILi256EEEEEELi256ENS_10bfloat16_tEfNS_4arch4Sm90ELb0ELb0ELb1ELb0ELb1ELb0ELb0ELb1ELb1ELb1ELb1ELb0EEENS1_21CollectiveEpilogueFwdINS6_IJSA_SC_SB_EEES9_SE_SG_Li256ELb0ELb1ELb1ELb0EEENS1_19SingleTileSchedulerILb0ELb1ELb1ELi128EEEEEEEEEvNT_6ParamsE,@function
        .size           _ZN7cutlass13device_kernelIN5flash11enable_sm90INS1_16FlashAttnFwdSm90INS1_25CollectiveMainloopFwdSm90ILi2EN4cute5tupleIJNS5_1CILi1EEES8_S8_EEENS6_IJNS7_ILi128EEENS7_ILi80EEENS7_ILi256EEEEEELi256ENS_10bfloat16_tEfNS_4arch4Sm90ELb0ELb0ELb1ELb0ELb1ELb0ELb0ELb1ELb1ELb1ELb1ELb0EEENS1_21CollectiveEpilogueFwdINS6_IJSA_SC_SB_EEES9_SE_SG_Li256ELb0ELb1ELb1ELb0EEENS1_19SingleTileSchedulerILb0ELb1ELb1ELi128EEEEEEEEEvNT_6ParamsE,(.L_x_45 - _ZN7cutlass13device_kernelIN5flash11enable_sm90INS1_16FlashAttnFwdSm90INS1_25CollectiveMainloopFwdSm90ILi2EN4cute5tupleIJNS5_1CILi1EEES8_S8_EEENS6_IJNS7_ILi128EEENS7_ILi80EEENS7_ILi256EEEEEELi256ENS_10bfloat16_tEfNS_4arch4Sm90ELb0ELb0ELb1ELb0ELb1ELb0ELb0ELb1ELb1ELb1ELb1ELb0EEENS1_21CollectiveEpilogueFwdINS6_IJSA_SC_SB_EEES9_SE_SG_Li256ELb0ELb1ELb1ELb0EEENS1_19SingleTileSchedulerILb0ELb1ELb1ELi128EEEEEEEEEvNT_6ParamsE)
        .other          _ZN7cutlass13device_kernelIN5flash11enable_sm90INS1_16FlashAttnFwdSm90INS1_25CollectiveMainloopFwdSm90ILi2EN4cute5tupleIJNS5_1CILi1EEES8_S8_EEENS6_IJNS7_ILi128EEENS7_ILi80EEENS7_ILi256EEEEEELi256ENS_10bfloat16_tEfNS_4arch4Sm90ELb0ELb0ELb1ELb0ELb1ELb0ELb0ELb1ELb1ELb1ELb1ELb0EEENS1_21CollectiveEpilogueFwdINS6_IJSA_SC_SB_EEES9_SE_SG_Li256ELb0ELb1ELb1ELb0EEENS1_19SingleTileSchedulerILb0ELb1ELb1ELi128EEEEEEEEEvNT_6ParamsE,@"STO_CUDA_ENTRY STV_DEFAULT"
_ZN7cutlass13device_kernelIN5flash11enable_sm90INS1_16FlashAttnFwdSm90INS1_25CollectiveMainloopFwdSm90ILi2EN4cute5tupleIJNS5_1CILi1EEES8_S8_EEENS6_IJNS7_ILi128EEENS7_ILi80EEENS7_ILi256EEEEEELi256ENS_10bfloat16_tEfNS_4arch4Sm90ELb0ELb0ELb1ELb0ELb1ELb0ELb0ELb1ELb1ELb1ELb1ELb0EEENS1_21CollectiveEpilogueFwdINS6_IJSA_SC_SB_EEES9_SE_SG_Li256ELb0ELb1ELb1ELb0EEENS1_19SingleTileSchedulerILb0ELb1ELb1ELi128EEEEEEEEEvNT_6ParamsE:
[----:B------:R-:W-:Y:S01]  /*0000*/  LDC R1, c[0x0][0x37c] ;  /* 0x0000df00ff017b82 */ /* 0x000fe20000000800 */
[----:B------:R-:W-:Y:S05]  /*0010*/  EXIT ;  /* 0x000000000000794d */ /* 0x000fea0003800000 */
.L_x_0:
[----:B------:R-:W-:-:S00]  /*0020*/  BRA `(.L_x_0) ;  /* 0xfffffffc00fc7947 */ /* 0x000fc0000383ffff */
[----:B------:R-:W-:-:S00]  /*0030*/  NOP ;  /* 0x0000000000007918 */ /* 0x000fc00000000000 */
        /* <DEDUP_REMOVED lines=12> */
.L_x_45:


//--------------------- .text._ZN7cutlass13device_kernelIN5flash11enable_sm90INS1_16FlashAttnFwdSm90INS1_25CollectiveMainloopFwdSm90ILi2EN4cute5tupleIJNS5_1CILi1EEES8_S8_EEENS6_IJNS7_ILi128EEENS7_ILi80EEENS7_ILi256EEEEEELi256ENS_10bfloat16_tEfNS_4arch4Sm90ELb0ELb0ELb1ELb1ELb1ELb0ELb0ELb1ELb1ELb1ELb1ELb0EEENS1_21CollectiveEpilogueFwdINS6_IJSA_SC_SB_EEES9_SE_SG_Li256ELb1ELb1ELb1ELb0EEENS1_36VarlenDynamicPersistentTileSchedulerILi128ELi80ELi256ELi128ELb1ELb1ELb1ELb0ELb1ELb1EEEEEEEEEvNT_6ParamsE --------------------------
	.section	.text._ZN7cutlass13device_kernelIN5flash11enable_sm90INS1_16FlashAttnFwdSm90INS1_25CollectiveMainloopFwdSm90ILi2EN4cute5tupleIJNS5_1CILi1EEES8_S8_EEENS6_IJNS7_ILi128EEENS7_ILi80EEENS7_ILi256EEEEEELi256ENS_10bfloat16_tEfNS_4arch4Sm90ELb0ELb0ELb1ELb1ELb1ELb0ELb0ELb1ELb1ELb1ELb1ELb0EEENS1_21CollectiveEpilogueFwdINS6_IJSA_SC_SB_EEES9_SE_SG_Li256ELb1ELb1ELb1ELb0EEENS1_36VarlenDynamicPersistentTileSchedulerILi128ELi80ELi256ELi128ELb1ELb1ELb1ELb0ELb1ELb1EEEEEEEEEvNT_6ParamsE,"ax",@progbits
	.align	128
.text._ZN7cutlass13device_kernelIN5flash11enable_sm90INS1_16FlashAttnFwdSm90INS1_25CollectiveMainloopFwdSm90ILi2EN4cute5tupleIJNS5_1CILi1EEES8_S8_EEENS6_IJNS7_ILi128EEENS7_ILi80EEENS7_ILi256EEEEEELi256ENS_10bfloat16_tEfNS_4arch4Sm90ELb0ELb0ELb1ELb1ELb1ELb0ELb0ELb1ELb1ELb1ELb1ELb0EEENS1_21CollectiveEpilogueFwdINS6_IJSA_SC_SB_EEES9_SE_SG_Li256ELb1ELb1ELb1ELb0EEENS1_36VarlenDynamicPersistentTileSchedulerILi128ELi80ELi256ELi128ELb1ELb1ELb1ELb0ELb1ELb1EEEEEEEEEvNT_6ParamsE:
        .type           _ZN7cutlass13device_kernelIN5flash11enable_sm90INS1_16FlashAttnFwdSm90INS1_25CollectiveMainloopFwdSm90ILi2EN4cute5tupleIJNS5_1CILi1EEES8_S8_EEENS6_IJNS7_ILi128EEENS7_ILi80EEENS7_ILi256EEEEEELi256ENS_10bfloat16_tEfNS_4arch4Sm90ELb0ELb0ELb1ELb1ELb1ELb0ELb0ELb1ELb1ELb1ELb1ELb0EEENS1_21CollectiveEpilogueFwdINS6_IJSA_SC_SB_EEES9_SE_SG_Li256ELb1ELb1ELb1ELb0EEENS1_36VarlenDynamicPersistentTileSchedulerILi128ELi80ELi256ELi128ELb1ELb1ELb1ELb0ELb1ELb1EEEEEEEEEvNT_6ParamsE,@function
        .size           _ZN7cutlass13device_kernelIN5flash11enable_sm90INS1_16FlashAttnFwdSm90INS1_25CollectiveMainloopFwdSm90ILi2EN4cute5tupleIJNS5_1CILi1EEES8_S8_EEENS6_IJNS7_ILi128EEENS7_ILi80EEENS7_ILi256EEEEEELi256ENS_10bfloat16_tEfNS_4arch4Sm90ELb0ELb0ELb1ELb1ELb1ELb0ELb0ELb1ELb1ELb1ELb1ELb0EEENS1_21CollectiveEpilogueFwdINS6_IJSA_SC_SB_EEES9_SE_SG_Li256ELb1ELb1ELb1ELb0EEENS1_36VarlenDynamicPersistentTileSchedulerILi128ELi80ELi256ELi128ELb1ELb1ELb1ELb0ELb1ELb1EEEEEEEEEvNT_6ParamsE,(.L_x_46 - _ZN7cutlass13device_kernelIN5flash11enable_sm90INS1_16FlashAttnFwdSm90INS1_25CollectiveMainloopFwdSm90ILi2EN4cute5tupleIJNS5_1CILi1EEES8_S8_EEENS6_IJNS7_ILi128EEENS7_ILi80EEENS7_ILi256EEEEEELi256ENS_10bfloat16_tEfNS_4arch4Sm90ELb0ELb0ELb1ELb1ELb1ELb0ELb0ELb1ELb1ELb1ELb1ELb0EEENS1_21CollectiveEpilogueFwdINS6_IJSA_SC_SB_EEES9_SE_SG_Li256ELb1ELb1ELb1ELb0EEENS1_36VarlenDynamicPersistentTileSchedulerILi128ELi80ELi256ELi128ELb1ELb1ELb1ELb0ELb1ELb1EEEEEEEEEvNT_6ParamsE)
        .other          _ZN7cutlass13device_kernelIN5flash11enable_sm90INS1_16FlashAttnFwdSm90INS1_25CollectiveMainloopFwdSm90ILi2EN4cute5tupleIJNS5_1CILi1EEES8_S8_EEENS6_IJNS7_ILi128EEENS7_ILi80EEENS7_ILi256EEEEEELi256ENS_10bfloat16_tEfNS_4arch4Sm90ELb0ELb0ELb1ELb1ELb1ELb0ELb0ELb1ELb1ELb1ELb1ELb0EEENS1_21CollectiveEpilogueFwdINS6_IJSA_SC_SB_EEES9_SE_SG_Li256ELb1ELb1ELb1ELb0EEENS1_36VarlenDynamicPersistentTileSchedulerILi128ELi80ELi256ELi128ELb1ELb1ELb1ELb0ELb1ELb1EEEEEEEEEvNT_6ParamsE,@"STO_CUDA_ENTRY STV_DEFAULT"
_ZN7cutlass13device_kernelIN5flash11enable_sm90INS1_16FlashAttnFwdSm90INS1_25CollectiveMainloopFwdSm90ILi2EN4cute5tupleIJNS5_1CILi1EEES8_S8_EEENS6_IJNS7_ILi128EEENS7_ILi80EEENS7_ILi256EEEEEELi256ENS_10bfloat16_tEfNS_4arch4Sm90ELb0ELb0ELb1ELb1ELb1ELb0ELb0ELb1ELb1ELb1ELb1ELb0EEENS1_21CollectiveEpilogueFwdINS6_IJSA_SC_SB_EEES9_SE_SG_Li256ELb1ELb1ELb1ELb0EEENS1_36VarlenDynamicPersistentTileSchedulerILi128ELi80ELi256ELi128ELb1ELb1ELb1ELb0ELb1ELb1EEEEEEEEEvNT_6ParamsE:
[----:B------:R-:W-:Y:S01]  /*0000*/  LDC R1, c[0x0][0x37c] ;  /* 0x0000df00ff017b82 */ /* 0x000fe20000000800 */
[----:B------:R-:W-:Y:S05]  /*0010*/  EXIT ;  /* 0x000000000000794d */ /* 0x000fea0003800000 */
.L_x_1:
        /* <DEDUP_REMOVED lines=14> */
.L_x_46:


//--------------------- .text._ZN7cutlass13device_kernelIN5flash11enable_sm90INS1_16FlashAttnFwdSm90INS1_25CollectiveMainloopFwdSm90ILi2EN4cute5tupleIJNS5_1CILi1EEES8_S8_EEENS6_IJNS7_ILi128EEENS7_ILi80EEENS7_ILi256EEEEEELi256ENS_10bfloat16_tEfNS_4arch4Sm90ELb0ELb0ELb1ELb1ELb1ELb1ELb0ELb1ELb1ELb1ELb1ELb0EEENS1_21CollectiveEpilogueFwdINS6_IJSA_SC_SB_EEES9_SE_SG_Li256ELb1ELb1ELb1ELb0EEENS1_36VarlenDynamicPersistentTileSchedulerILi128ELi80ELi256ELi128ELb1ELb1ELb1ELb0ELb1ELb1EEEEEEEEEvNT_6ParamsE --------------------------
	.section	.text._ZN7cutlass13device_kernelIN5flash11enable_sm90INS1_16FlashAttnFwdSm90INS1_25CollectiveMainloopFwdSm90ILi2EN4cute5tupleIJNS5_1CILi1EEES8_S8_EEENS6_IJNS7_ILi128EEENS7_ILi80EEENS7_ILi256EEEEEELi256ENS_10bfloat16_tEfNS_4arch4Sm90ELb0ELb0ELb1ELb1ELb1ELb1ELb0ELb1ELb1ELb1ELb1ELb0EEENS1_21CollectiveEpilogueFwdINS6_IJSA_SC_SB_EEES9_SE_SG_Li256ELb1ELb1ELb1ELb0EEENS1_36VarlenDynamicPersistentTileSchedulerILi128ELi80ELi256ELi128ELb1ELb1ELb1ELb0ELb1ELb1EEEEEEEEEvNT_6ParamsE,"ax",@progbits
	.align	128
.text._ZN7cutlass13device_kernelIN5flash11enable_sm90INS1_16FlashAttnFwdSm90INS1_25CollectiveMainloopFwdSm90ILi2EN4cute5tupleIJNS5_1CILi1EEES8_S8_EEENS6_IJNS7_ILi128EEENS7_ILi80EEENS7_ILi256EEEEEELi256ENS_10bfloat16_tEfNS_4arch4Sm90ELb0ELb0ELb1ELb1ELb1ELb1ELb0ELb1ELb1ELb1ELb1ELb0EEENS1_21CollectiveEpilogueFwdINS6_IJSA_SC_SB_EEES9_SE_SG_Li256ELb1ELb1ELb1ELb0EEENS1_36VarlenDynamicPersistentTileSchedulerILi128ELi80ELi256ELi128ELb1ELb1ELb1ELb0ELb1ELb1EEEEEEEEEvNT_6ParamsE:
        .type           _ZN7cutlass13device_kernelIN5flash11enable_sm90INS1_16FlashAttnFwdSm90INS1_25CollectiveMainloopFwdSm90ILi2EN4cute5tupleIJNS5_1CILi1EEES8_S8_EEENS6_IJNS7_ILi128EEENS7_ILi80EEENS7_ILi256EEEEEELi256ENS_10bfloat16_tEfNS_4arch4Sm90ELb0ELb0ELb1ELb1ELb1ELb1ELb0ELb1ELb1ELb1ELb1ELb0EEENS1_21CollectiveEpilogueFwdINS6_IJSA_SC_SB_EEES9_SE_SG_Li256ELb1ELb1ELb1ELb0EEENS1_36VarlenDynamicPersistentTileSchedulerILi128ELi80ELi256ELi128ELb1ELb1ELb1ELb0ELb1ELb1EEEEEEEEEvNT_6ParamsE,@function
        .size           _ZN7cutlass13device_kernelIN5flash11enable_sm90INS1_16FlashAttnFwdSm90INS1_25CollectiveMainloopFwdSm90ILi2EN4cute5tupleIJNS5_1CILi1EEES8_S8_EEENS6_IJNS7_ILi128EEENS7_ILi80EEENS7_ILi256EEEEEELi256ENS_10bfloat16_tEfNS_4arch4Sm90ELb0ELb0ELb1ELb1ELb1ELb1ELb0ELb1ELb1ELb1ELb1ELb0EEENS1_21CollectiveEpilogueFwdINS6_IJSA_SC_SB_EEES9_SE_SG_Li256ELb1ELb1ELb1ELb0EEENS1_36VarlenDynamicPersistentTileSchedulerILi128ELi80ELi256ELi128ELb1ELb1ELb1ELb0ELb1ELb1EEEEEEEEEvNT_6ParamsE,(.L_x_47 - _ZN7cutlass13device_kernelIN5flash11enable_sm90INS1_16FlashAttnFwdSm90INS1_25CollectiveMainloopFwdSm90ILi2EN4cute5tupleIJNS5_1CILi1EEES8_S8_EEENS6_IJNS7_ILi128EEENS7_ILi80EEENS7_ILi256EEEEEELi256ENS_10bfloat16_tEfNS_4arch4Sm90ELb0ELb0ELb1ELb1ELb1ELb1ELb0ELb1ELb1ELb1ELb1ELb0EEENS1_21CollectiveEpilogueFwdINS6_IJSA_SC_SB_EEES9_SE_SG_Li256ELb1ELb1ELb1ELb0EEENS1_36VarlenDynamicPersistentTileSchedulerILi128ELi80ELi256ELi128ELb1ELb1ELb1ELb0ELb1ELb1EEEEEEEEEvNT_6ParamsE)
        .other          _ZN7cutlass13device_kernelIN5flash11enable_sm90INS1_16FlashAttnFwdSm90INS1_25CollectiveMainloopFwdSm90ILi2EN4cute5tupleIJNS5_1CILi1EEES8_S8_EEENS6_IJNS7_ILi128EEENS7_ILi80EEENS7_ILi256EEEEEELi256ENS_10bfloat16_tEfNS_4arch4Sm90ELb0ELb0ELb1ELb1ELb1ELb1ELb0ELb1ELb1ELb1ELb1ELb0EEENS1_21CollectiveEpilogueFwdINS6_IJSA_SC_SB_EEES9_SE_SG_Li256ELb1ELb1ELb1ELb0EEENS1_36VarlenDynamicPersistentTileSchedulerILi128ELi80ELi256ELi128ELb1ELb1ELb1ELb0ELb1ELb1EEEEEEEEEvNT_6ParamsE,@"STO_CUDA_ENTRY STV_DEFAULT"
_ZN7cutlass13device_kernelIN5flash11enable_sm90INS1_16FlashAttnFwdSm90INS1_25CollectiveMainloopFwdSm90ILi2EN4cute5tupleIJNS5_1CILi1EEES8_S8_EEENS6_IJNS7_ILi128EEENS7_ILi80EEENS7_ILi256EEEEEELi256ENS_10bfloat16_tEfNS_4arch4Sm90ELb0ELb0ELb1ELb1ELb1ELb1ELb0ELb1ELb1ELb1ELb1ELb0EEENS1_21CollectiveEpilogueFwdINS6_IJSA_SC_SB_EEES9_SE_SG_Li256ELb1ELb1ELb1ELb0EEENS1_36VarlenDynamicPersistentTileSchedulerILi128ELi80ELi256ELi128ELb1ELb1ELb1ELb0ELb1ELb1EEEEEEEEEvNT_6ParamsE:
[----:B------:R-:W-:Y:S01]  /*0000*/  LDC R1, c[0x0][0x37c] ;  /* 0x0000df00ff017b82 */ /* 0x000fe20000000800 */
[----:B------:R-:W-:Y:S05]  /*0010*/  EXIT ;  /* 0x000000000000794d */ /* 0x000fea0003800000 */
.L_x_2:
        /* <DEDUP_REMOVED lines=14> */
.L_x_47:


//--------------------- .text._ZN7cutlass13device_kernelIN5flash11enable_sm90INS1_16FlashAttnFwdSm90INS1_25CollectiveMainloopFwdSm90ILi2EN4cute5tupleIJNS5_1CILi1EEES8_S8_EEENS6_IJNS7_ILi128EEENS7_ILi64EEENS7_ILi256EEEEEELi256ENS_10bfloat16_tEfNS_4arch4Sm90ELb0ELb1ELb1ELb0ELb1ELb0ELb0ELb1ELb1ELb1ELb1ELb0EEENS1_21CollectiveEpilogueFwdINS6_IJSA_SC_SB_EEES9_SE_SG_Li256ELb0ELb1ELb1ELb0EEENS1_19SingleTileSchedulerILb0ELb1ELb1ELi128EEEEEEEEEvNT_6ParamsE --------------------------
	.section	.text._ZN7cutlass13device_kernelIN5flash11enable_sm90INS1_16FlashAttnFwdSm90INS1_25CollectiveMainloopFwdSm90ILi2EN4cute5tupleIJNS5_1CILi1EEES8_S8_EEENS6_IJNS7_ILi128EEENS7_ILi64EEENS7_ILi256EEEEEELi256ENS_10bfloat16_tEfNS_4arch4Sm90ELb0ELb1ELb1ELb0ELb1ELb0ELb0ELb1ELb1ELb1ELb1ELb0EEENS1_21CollectiveEpilogueFwdINS6_IJSA_SC_SB_EEES9_SE_SG_Li256ELb0ELb1ELb1ELb0EEENS1_19SingleTileSchedulerILb0ELb1ELb1ELi128EEEEEEEEEvNT_6ParamsE,"ax",@progbits
	.align	128
.text._ZN7cutlass13device_kernelIN5flash11enable_sm90INS1_16FlashAttnFwdSm90INS1_25CollectiveMainloopFwdSm90ILi2EN4cute5tupleIJNS5_1CILi1EEES8_S8_EEENS6_IJNS7_ILi128EEENS7_ILi64EEENS7_ILi256EEEEEELi256ENS_10bfloat16_tEfNS_4arch4Sm90ELb0ELb1ELb1ELb0ELb1ELb0ELb0ELb1ELb1ELb1ELb1ELb0EEENS1_21CollectiveEpilogueFwdINS6_IJSA_SC_SB_EEES9_SE_SG_Li256ELb0ELb1ELb1ELb0EEENS1_19SingleTileSchedulerILb0ELb1ELb1ELi128EEEEEEEEEvNT_6ParamsE:
        .type           _ZN7cutlass13device_kernelIN5flash11enable_sm90INS1_16FlashAttnFwdSm90INS1_25CollectiveMainloopFwdSm90ILi2EN4cute5tupleIJNS5_1CILi1EEES8_S8_EEENS6_IJNS7_ILi128EEENS7_ILi64EEENS7_ILi256EEEEEELi256ENS_10bfloat16_tEfNS_4arch4Sm90ELb0ELb1ELb1ELb0ELb1ELb0ELb0ELb1ELb1ELb1ELb1ELb0EEENS1_21CollectiveEpilogueFwdINS6_IJSA_SC_SB_EEES9_SE_SG_Li256ELb0ELb1ELb1ELb0EEENS1_19SingleTileSchedulerILb0ELb1ELb1ELi128EEEEEEEEEvNT_6ParamsE,@function
        .size           _ZN7cutlass13device_kernelIN5flash11enable_sm90INS1_16FlashAttnFwdSm90INS1_25CollectiveMainloopFwdSm90ILi2EN4cute5tupleIJNS5_1CILi1EEES8_S8_EEENS6_IJNS7_ILi128EEENS7_ILi64EEENS7_ILi256EEEEEELi256ENS_10bfloat16_tEfNS_4arch4Sm90ELb0ELb1ELb1ELb0ELb1ELb0ELb0ELb1ELb1ELb1ELb1ELb0EEENS1_21CollectiveEpilogueFwdINS6_IJSA_SC_SB_EEES9_SE_SG_Li256ELb0ELb1ELb1ELb0EEENS1_19SingleTileSchedulerILb0ELb1ELb1ELi128EEEEEEEEEvNT_6ParamsE,(.L_x_48 - _ZN7cutlass13device_kernelIN5flash11enable_sm90INS1_16FlashAttnFwdSm90INS1_25CollectiveMainloopFwdSm90ILi2EN4cute5tupleIJNS5_1CILi1EEES8_S8_EEENS6_IJNS7_ILi128EEENS7_ILi64EEENS7_ILi256EEEEEELi256ENS_10bfloat16_tEfNS_4arch4Sm90ELb0ELb1ELb1ELb0ELb1ELb0ELb0ELb1ELb1ELb1ELb1ELb0EEENS1_21CollectiveEpilogueFwdINS6_IJSA_SC_SB_EEES9_SE_SG_Li256ELb0ELb1ELb1ELb0EEENS1_19SingleTileSchedulerILb0ELb1ELb1ELi128EEEEEEEEEvNT_6ParamsE)
        .other          _ZN7cutlass13device_kernelIN5flash11enable_sm90INS1_16FlashAttnFwdSm90INS1_25CollectiveMainloopFwdSm90ILi2EN4cute5tupleIJNS5_1CILi1EEES8_S8_EEENS6_IJNS7_ILi128EEENS7_ILi64EEENS7_ILi256EEEEEELi256ENS_10bfloat16_tEfNS_4arch4Sm90ELb0ELb1ELb1ELb0ELb1ELb0ELb0ELb1ELb1ELb1ELb1ELb0EEENS1_21CollectiveEpilogueFwdINS6_IJSA_SC_SB_EEES9_SE_SG_Li256ELb0ELb1ELb1ELb0EEENS1_19SingleTileSchedulerILb0ELb1ELb1ELi128EEEEEEEEEvNT_6ParamsE,@"STO_CUDA_ENTRY STV_DEFAULT"
_ZN7cutlass13device_kernelIN5flash11enable_sm90INS1_16FlashAttnFwdSm90INS1_25CollectiveMainloopFwdSm90ILi2EN4cute5tupleIJNS5_1CILi1EEES8_S8_EEENS6_IJNS7_ILi128EEENS7_ILi64EEENS7_ILi256EEEEEELi256ENS_10bfloat16_tEfNS_4arch4Sm90ELb0ELb1ELb1ELb0ELb1ELb0ELb0ELb1ELb1ELb1ELb1ELb0EEENS1_21CollectiveEpilogueFwdINS6_IJSA_SC_SB_EEES9_SE_SG_Li256ELb0ELb1ELb1ELb0EEENS1_19SingleTileSchedulerILb0ELb1ELb1ELi128EEEEEEEEEvNT_6ParamsE:
[----:B------:R-:W-:Y:S01]  /*0000*/  LDC R1, c[0x0][0x37c] ;  /* 0x0000df00ff017b82 */ /* 0x000fe20000000800 */
[----:B------:R-:W-:Y:S05]  /*0010*/  EXIT ;  /* 0x000000000000794d */ /* 0x000fea0003800000 */
.L_x_3:
        /* <DEDUP_REMOVED lines=14> */
.L_x_48:


//--------------------- .text._ZN7cutlass13device_kernelIN5flash11enable_sm90INS1_16FlashAttnFwdSm90INS1_25CollectiveMainloopFwdSm90ILi2EN4cute5tupleIJNS5_1CILi1EEES8_S8_EEENS6_IJNS7_ILi128EEENS7_ILi64EEENS7_ILi256EEEEEELi256ENS_10bfloat16_tEfNS_4arch4Sm90ELb0ELb1ELb1ELb1ELb1ELb0ELb0ELb1ELb1ELb1ELb1ELb0EEENS1_21CollectiveEpilogueFwdINS6_IJSA_SC_SB_EEES9_SE_SG_Li256ELb1ELb1ELb1ELb0EEENS1_36VarlenDynamicPersistentTileSchedulerILi128ELi64ELi256ELi128ELb1ELb1ELb1ELb1ELb0ELb1EEEEEEEEEvNT_6ParamsE --------------------------
	.section	.text._ZN7cutlass13device_kernelIN5flash11enable_sm90INS1_16FlashAttnFwdSm90INS1_25CollectiveMainloopFwdSm90ILi2EN4cute5tupleIJNS5_1CILi1EEES8_S8_EEENS6_IJNS7_ILi128EEENS7_ILi64EEENS7_ILi256EEEEEELi256ENS_10bfloat16_tEfNS_4arch4Sm90ELb0ELb1ELb1ELb1ELb1ELb0ELb0ELb1ELb1ELb1ELb1ELb0EEENS1_21CollectiveEpilogueFwdINS6_IJSA_SC_SB_EEES9_SE_SG_Li256ELb1ELb1ELb1ELb0EEENS1_36VarlenDynamicPersistentTileSchedulerILi128ELi64ELi256ELi128ELb1ELb1ELb1ELb1ELb0ELb1EEEEEEEEEvNT_6ParamsE,"ax",@progbits
	.align	128
.text._ZN7cutlass13device_kernelIN5flash11enable_sm90INS1_16FlashAttnFwdSm90INS1_25CollectiveMainloopFwdSm90ILi2EN4cute5tupleIJNS5_1CILi1EEES8_S8_EEENS6_IJNS7_ILi128EEENS7_ILi64EEENS7_ILi256EEEEEELi256ENS_10bfloat16_tEfNS_4arch4Sm90ELb0ELb1ELb1ELb1ELb1ELb0ELb0ELb1ELb1ELb1ELb1ELb0EEENS1_21CollectiveEpilogueFwdINS6_IJSA_SC_SB_EEES9_SE_SG_Li256ELb1ELb1ELb1ELb0EEENS1_36VarlenDynamicPersistentTileSchedulerILi128ELi64ELi256ELi128ELb1ELb1ELb1ELb1ELb0ELb1EEEEEEEEEvNT_6ParamsE:
        .type           _ZN7cutlass13device_kernelIN5flash11enable_sm90INS1_16FlashAttnFwdSm90INS1_25CollectiveMainloopFwdSm90ILi2EN4cute5tupleIJNS5_1CILi1EEES8_S8_EEENS6_IJNS7_ILi128EEENS7_ILi64EEENS7_ILi256EEEEEELi256ENS_10bfloat16_tEfNS_4arch4Sm90ELb0ELb1ELb1ELb1ELb1ELb0ELb0ELb1ELb1ELb1ELb1ELb0EEENS1_21CollectiveEpilogueFwdINS6_IJSA_SC_SB_EEES9_SE_SG_Li256ELb1ELb1ELb1ELb0EEENS1_36VarlenDynamicPersistentTileSchedulerILi128ELi64ELi256ELi128ELb1ELb1ELb1ELb1ELb0ELb1EEEEEEEEEvNT_6ParamsE,@function
        .size           _ZN7cutlass13device_kernelIN5flash11enable_sm90INS1_16FlashAttnFwdSm90INS1_25CollectiveMainloopFwdSm90ILi2EN4cute5tupleIJNS5_1CILi1EEES8_S8_EEENS6_IJNS7_ILi128EEENS7_ILi64EEENS7_ILi256EEEEEELi256ENS_10bfloat16_tEfNS_4arch4Sm90ELb0ELb1ELb1ELb1ELb1ELb0ELb0ELb1ELb1ELb1ELb1ELb0EEENS1_21CollectiveEpilogueFwdINS6_IJSA_SC_SB_EEES9_SE_SG_Li256ELb1ELb1ELb1ELb0EEENS1_36VarlenDynamicPersistentTileSchedulerILi128ELi64ELi256ELi128ELb1ELb1ELb1ELb1ELb0ELb1EEEEEEEEEvNT_6ParamsE,(.L_x_49 - _ZN7cutlass13device_kernelIN5flash11enable_sm90INS1_16FlashAttnFwdSm90INS1_25CollectiveMainloopFwdSm90ILi2EN4cute5tupleIJNS5_1CILi1EEES8_S8_EEENS6_IJNS7_ILi128EEENS7_ILi64EEENS7_ILi256EEEEEELi256ENS_10bfloat16_tEfNS_4arch4Sm90ELb0ELb1ELb1ELb1ELb1ELb0ELb0ELb1ELb1ELb1ELb1ELb0EEENS1_21CollectiveEpilogueFwdINS6_IJSA_SC_SB_EEES9_SE_SG_Li256ELb1ELb1ELb1ELb0EEENS1_36VarlenDynamicPersistentTileSchedulerILi128ELi64ELi256ELi128ELb1ELb1ELb1ELb1ELb0ELb1EEEEEEEEEvNT_6ParamsE)
        .other          _ZN7cutlass13device_kernelIN5flash11enable_sm90INS1_16FlashAttnFwdSm90INS1_25CollectiveMainloopFwdSm90ILi2EN4cute5tupleIJNS5_1CILi1EEES8_S8_EEENS6_IJNS7_ILi128EEENS7_ILi64EEENS7_ILi256EEEEEELi256ENS_10bfloat16_tEfNS_4arch4Sm90ELb0ELb1ELb1ELb1ELb1ELb0ELb0ELb1ELb1ELb1ELb1ELb0EEENS1_21CollectiveEpilogueFwdINS6_IJSA_SC_SB_EEES9_SE_SG_Li256ELb1ELb1ELb1ELb0EEENS1_36VarlenDynamicPersistentTileSchedulerILi128ELi64ELi256ELi128ELb1ELb1ELb1ELb1ELb0ELb1EEEEEEEEEvNT_6ParamsE,@"STO_CUDA_ENTRY STV_DEFAULT"
_ZN7cutlass13device_kernelIN5flash11enable_sm90INS1_16FlashAttnFwdSm90INS1_25CollectiveMainloopFwdSm90ILi2EN4cute5tupleIJNS5_1CILi1EEES8_S8_EEENS6_IJNS7_ILi128EEENS7_ILi64EEENS7_ILi256EEEEEELi256ENS_10bfloat16_tEfNS_4arch4Sm90ELb0ELb1ELb1ELb1ELb1ELb0ELb0ELb1ELb1ELb1ELb1ELb0EEENS1_21CollectiveEpilogueFwdINS6_IJSA_SC_SB_EEES9_SE_SG_Li256ELb1ELb1ELb1ELb0EEENS1_36VarlenDynamicPersistentTileSchedulerILi128ELi64ELi256ELi128ELb1ELb1ELb1ELb1ELb0ELb1EEEEEEEEEvNT_6ParamsE:
[----:B------:R-:W-:Y:S01]  /*0000*/  LDC R1, c[0x0][0x37c] ;  /* 0x0000df00ff017b82 */ /* 0x000fe20000000800 */
[----:B------:R-:W-:Y:S05]  /*0010*/  EXIT ;  /* 0x000000000000794d */ /* 0x000fea0003800000 */
.L_x_4:
        /* <DEDUP_REMOVED lines=14> */
.L_x_49:


//--------------------- .text._ZN7cutlass13device_kernelIN5flash11enable_sm90INS1_16FlashAttnFwdSm90INS1_25CollectiveMainloopFwdSm90ILi2EN4cute5tupleIJNS5_1CILi1EEES8_S8_EEENS6_IJNS7_ILi128EEENS7_ILi64EEENS7_ILi256EEEEEELi256ENS_10bfloat16_tEfNS_4arch4Sm90ELb0ELb1ELb1ELb1ELb1ELb1ELb0ELb1ELb1ELb1ELb1ELb0EEENS1_21CollectiveEpilogueFwdINS6_IJSA_SC_SB_EEES9_SE_SG_Li256ELb1ELb1ELb1ELb0EEENS1_36VarlenDynamicPersistentTileSchedulerILi128ELi64ELi256ELi128ELb1ELb1ELb1ELb1ELb0ELb1EEEEEEEEEvNT_6ParamsE --------------------------
	.section	.text._ZN7cutlass13device_kernelIN5flash11enable_sm90INS1_16FlashAttnFwdSm90INS1_25CollectiveMainloopFwdSm90ILi2EN4cute5tupleIJNS5_1CILi1EEES8_S8_EEENS6_IJNS7_ILi128EEENS7_ILi64EEENS7_ILi256EEEEEELi256ENS_10bfloat16_tEfNS_4arch4Sm90ELb0ELb1ELb1ELb1ELb1ELb1ELb0ELb1ELb1ELb1ELb1ELb0EEENS1_21CollectiveEpilogueFwdINS6_IJSA_SC_SB_EEES9_SE_SG_Li256ELb1ELb1ELb1ELb0EEENS1_36VarlenDynamicPersistentTileSchedulerILi128ELi64ELi256ELi128ELb1ELb1ELb1ELb1ELb0ELb1EEEEEEEEEvNT_6ParamsE,"ax",@progbits
	.align	128
.text._ZN7cutlass13device_kernelIN5flash11enable_sm90INS1_16FlashAttnFwdSm90INS1_25CollectiveMainloopFwdSm90ILi2EN4cute5tupleIJNS5_1CILi1EEES8_S8_EEENS6_IJNS7_ILi128EEENS7_ILi64EEENS7_ILi256EEEEEELi256ENS_10bfloat16_tEfNS_4arch4Sm90ELb0ELb1ELb1ELb1ELb1ELb1ELb0ELb1ELb1ELb1ELb1ELb0EEENS1_21CollectiveEpilogueFwdINS6_IJSA_SC_SB_EEES9_SE_SG_Li256ELb1ELb1ELb1ELb0EEENS1_36VarlenDynamicPersistentTileSchedulerILi128ELi64ELi256ELi128ELb1ELb1ELb1ELb1ELb0ELb1EEEEEEEEEvNT_6ParamsE:
        .type           _ZN7cutlass13device_kernelIN5flash11enable_sm90INS1_16FlashAttnFwdSm90INS1_25CollectiveMainloopFwdSm90ILi2EN4cute5tupleIJNS5_1CILi1EEES8_S8_EEENS6_IJNS7_ILi128EEENS7_ILi64EEENS7_ILi256EEEEEELi256ENS_10bfloat16_tEfNS_4arch4Sm90ELb0ELb1ELb1ELb1ELb1ELb1ELb0ELb1ELb1ELb1ELb1ELb0EEENS1_21CollectiveEpilogueFwdINS6_IJSA_SC_SB_EEES9_SE_SG_Li256ELb1ELb1ELb1ELb0EEENS1_36VarlenDynamicPersistentTileSchedulerILi128ELi64ELi256ELi128ELb1ELb1ELb1ELb1ELb0ELb1EEEEEEEEEvNT_6ParamsE,@function
        .size           _ZN7cutlass13device_kernelIN5flash11enable_sm90INS1_16FlashAttnFwdSm90INS1_25CollectiveMainloopFwdSm90ILi2EN4cute5tupleIJNS5_1CILi1EEES8_S8_EEENS6_IJNS7_ILi128EEENS7_ILi64EEENS7_ILi256EEEEEELi256ENS_10bfloat16_tEfNS_4arch4Sm90ELb0ELb1ELb1ELb1ELb1ELb1ELb0ELb1ELb1ELb1ELb1ELb0EEENS1_21CollectiveEpilogueFwdINS6_IJSA_SC_SB_EEES9_SE_SG_Li256ELb1ELb1ELb1ELb0EEENS1_36VarlenDynamicPersistentTileSchedulerILi128ELi64ELi256ELi128ELb1ELb1ELb1ELb1ELb0ELb1EEEEEEEEEvNT_6ParamsE,(.L_x_50 - _ZN7cutlass13device_kernelIN5flash11enable_sm90INS1_16FlashAttnFwdSm90INS1_25CollectiveMainloopFwdSm90ILi2EN4cute5tupleIJNS5_1CILi1EEES8_S8_EEENS6_IJNS7_ILi128EEENS7_ILi64EEENS7_ILi256EEEEEELi256ENS_10bfloat16_tEfNS_4arch4Sm90ELb0ELb1ELb1ELb1ELb1ELb1ELb0ELb1ELb1ELb1ELb1ELb0EEENS1_21CollectiveEpilogueFwdINS6_IJSA_SC_SB_EEES9_SE_SG_Li256ELb1ELb1ELb1ELb0EEENS1_36VarlenDynamicPersistentTileSchedulerILi128ELi64ELi256ELi128ELb1ELb1ELb1ELb1ELb0ELb1EEEEEEEEEvNT_6ParamsE)
        .other          _ZN7cutlass13device_kernelIN5flash11enable_sm90INS1_16FlashAttnFwdSm90INS1_25CollectiveMainloopFwdSm90ILi2EN4cute5tupleIJNS5_1CILi1EEES8_S8_EEENS6_IJNS7_ILi128EEENS7_ILi64EEENS7_ILi256EEEEEELi256ENS_10bfloat16_tEfNS_4arch4Sm90ELb0ELb1ELb1ELb1ELb1ELb1ELb0ELb1ELb1ELb1ELb1ELb0EEENS1_21CollectiveEpilogueFwdINS6_IJSA_SC_SB_EEES9_SE_SG_Li256ELb1ELb1ELb1ELb0EEENS1_36VarlenDynamicPersistentTileSchedulerILi128ELi64ELi256ELi128ELb1ELb1ELb1ELb1ELb0ELb1EEEEEEEEEvNT_6ParamsE,@"STO_CUDA_ENTRY STV_DEFAULT"
_ZN7cutlass13device_kernelIN5flash11enable_sm90INS1_16FlashAttnFwdSm90INS1_25CollectiveMainloopFwdSm90ILi2EN4cute5tupleIJNS5_1CILi1EEES8_S8_EEENS6_IJNS7_ILi128EEENS7_ILi64EEENS7_ILi256EEEEEELi256ENS_10bfloat16_tEfNS_4arch4Sm90ELb0ELb1ELb1ELb1ELb1ELb1ELb0ELb1ELb1ELb1ELb1ELb0EEENS1_21CollectiveEpilogueFwdINS6_IJSA_SC_SB_EEES9_SE_SG_Li256ELb1ELb1ELb1ELb0EEENS1_36VarlenDynamicPersistentTileSchedulerILi128ELi64ELi256ELi128ELb1ELb1ELb1ELb1ELb0ELb1EEEEEEEEEvNT_6ParamsE:
[----:B------:R-:W-:Y:S01]  /*0000*/  LDC R1, c[0x0][0x37c] ;  /* 0x0000df00ff017b82 */ /* 0x000fe20000000800 */
[----:B------:R-:W-:Y:S05]  /*0010*/  EXIT ;  /* 0x000000000000794d */ /* 0x000fea0003800000 */
.L_x_5:
        /* <DEDUP_REMOVED lines=14> */
.L_x_50:


//--------------------- .text._ZN7cutlass13device_kernelIN5flash11enable_sm90INS1_16FlashAttnFwdSm90INS1_25CollectiveMainloopFwdSm90ILi2EN4cute5tupleIJNS5_1CILi1EEES8_S8_EEENS6_IJNS7_ILi128EEENS7_ILi80EEENS7_ILi256EEEEEELi256ENS_10bfloat16_tEfNS_4arch4Sm90ELb1ELb0ELb1ELb0ELb1ELb0ELb0ELb1ELb1ELb1ELb1ELb0EEENS1_21CollectiveEpilogueFwdINS6_IJSA_SC_SB_EEES9_SE_SG_Li256ELb0ELb1ELb1ELb0EEENS1_19SingleTileSchedulerILb0ELb1ELb1ELi128EEEEEEEEEvNT_6ParamsE --------------------------
	.section	.text._ZN7cutlass13device_kernelIN5flash11enable_sm90INS1_16FlashAttnFwdSm90INS1_25CollectiveMainloopFwdSm90ILi2EN4cute5tupleIJNS5_1CILi1EEES8_S8_EEENS6_IJNS7_ILi128EEENS7_ILi80EEENS7_ILi256EEEEEELi256ENS_10bfloat16_tEfNS_4arch4Sm90ELb1ELb0ELb1ELb0ELb1ELb0ELb0ELb1ELb1ELb1ELb1ELb0EEENS1_21CollectiveEpilogueFwdINS6_IJSA_SC_SB_EEES9_SE_SG_Li256ELb0ELb1ELb1ELb0EEENS1_19SingleTileSchedulerILb0ELb1ELb1ELi128EEEEEEEEEvNT_6ParamsE,"ax",@progbits
	.align	128
.text._ZN7cutlass13device_kernelIN5flash11enable_sm90INS1_16FlashAttnFwdSm90INS1_25CollectiveMainloopFwdSm90ILi2EN4cute5tupleIJNS5_1CILi1EEES8_S8_EEENS6_IJNS7_ILi128EEENS7_ILi80EEENS7_ILi256EEEEEELi256ENS_10bfloat16_tEfNS_4arch4Sm90ELb1ELb0ELb1ELb0ELb1ELb0ELb0ELb1ELb1ELb1ELb1ELb0EEENS1_21CollectiveEpilogueFwdINS6_IJSA_SC_SB_EEES9_SE_SG_Li256ELb0ELb1ELb1ELb0EEENS1_19SingleTileSchedulerILb0ELb1ELb1ELi128EEEEEEEEEvNT_6ParamsE:
        .type           _ZN7cutlass13device_kernelIN5flash11enable_sm90INS1_16FlashAttnFwdSm90INS1_25CollectiveMainloopFwdSm90ILi2EN4cute5tupleIJNS5_1CILi1EEES8_S8_EEENS6_IJNS7_ILi128EEENS7_ILi80EEENS7_ILi256EEEEEELi256ENS_10bfloat16_tEfNS_4arch4Sm90ELb1ELb0ELb1ELb0ELb1ELb0ELb0ELb1ELb1ELb1ELb1ELb0EEENS1_21CollectiveEpilogueFwdINS6_IJSA_SC_SB_EEES9_SE_SG_Li256ELb0ELb1ELb1ELb0EEENS1_19SingleTileSchedulerILb0ELb1ELb1ELi128EEEEEEEEEvNT_6ParamsE,@function
        .size           _ZN7cutlass13device_kernelIN5flash11enable_sm90INS1_16FlashAttnFwdSm90INS1_25CollectiveMainloopFwdSm90ILi2EN4cute5tupleIJNS5_1CILi1EEES8_S8_EEENS6_IJNS7_ILi128EEENS7_ILi80EEENS7_ILi256EEEEEELi256ENS_10bfloat16_tEfNS_4arch4Sm90ELb1ELb0ELb1ELb0ELb1ELb0ELb0ELb1ELb1ELb1ELb1ELb0EEENS1_21CollectiveEpilogueFwdINS6_IJSA_SC_SB_EEES9_SE_SG_Li256ELb0ELb1ELb1ELb0EEENS1_19SingleTileSchedulerILb0ELb1ELb1ELi128EEEEEEEEEvNT_6ParamsE,(.L_x_51 - _ZN7cutlass13device_kernelIN5flash11enable_sm90INS1_16FlashAttnFwdSm90INS1_25CollectiveMainloopFwdSm90ILi2EN4cute5tupleIJNS5_1CILi1EEES8_S8_EEENS6_IJNS7_ILi128EEENS7_ILi80EEENS7_ILi256EEEEEELi256ENS_10bfloat16_tEfNS_4arch4Sm90ELb1ELb0ELb1ELb0ELb1ELb0ELb0ELb1ELb1ELb1ELb1ELb0EEENS1_21CollectiveEpilogueFwdINS6_IJSA_SC_SB_EEES9_SE_SG_Li256ELb0ELb1ELb1ELb0EEENS1_19SingleTileSchedulerILb0ELb1ELb1ELi128EEEEEEEEEvNT_6ParamsE)
        .other          _ZN7cutlass13device_kernelIN5flash11enable_sm90INS1_16FlashAttnFwdSm90INS1_25CollectiveMainloopFwdSm90ILi2EN4cute5tupleIJNS5_1CILi1EEES8_S8_EEENS6_IJNS7_ILi128EEENS7_ILi80EEENS7_ILi256EEEEEELi256ENS_10bfloat16_tEfNS_4arch4Sm90ELb1ELb0ELb1ELb0ELb1ELb0ELb0ELb1ELb1ELb1ELb1ELb0EEENS1_21CollectiveEpilogueFwdINS6_IJSA_SC_SB_EEES9_SE_SG_Li256ELb0ELb1ELb1ELb0EEENS1_19SingleTileSchedulerILb0ELb1ELb1ELi128EEEEEEEEEvNT_6ParamsE,@"STO_CUDA_ENTRY STV_DEFAULT"
_ZN7cutlass13device_kernelIN5flash11enable_sm90INS1_16FlashAttnFwdSm90INS1_25CollectiveMainloopFwdSm90ILi2EN4cute5tupleIJNS5_1CILi1EEES8_S8_EEENS6_IJNS7_ILi128EEENS7_ILi80EEENS7_ILi256EEEEEELi256ENS_10bfloat16_tEfNS_4arch4Sm90ELb1ELb0ELb1ELb0ELb1ELb0ELb0ELb1ELb1ELb1ELb1ELb0EEENS1_21CollectiveEpilogueFwdINS6_IJSA_SC_SB_EEES9_SE_SG_Li256ELb0ELb1ELb1ELb0EEENS1_19SingleTileSchedulerILb0ELb1ELb1ELi128EEEEEEEEEvNT_6ParamsE:
[----:B------:R-:W-:Y:S01]  /*0000*/  LDC R1, c[0x0][0x37c] ;  /* 0x0000df00ff017b82 */ /* 0x000fe20000000800 */
[----:B------:R-:W-:Y:S05]  /*0010*/  EXIT ;  /* 0x000000000000794d */ /* 0x000fea0003800000 */
.L_x_6:
        /* <DEDUP_REMOVED lines=14> */
.L_x_51:


//--------------------- .text._ZN7cutlass13device_kernelIN5flash11enable_sm90INS1_16FlashAttnFwdSm90INS1_25CollectiveMainloopFwdSm90ILi2EN4cute5tupleIJNS5_1CILi1EEES8_S8_EEENS6_IJNS7_ILi128EEENS7_ILi80EEENS7_ILi256EEEEEELi256ENS_10bfloat16_tEfNS_4arch4Sm90ELb1ELb0ELb1ELb1ELb1ELb0ELb0ELb1ELb1ELb1ELb1ELb0EEENS1_21CollectiveEpilogueFwdINS6_IJSA_SC_SB_EEES9_SE_SG_Li256ELb1ELb1ELb1ELb0EEENS1_36VarlenDynamicPersistentTileSchedulerILi128ELi80ELi256ELi128ELb1ELb1ELb1ELb1ELb1ELb1EEEEEEEEEvNT_6ParamsE --------------------------
	.section	.text._ZN7cutlass13device_kernelIN5flash11enable_sm90INS1_16FlashAttnFwdSm90INS1_25CollectiveMainloopFwdSm90ILi2EN4cute5tupleIJNS5_1CILi1EEES8_S8_EEENS6_IJNS7_ILi128EEENS7_ILi80EEENS7_ILi256EEEEEELi256ENS_10bfloat16_tEfNS_4arch4Sm90ELb1ELb0ELb1ELb1ELb1ELb0ELb0ELb1ELb1ELb1ELb1ELb0EEENS1_21CollectiveEpilogueFwdINS6_IJSA_SC_SB_EEES9_SE_SG_Li256ELb1ELb1ELb1ELb0EEENS1_36VarlenDynamicPersistentTileSchedulerILi128ELi80ELi256ELi128ELb1ELb1ELb1ELb1ELb1ELb1EEEEEEEEEvNT_6ParamsE,"ax",@progbits
	.align	128
.text._ZN7cutlass13device_kernelIN5flash11enable_sm90INS1_16FlashAttnFwdSm90INS1_25CollectiveMainloopFwdSm90ILi2EN4cute5tupleIJNS5_1CILi1EEES8_S8_EEENS6_IJNS7_ILi128EEENS7_ILi80EEENS7_ILi256EEEEEELi256ENS_10bfloat16_tEfNS_4arch4Sm90ELb1ELb0ELb1ELb1ELb1ELb0ELb0ELb1ELb1ELb1ELb1ELb0EEENS1_21CollectiveEpilogueFwdINS6_IJSA_SC_SB_EEES9_SE_SG_Li256ELb1ELb1ELb1ELb0EEENS1_36VarlenDynamicPersistentTileSchedulerILi128ELi80ELi256ELi128ELb1ELb1ELb1ELb1ELb1ELb1EEEEEEEEEvNT_6ParamsE:
        .type           _ZN7cutlass13device_kernelIN5flash11enable_sm90INS1_16FlashAttnFwdSm90INS1_25CollectiveMainloopFwdSm90ILi2EN4cute5tupleIJNS5_1CILi1EEES8_S8_EEENS6_IJNS7_ILi128EEENS7_ILi80EEENS7_ILi256EEEEEELi256ENS_10bfloat16_tEfNS_4arch4Sm90ELb1ELb0ELb1ELb1ELb1ELb0ELb0ELb1ELb1ELb1ELb1ELb0EEENS1_21CollectiveEpilogueFwdINS6_IJSA_SC_SB_EEES9_SE_SG_Li256ELb1ELb1ELb1ELb0EEENS1_36VarlenDynamicPersistentTileSchedulerILi128ELi80ELi256ELi128ELb1ELb1ELb1ELb1ELb1ELb1EEEEEEEEEvNT_6ParamsE,@function
        .size           _ZN7cutlass13device_kernelIN5flash11enable_sm90INS1_16FlashAttnFwdSm90INS1_25CollectiveMainloopFwdSm90ILi2EN4cute5tupleIJNS5_1CILi1EEES8_S8_EEENS6_IJNS7_ILi128EEENS7_ILi80EEENS7_ILi256EEEEEELi256ENS_10bfloat16_tEfNS_4arch4Sm90ELb1ELb0ELb1ELb1ELb1ELb0ELb0ELb1ELb1ELb1ELb1ELb0EEENS1_21CollectiveEpilogueFwdINS6_IJSA_SC_SB_EEES9_SE_SG_Li256ELb1ELb1ELb1ELb0EEENS1_36VarlenDynamicPersistentTileSchedulerILi128ELi80ELi256ELi128ELb1ELb1ELb1ELb1ELb1ELb1EEEEEEEEEvNT_6ParamsE,(.L_x_52 - _ZN7cutlass13device_kernelIN5flash11enable_sm90INS1_16FlashAttnFwdSm90INS1_25CollectiveMainloopFwdSm90ILi2EN4cute5tupleIJNS5_1CILi1EEES8_S8_EEENS6_IJNS7_ILi128EEENS7_ILi80EEENS7_ILi256EEEEEELi256ENS_10bfloat16_tEfNS_4arch4Sm90ELb1ELb0ELb1ELb1ELb1ELb0ELb0ELb1ELb1ELb1ELb1ELb0EEENS1_21CollectiveEpilogueFwdINS6_IJSA_SC_SB_EEES9_SE_SG_Li256ELb1ELb1ELb1ELb0EEENS1_36VarlenDynamicPersistentTileSchedulerILi128ELi80ELi256ELi128ELb1ELb1ELb1ELb1ELb1ELb1EEEEEEEEEvNT_6ParamsE)
        .other          _ZN7cutlass13device_kernelIN5flash11enable_sm90INS1_16FlashAttnFwdSm90INS1_25CollectiveMainloopFwdSm90ILi2EN4cute5tupleIJNS5_1CILi1EEES8_S8_EEENS6_IJNS7_ILi128EEENS7_ILi80EEENS7_ILi256EEEEEELi256ENS_10bfloat16_tEfNS_4arch4Sm90ELb1ELb0ELb1ELb1ELb1ELb0ELb0ELb1ELb1ELb1ELb1ELb0EEENS1_21CollectiveEpilogueFwdINS6_IJSA_SC_SB_EEES9_SE_SG_Li256ELb1ELb1ELb1ELb0EEENS1_36VarlenDynamicPersistentTileSchedulerILi128ELi80ELi256ELi128ELb1ELb1ELb1ELb1ELb1ELb1EEEEEEEEEvNT_6ParamsE,@"STO_CUDA_ENTRY STV_DEFAULT"
_ZN7cutlass13device_kernelIN5flash11enable_sm90INS1_16FlashAttnFwdSm90INS1_25CollectiveMainloopFwdSm90ILi2EN4cute5tupleIJNS5_1CILi1EEES8_S8_EEENS6_IJNS7_ILi128EEENS7_ILi80EEENS7_ILi256EEEEEELi256ENS_10bfloat16_tEfNS_4arch4Sm90ELb1ELb0ELb1ELb1ELb1ELb0ELb0ELb1ELb1ELb1ELb1ELb0EEENS1_21CollectiveEpilogueFwdINS6_IJSA_SC_SB_EEES9_SE_SG_Li256ELb1ELb1ELb1ELb0EEENS1_36VarlenDynamicPersistentTileSchedulerILi128ELi80ELi256ELi128ELb1ELb1ELb1ELb1ELb1ELb1EEEEEEEEEvNT_6ParamsE:
[----:B------:R-:W-:Y:S01]  /*0000*/  LDC R1, c[0x0][0x37c] ;  /* 0x0000df00ff017b82 */ /* 0x000fe20000000800 */
[----:B------:R-:W-:Y:S05]  /*0010*/  EXIT ;  /* 0x000000000000794d */ /* 0x000fea0003800000 */
.L_x_7:
        /* <DEDUP_REMOVED lines=14> */
.L_x_52:


//--------------------- .text._ZN7cutlass13device_kernelIN5flash11enable_sm90INS1_16FlashAttnFwdSm90INS1_25CollectiveMainloopFwdSm90ILi2EN4cute5tupleIJNS5_1CILi1EEES8_S8_EEENS6_IJNS7_ILi128EEENS7_ILi80EEENS7_ILi256EEEEEELi256ENS_10bfloat16_tEfNS_4arch4Sm90ELb1ELb0ELb1ELb1ELb1ELb1ELb0ELb1ELb1ELb1ELb1ELb0EEENS1_21CollectiveEpilogueFwdINS6_IJSA_SC_SB_EEES9_SE_SG_Li256ELb1ELb1ELb1ELb0EEENS1_36VarlenDynamicPersistentTileSchedulerILi128ELi80ELi256ELi128ELb1ELb1ELb1ELb1ELb1ELb1EEEEEEEEEvNT_6ParamsE --------------------------
	.section	.text._ZN7cutlass13device_kernelIN5flash11enable_sm90INS1_16FlashAttnFwdSm90INS1_25CollectiveMainloopFwdSm90ILi2EN4cute5tupleIJNS5_1CILi1EEES8_S8_EEENS6_IJNS7_ILi128EEENS7_ILi80EEENS7_ILi256EEEEEELi256ENS_10bfloat16_tEfNS_4arch4Sm90ELb1ELb0ELb1ELb1ELb1ELb1ELb0ELb1ELb1ELb1ELb1ELb0EEENS1_21CollectiveEpilogueFwdINS6_IJSA_SC_SB_EEES9_SE_SG_Li256ELb1ELb1ELb1ELb0EEENS1_36VarlenDynamicPersistentTileSchedulerILi128ELi80ELi256ELi128ELb1ELb1ELb1ELb1ELb1ELb1EEEEEEEEEvNT_6ParamsE,"ax",@progbits
	.align	128
.text._ZN7cutlass13device_kernelIN5flash11enable_sm90INS1_16FlashAttnFwdSm90INS1_25CollectiveMainloopFwdSm90ILi2EN4cute5tupleIJNS5_1CILi1EEES8_S8_EEENS6_IJNS7_ILi128EEENS7_ILi80EEENS7_ILi256EEEEEELi256ENS_10bfloat16_tEfNS_4arch4Sm90ELb1ELb0ELb1ELb1ELb1ELb1ELb0ELb1ELb1ELb1ELb1ELb0EEENS1_21CollectiveEpilogueFwdINS6_IJSA_SC_SB_EEES9_SE_SG_Li256ELb1ELb1ELb1ELb0EEENS1_36VarlenDynamicPersistentTileSchedulerILi128ELi80ELi256ELi128ELb1ELb1ELb1ELb1ELb1ELb1EEEEEEEEEvNT_6ParamsE:
        .type           _ZN7cutlass13device_kernelIN5flash11enable_sm90INS1_16FlashAttnFwdSm90INS1_25CollectiveMainloopFwdSm90ILi2EN4cute5tupleIJNS5_1CILi1EEES8_S8_EEENS6_IJNS7_ILi128EEENS7_ILi80EEENS7_ILi256EEEEEELi256ENS_10bfloat16_tEfNS_4arch4Sm90ELb1ELb0ELb1ELb1ELb1ELb1ELb0ELb1ELb1ELb1ELb1ELb0EEENS1_21CollectiveEpilogueFwdINS6_IJSA_SC_SB_EEES9_SE_SG_Li256ELb1ELb1ELb1ELb0EEENS1_36VarlenDynamicPersistentTileSchedulerILi128ELi80ELi256ELi128ELb1ELb1ELb1ELb1ELb1ELb1EEEEEEEEEvNT_6ParamsE,@function
        .size           _ZN7cutlass13device_kernelIN5flash11enable_sm90INS1_16FlashAttnFwdSm90INS1_25CollectiveMainloopFwdSm90ILi2EN4cute5tupleIJNS5_1CILi1EEES8_S8_EEENS6_IJNS7_ILi128EEENS7_ILi80EEENS7_ILi256EEEEEELi256ENS_10bfloat16_tEfNS_4arch4Sm90ELb1ELb0ELb1ELb1ELb1ELb1ELb0ELb1ELb1ELb1ELb1ELb0EEENS1_21CollectiveEpilogueFwdINS6_IJSA_SC_SB_EEES9_SE_SG_Li256ELb1ELb1ELb1ELb0EEENS1_36VarlenDynamicPersistentTileSchedulerILi128ELi80ELi256ELi128ELb1ELb1ELb1ELb1ELb1ELb1EEEEEEEEEvNT_6ParamsE,(.L_x_53 - _ZN7cutlass13device_kernelIN5flash11enable_sm90INS1_16FlashAttnFwdSm90INS1_25CollectiveMainloopFwdSm90ILi2EN4cute5tupleIJNS5_1CILi1EEES8_S8_EEENS6_IJNS7_ILi128EEENS7_ILi80EEENS7_ILi256EEEEEELi256ENS_10bfloat16_tEfNS_4arch4Sm90ELb1ELb0ELb1ELb1ELb1ELb1ELb0ELb1ELb1ELb1ELb1ELb0EEENS1_21CollectiveEpilogueFwdINS6_IJSA_SC_SB_EEES9_SE_SG_Li256ELb1ELb1ELb1ELb0EEENS1_36VarlenDynamicPersistentTileSchedulerILi128ELi80ELi256ELi128ELb1ELb1ELb1ELb1ELb1ELb1EEEEEEEEEvNT_6ParamsE)
        .other          _ZN7cutlass13device_kernelIN5flash11enable_sm90INS1_16FlashAttnFwdSm90INS1_25CollectiveMainloopFwdSm90ILi2EN4cute5tupleIJNS5_1CILi1EEES8_S8_EEENS6_IJNS7_ILi128EEENS7_ILi80EEENS7_ILi256EEEEEELi256ENS_10bfloat16_tEfNS_4arch4Sm90ELb1ELb0ELb1ELb1ELb1ELb1ELb0ELb1ELb1ELb1ELb1ELb0EEENS1_21CollectiveEpilogueFwdINS6_IJSA_SC_SB_EEES9_SE_SG_Li256ELb1ELb1ELb1ELb0EEENS1_36VarlenDynamicPersistentTileSchedulerILi128ELi80ELi256ELi128ELb1ELb1ELb1ELb1ELb1ELb1EEEEEEEEEvNT_6ParamsE,@"STO_CUDA_ENTRY STV_DEFAULT"
_ZN7cutlass13device_kernelIN5flash11enable_sm90INS1_16FlashAttnFwdSm90INS1_25CollectiveMainloopFwdSm90ILi2EN4cute5tupleIJNS5_1CILi1EEES8_S8_EEENS6_IJNS7_ILi128EEENS7_ILi80EEENS7_ILi256EEEEEELi256ENS_10bfloat16_tEfNS_4arch4Sm90ELb1ELb0ELb1ELb1ELb1ELb1ELb0ELb1ELb1ELb1ELb1ELb0EEENS1_21CollectiveEpilogueFwdINS6_IJSA_SC_SB_EEES9_SE_SG_Li256ELb1ELb1ELb1ELb0EEENS1_36VarlenDynamicPersistentTileSchedulerILi128ELi80ELi256ELi128ELb1ELb1ELb1ELb1ELb1ELb1EEEEEEEEEvNT_6ParamsE:
[----:B------:R-:W-:Y:S01]  /*0000*/  LDC R1, c[0x0][0x37c] ;  /* 0x0000df00ff017b82 */ /* 0x000fe20000000800 */
[----:B------:R-:W-:Y:S05]  /*0010*/  EXIT ;  /* 0x000000000000794d */ /* 0x000fea0003800000 */
.L_x_8:
        /* <DEDUP_REMOVED lines=14> */
.L_x_53:


//--------------------- .text._ZN7cutlass13device_kernelIN5flash11enable_sm90INS1_16FlashAttnFwdSm90INS1_25CollectiveMainloopFwdSm90ILi2EN4cute5tupleIJNS5_1CILi1EEES8_S8_EEENS6_IJNS7_ILi128EEENS7_ILi96EEENS7_ILi192EEEEEELi192ENS_10bfloat16_tEfNS_4arch4Sm90ELb0ELb0ELb1ELb0ELb1ELb0ELb0ELb1ELb1ELb1ELb1ELb0EEENS1_21CollectiveEpilogueFwdINS6_IJSA_SC_SB_EEES9_SE_SG_Li256ELb0ELb1ELb1ELb0EEENS1_19SingleTileSchedulerILb0ELb1ELb1ELi128EEEEEEEEEvNT_6ParamsE --------------------------
	.section	.text._ZN7cutlass13device_kernelIN5flash11enable_sm90INS1_16FlashAttnFwdSm90INS1_25CollectiveMainloopFwdSm90ILi2EN4cute5tupleIJNS5_1CILi1EEES8_S8_EEENS6_IJNS7_ILi128EEENS7_ILi96EEENS7_ILi192EEEEEELi192ENS_10bfloat16_tEfNS_4arch4Sm90ELb0ELb0ELb1ELb0ELb1ELb0ELb0ELb1ELb1ELb1ELb1ELb0EEENS1_21CollectiveEpilogueFwdINS6_IJSA_SC_SB_EEES9_SE_SG_Li256ELb0ELb1ELb1ELb0EEENS1_19SingleTileSchedulerILb0ELb1ELb1ELi128EEEEEEEEEvNT_6ParamsE,"ax",@progbits
	.align	128
.text._ZN7cutlass13device_kernelIN5flash11enable_sm90INS1_16FlashAttnFwdSm90INS1_25CollectiveMainloopFwdSm90ILi2EN4cute5tupleIJNS5_1CILi1EEES8_S8_EEENS6_IJNS7_ILi128EEENS7_ILi96EEENS7_ILi192EEEEEELi192ENS_10bfloat16_tEfNS_4arch4Sm90ELb0ELb0ELb1ELb0ELb1ELb0ELb0ELb1ELb1ELb1ELb1ELb0EEENS1_21CollectiveEpilogueFwdINS6_IJSA_SC_SB_EEES9_SE_SG_Li256ELb0ELb1ELb1ELb0EEENS1_19SingleTileSchedulerILb0ELb1ELb1ELi128EEEEEEEEEvNT_6ParamsE:
        .type           _ZN7cutlass13device_kernelIN5flash11enable_sm90INS1_16FlashAttnFwdSm90INS1_25CollectiveMainloopFwdSm90ILi2EN4cute5tupleIJNS5_1CILi1EEES8_S8_EEENS6_IJNS7_ILi128EEENS7_ILi96EEENS7_ILi192EEEEEELi192ENS_10bfloat16_tEfNS_4arch4Sm90ELb0ELb0ELb1ELb0ELb1ELb0ELb0ELb1ELb1ELb1ELb1ELb0EEENS1_21CollectiveEpilogueFwdINS6_IJSA_SC_SB_EEES9_SE_SG_Li256ELb0ELb1ELb1ELb0EEENS1_19SingleTileSchedulerILb0ELb1ELb1ELi128EEEEEEEEEvNT_6ParamsE,@function
        .size           _ZN7cutlass13device_kernelIN5flash11enable_sm90INS1_16FlashAttnFwdSm90INS1_25CollectiveMainloopFwdSm90ILi2EN4cute5tupleIJNS5_1CILi1EEES8_S8_EEENS6_IJNS7_ILi128EEENS7_ILi96EEENS7_ILi192EEEEEELi192ENS_10bfloat16_tEfNS_4arch4Sm90ELb0ELb0ELb1ELb0ELb1ELb0ELb0ELb1ELb1ELb1ELb1ELb0EEENS1_21CollectiveEpilogueFwdINS6_IJSA_SC_SB_EEES9_SE_SG_Li256ELb0ELb1ELb1ELb0EEENS1_19SingleTileSchedulerILb0ELb1ELb1ELi128EEEEEEEEEvNT_6ParamsE,(.L_x_54 - _ZN7cutlass13device_kernelIN5flash11enable_sm90INS1_16FlashAttnFwdSm90INS1_25CollectiveMainloopFwdSm90ILi2EN4cute5tupleIJNS5_1CILi1EEES8_S8_EEENS6_IJNS7_ILi128EEENS7_ILi96EEENS7_ILi192EEEEEELi192ENS_10bfloat16_tEfNS_4arch4Sm90ELb0ELb0ELb1ELb0ELb1ELb0ELb0ELb1ELb1ELb1ELb1ELb0EEENS1_21CollectiveEpilogueFwdINS6_IJSA_SC_SB_EEES9_SE_SG_Li256ELb0ELb1ELb1ELb0EEENS1_19SingleTileSchedulerILb0ELb1ELb1ELi128EEEEEEEEEvNT_6ParamsE)
        .other          _ZN7cutlass13device_kernelIN5flash11enable_sm90INS1_16FlashAttnFwdSm90INS1_25CollectiveMainloopFwdSm90ILi2EN4cute5tupleIJNS5_1CILi1EEES8_S8_EEENS6_IJNS7_ILi128EEENS7_ILi96EEENS7_ILi192EEEEEELi192ENS_10bfloat16_tEfNS_4arch4Sm90ELb0ELb0ELb1ELb0ELb1ELb0ELb0ELb1ELb1ELb1ELb1ELb0EEENS1_21CollectiveEpilogueFwdINS6_IJSA_SC_SB_EEES9_SE_SG_Li256ELb0ELb1ELb1ELb0EEENS1_19SingleTileSchedulerILb0ELb1ELb1ELi128EEEEEEEEEvNT_6ParamsE,@"STO_CUDA_ENTRY STV_DEFAULT"
_ZN7cutlass13device_kernelIN5flash11enable_sm90INS1_16FlashAttnFwdSm90INS1_25CollectiveMainloopFwdSm90ILi2EN4cute5tupleIJNS5_1CILi1EEES8_S8_EEENS6_IJNS7_ILi128EEENS7_ILi96EEENS7_ILi192EEEEEELi192ENS_10bfloat16_tEfNS_4arch4Sm90ELb0ELb0ELb1ELb0ELb1ELb0ELb0ELb1ELb1ELb1ELb1ELb0EEENS1_21CollectiveEpilogueFwdINS6_IJSA_SC_SB_EEES9_SE_SG_Li256ELb0ELb1ELb1ELb0EEENS1_19SingleTileSchedulerILb0ELb1ELb1ELi128EEEEEEEEEvNT_6ParamsE:
[----:B------:R-:W-:Y:S01]  /*0000*/  LDC R1, c[0x0][0x37c] ;  /* 0x0000df00ff017b82 */ /* 0x000fe20000000800 */
[----:B------:R-:W-:Y:S05]  /*0010*/  EXIT ;  /* 0x000000000000794d */ /* 0x000fea0003800000 */
.L_x_9:
        /* <DEDUP_REMOVED lines=14> */
.L_x_54:


//--------------------- .text._ZN7cutlass13device_kernelIN5flash11enable_sm90INS1_16FlashAttnFwdSm90INS1_25CollectiveMainloopFwdSm90ILi2EN4cute5tupleIJNS5_1CILi1EEES8_S8_EEENS6_IJNS7_ILi128EEENS7_ILi96EEENS7_ILi192EEEEEELi192ENS_10bfloat16_tEfNS_4arch4Sm90ELb0ELb0ELb1ELb1ELb1ELb0ELb0ELb1ELb1ELb1ELb1ELb0EEENS1_21CollectiveEpilogueFwdINS6_IJSA_SC_SB_EEES9_SE_SG_Li256ELb1ELb1ELb1ELb0EEENS1_36VarlenDynamicPersistentTileSchedulerILi128ELi96ELi256ELi128ELb1ELb1ELb1ELb0ELb1ELb1EEEEEEEEEvNT_6ParamsE --------------------------
	.section	.text._ZN7cutlass13device_kernelIN5flash11enable_sm90INS1_16FlashAttnFwdSm90INS1_25CollectiveMainloopFwdSm90ILi2EN4cute5tupleIJNS5_1CILi1EEES8_S8_EEENS6_IJNS7_ILi128EEENS7_ILi96EEENS7_ILi192EEEEEELi192ENS_10bfloat16_tEfNS_4arch4Sm90ELb0ELb0ELb1ELb1ELb1ELb0ELb0ELb1ELb1ELb1ELb1ELb0EEENS1_21CollectiveEpilogueFwdINS6_IJSA_SC_SB_EEES9_SE_SG_Li256ELb1ELb1ELb1ELb0EEENS1_36VarlenDynamicPersistentTileSchedulerILi128ELi96ELi256ELi128ELb1ELb1ELb1ELb0ELb1ELb1EEEEEEEEEvNT_6ParamsE,"ax",@progbits
	.align	128
.text._ZN7cutlass13device_kernelIN5flash11enable_sm90INS1_16FlashAttnFwdSm90INS1_25CollectiveMainloopFwdSm90ILi2EN4cute5tupleIJNS5_1CILi1EEES8_S8_EEENS6_IJNS7_ILi128EEENS7_ILi96EEENS7_ILi192EEEEEELi192ENS_10bfloat16_tEfNS_4arch4Sm90ELb0ELb0ELb1ELb1ELb1ELb0ELb0ELb1ELb1ELb1ELb1ELb0EEENS1_21CollectiveEpilogueFwdINS6_IJSA_SC_SB_EEES9_SE_SG_Li256ELb1ELb1ELb1ELb0EEENS1_36VarlenDynamicPersistentTileSchedulerILi128ELi96ELi256ELi128ELb1ELb1ELb1ELb0ELb1ELb1EEEEEEEEEvNT_6ParamsE:
        .type           _ZN7cutlass13device_kernelIN5flash11enable_sm90INS1_16FlashAttnFwdSm90INS1_25CollectiveMainloopFwdSm90ILi2EN4cute5tupleIJNS5_1CILi1EEES8_S8_EEENS6_IJNS7_ILi128EEENS7_ILi96EEENS7_ILi192EEEEEELi192ENS_10bfloat16_tEfNS_4arch4Sm90ELb0ELb0ELb1ELb1ELb1ELb0ELb0ELb1ELb1ELb1ELb1ELb0EEENS1_21CollectiveEpilogueFwdINS6_IJSA_SC_SB_EEES9_SE_SG_Li256ELb1ELb1ELb1ELb0EEENS1_36VarlenDynamicPersistentTileSchedulerILi128ELi96ELi256ELi128ELb1ELb1ELb1ELb0ELb1ELb1EEEEEEEEEvNT_6ParamsE,@function
        .size           _ZN7cutlass13device_kernelIN5flash11enable_sm90INS1_16FlashAttnFwdSm90INS1_25CollectiveMainloopFwdSm90ILi2EN4cute5tupleIJNS5_1CILi1EEES8_S8_EEENS6_IJNS7_ILi128EEENS7_ILi96EEENS7_ILi192EEEEEELi192ENS_10bfloat16_tEfNS_4arch4Sm90ELb0ELb0ELb1ELb1ELb1ELb0ELb0ELb1ELb1ELb1ELb1ELb0EEENS1_21CollectiveEpilogueFwdINS6_IJSA_SC_SB_EEES9_SE_SG_Li256ELb1ELb1ELb1ELb0EEENS1_36VarlenDynamicPersistentTileSchedulerILi128ELi96ELi256ELi128ELb1ELb1ELb1ELb0ELb1ELb1EEEEEEEEEvNT_6ParamsE,(.L_x_55 - _ZN7cutlass13device_kernelIN5flash11enable_sm90INS1_16FlashAttnFwdSm90INS1_25CollectiveMainloopFwdSm90ILi2EN4cute5tupleIJNS5_1CILi1EEES8_S8_EEENS6_IJNS7_ILi128EEENS7_ILi96EEENS7_ILi192EEEEEELi192ENS_10bfloat16_tEfNS_4arch4Sm90ELb0ELb0ELb1ELb1ELb1ELb0ELb0ELb1ELb1ELb1ELb1ELb0EEENS1_21CollectiveEpilogueFwdINS6_IJSA_SC_SB_EEES9_SE_SG_Li256ELb1ELb1ELb1ELb0EEENS1_36VarlenDynamicPersistentTileSchedulerILi128ELi96ELi256ELi128ELb1ELb1ELb1ELb0ELb1ELb1EEEEEEEEEvNT_6ParamsE)
        .other          _ZN7cutlass13device_kernelIN5flash11enable_sm90INS1_16FlashAttnFwdSm90INS1_25CollectiveMainloopFwdSm90ILi2EN4cute5tupleIJNS5_1CILi1EEES8_S8_EEENS6_IJNS7_ILi128EEENS7_ILi96EEENS7_ILi192EEEEEELi192ENS_10bfloat16_tEfNS_4arch4Sm90ELb0ELb0ELb1ELb1ELb1ELb0ELb0ELb1ELb1ELb1ELb1ELb0EEENS1_21CollectiveEpilogueFwdINS6_IJSA_SC_SB_EEES9_SE_SG_Li256ELb1ELb1ELb1ELb0EEENS1_36VarlenDynamicPersistentTileSchedulerILi128ELi96ELi256ELi128ELb1ELb1ELb1ELb0ELb1ELb1EEEEEEEEEvNT_6ParamsE,@"STO_CUDA_ENTRY STV_DEFAULT"
_ZN7cutlass13device_kernelIN5flash11enable_sm90INS1_16FlashAttnFwdSm90INS1_25CollectiveMainloopFwdSm90ILi2EN4cute5tupleIJNS5_1CILi1EEES8_S8_EEENS6_IJNS7_ILi128EEENS7_ILi96EEENS7_ILi192EEEEEELi192ENS_10bfloat16_tEfNS_4arch4Sm90ELb0ELb0ELb1ELb1ELb1ELb0ELb0ELb1ELb1ELb1ELb1ELb0EEENS1_21CollectiveEpilogueFwdINS6_IJSA_SC_SB_EEES9_SE_SG_Li256ELb1ELb1ELb1ELb0EEENS1_36VarlenDynamicPersistentTileSchedulerILi128ELi96ELi256ELi128ELb1ELb1ELb1ELb0ELb1ELb1EEEEEEEEEvNT_6ParamsE:
[----:B------:R-:W-:Y:S01]  /*0000*/  LDC R1, c[0x0][0x37c] ;  /* 0x0000df00ff017b82 */ /* 0x000fe20000000800 */
[----:B------:R-:W-:Y:S05]  /*0010*/  EXIT ;  /* 0x000000000000794d */ /* 0x000fea0003800000 */
.L_x_10:
        /* <DEDUP_REMOVED lines=14> */
.L_x_55:


//--------------------- .text._ZN7cutlass13device_kernelIN5flash11enable_sm90INS1_16FlashAttnFwdSm90INS1_25CollectiveMainloopFwdSm90ILi2EN4cute5tupleIJNS5_1CILi1EEES8_S8_EEENS6_IJNS7_ILi128EEENS7_ILi96EEENS7_ILi192EEEEEELi192ENS_10bfloat16_tEfNS_4arch4Sm90ELb0ELb0ELb1ELb1ELb1ELb1ELb0ELb1ELb1ELb1ELb1ELb0EEENS1_21CollectiveEpilogueFwdINS6_IJSA_SC_SB_EEES9_SE_SG_Li256ELb1ELb1ELb1ELb0EEENS1_36VarlenDynamicPersistentTileSchedulerILi128ELi96ELi256ELi128ELb1ELb1ELb1ELb0ELb1ELb1EEEEEEEEEvNT_6ParamsE --------------------------
	.section	.text._ZN7cutlass13device_kernelIN5flash11enable_sm90INS1_16FlashAttnFwdSm90INS1_25CollectiveMainloopFwdSm90ILi2EN4cute5tupleIJNS5_1CILi1EEES8_S8_EEENS6_IJNS7_ILi128EEENS7_ILi96EEENS7_ILi192EEEEEELi192ENS_10bfloat16_tEfNS_4arch4Sm90ELb0ELb0ELb1ELb1ELb1ELb1ELb0ELb1ELb1ELb1ELb1ELb0EEENS1_21CollectiveEpilogueFwdINS6_IJSA_SC_SB_EEES9_SE_SG_Li256ELb1ELb1ELb1ELb0EEENS1_36VarlenDynamicPersistentTileSchedulerILi128ELi96ELi256ELi128ELb1ELb1ELb1ELb0ELb1ELb1EEEEEEEEEvNT_6ParamsE,"ax",@progbits
	.align	128
.text._ZN7cutlass13device_kernelIN5flash11enable_sm90INS1_16FlashAttnFwdSm90INS1_25CollectiveMainloopFwdSm90ILi2EN4cute5tupleIJNS5_1CILi1EEES8_S8_EEENS6_IJNS7_ILi128EEENS7_ILi96EEENS7_ILi192EEEEEELi192ENS_10bfloat16_tEfNS_4arch4Sm90ELb0ELb0ELb1ELb1ELb1ELb1ELb0ELb1ELb1ELb1ELb1ELb0EEENS1_21CollectiveEpilogueFwdINS6_IJSA_SC_SB_EEES9_SE_SG_Li256ELb1ELb1ELb1ELb0EEENS1_36VarlenDynamicPersistentTileSchedulerILi128ELi96ELi256ELi128ELb1ELb1ELb1ELb0ELb1ELb1EEEEEEEEEvNT_6ParamsE:
        .type           _ZN7cutlass13device_kernelIN5flash11enable_sm90INS1_16FlashAttnFwdSm90INS1_25CollectiveMainloopFwdSm90ILi2EN4cute5tupleIJNS5_1CILi1EEES8_S8_EEENS6_IJNS7_ILi128EEENS7_ILi96EEENS7_ILi192EEEEEELi192ENS_10bfloat16_tEfNS_4arch4Sm90ELb0ELb0ELb1ELb1ELb1ELb1ELb0ELb1ELb1ELb1ELb1ELb0EEENS1_21CollectiveEpilogueFwdINS6_IJSA_SC_SB_EEES9_SE_SG_Li256ELb1ELb1ELb1ELb0EEENS1_36VarlenDynamicPersistentTileSchedulerILi128ELi96ELi256ELi128ELb1ELb1ELb1ELb0ELb1ELb1EEEEEEEEEvNT_6ParamsE,@function
        .size           _ZN7cutlass13device_kernelIN5flash11enable_sm90INS1_16FlashAttnFwdSm90INS1_25CollectiveMainloopFwdSm90ILi2EN4cute5tupleIJNS5_1CILi1EEES8_S8_EEENS6_IJNS7_ILi128EEENS7_ILi96EEENS7_ILi192EEEEEELi192ENS_10bfloat16_tEfNS_4arch4Sm90ELb0ELb0ELb1ELb1ELb1ELb1ELb0ELb1ELb1ELb1ELb1ELb0EEENS1_21CollectiveEpilogueFwdINS6_IJSA_SC_SB_EEES9_SE_SG_Li256ELb1ELb1ELb1ELb0EEENS1_36VarlenDynamicPersistentTileSchedulerILi128ELi96ELi256ELi128ELb1ELb1ELb1ELb0ELb1ELb1EEEEEEEEEvNT_6ParamsE,(.L_x_56 - _ZN7cutlass13device_kernelIN5flash11enable_sm90INS1_16FlashAttnFwdSm90INS1_25CollectiveMainloopFwdSm90ILi2EN4cute5tupleIJNS5_1CILi1EEES8_S8_EEENS6_IJNS7_ILi128EEENS7_ILi96EEENS7_ILi192EEEEEELi192ENS_10bfloat16_tEfNS_4arch4Sm90ELb0ELb0ELb1ELb1ELb1ELb1ELb0ELb1ELb1ELb1ELb1ELb0EEENS1_21CollectiveEpilogueFwdINS6_IJSA_SC_SB_EEES9_SE_SG_Li256ELb1ELb1ELb1ELb0EEENS1_36VarlenDynamicPersistentTileSchedulerILi128ELi96ELi256ELi128ELb1ELb1ELb1ELb0ELb1ELb1EEEEEEEEEvNT_6ParamsE)
        .other          _ZN7cutlass13device_kernelIN5flash11enable_sm90INS1_16FlashAttnFwdSm90INS1_25CollectiveMainloopFwdSm90ILi2EN4cute5tupleIJNS5_1CILi1EEES8_S8_EEENS6_IJNS7_ILi128EEENS7_ILi96EEENS7_ILi192EEEEEELi192ENS_10bfloat16_tEfNS_4arch4Sm90ELb0ELb0ELb1ELb1ELb1ELb1ELb0ELb1ELb1ELb1ELb1ELb0EEENS1_21CollectiveEpilogueFwdINS6_IJSA_SC_SB_EEES9_SE_SG_Li256ELb1ELb1ELb1ELb0EEENS1_36VarlenDynamicPersistentTileSchedulerILi128ELi96ELi256ELi128ELb1ELb1ELb1ELb0ELb1ELb1EEEEEEEEEvNT_6ParamsE,@"STO_CUDA_ENTRY STV_DEFAULT"
_ZN7cutlass13device_kernelIN5flash11enable_sm90INS1_16FlashAttnFwdSm90INS1_25CollectiveMainloopFwdSm90ILi2EN4cute5tupleIJNS5_1CILi1EEES8_S8_EEENS6_IJNS7_ILi128EEENS7_ILi96EEENS7_ILi192EEEEEELi192ENS_10bfloat16_tEfNS_4arch4Sm90ELb0ELb0ELb1ELb1ELb1ELb1ELb0ELb1ELb1ELb1ELb1ELb0EEENS1_21CollectiveEpilogueFwdINS6_IJSA_SC_SB_EEES9_SE_SG_Li256ELb1ELb1ELb1ELb0EEENS1_36VarlenDynamicPersistentTileSchedulerILi128ELi96ELi256ELi128ELb1ELb1ELb1ELb0ELb1ELb1EEEEEEEEEvNT_6ParamsE:
[----:B------:R-:W-:Y:S01]  /*0000*/  LDC R1, c[0x0][0x37c] ;  /* 0x0000df00ff017b82 */ /* 0x000fe20000000800 */
[----:B------:R-:W-:Y:S05]  /*0010*/  EXIT ;  /* 0x000000000000794d */ /* 0x000fea0003800000 */
.L_x_11:
        /* <DEDUP_REMOVED lines=14> */
.L_x_56:


//--------------------- .text._ZN7cutlass13device_kernelIN5flash11enable_sm90INS1_16FlashAttnFwdSm90INS1_25CollectiveMainloopFwdSm90ILi2EN4cute5tupleIJNS5_1CILi1EEES8_S8_EEENS6_IJNS7_ILi128EEENS7_ILi96EEENS7_ILi192EEEEEELi192ENS_10bfloat16_tEfNS_4arch4Sm90ELb0ELb1ELb1ELb0ELb1ELb0ELb0ELb1ELb1ELb1ELb1ELb0EEENS1_21CollectiveEpilogueFwdINS6_IJSA_SC_SB_EEES9_SE_SG_Li256ELb0ELb1ELb1ELb0EEENS1_19SingleTileSchedulerILb0ELb1ELb1ELi128EEEEEEEEEvNT_6ParamsE --------------------------
	.section	.text._ZN7cutlass13device_kernelIN5flash11enable_sm90INS1_16FlashAttnFwdSm90INS1_25CollectiveMainloopFwdSm90ILi2EN4cute5tupleIJNS5_1CILi1EEES8_S8_EEENS6_IJNS7_ILi128EEENS7_ILi96EEENS7_ILi192EEEEEELi192ENS_10bfloat16_tEfNS_4arch4Sm90ELb0ELb1ELb1ELb0ELb1ELb0ELb0ELb1ELb1ELb1ELb1ELb0EEENS1_21CollectiveEpilogueFwdINS6_IJSA_SC_SB_EEES9_SE_SG_Li256ELb0ELb1ELb1ELb0EEENS1_19SingleTileSchedulerILb0ELb1ELb1ELi128EEEEEEEEEvNT_6ParamsE,"ax",@progbits
	.align	128
.text._ZN7cutlass13device_kernelIN5flash11enable_sm90INS1_16FlashAttnFwdSm90INS1_25CollectiveMainloopFwdSm90ILi2EN4cute5tupleIJNS5_1CILi1EEES8_S8_EEENS6_IJNS7_ILi128EEENS7_ILi96EEENS7_ILi192EEEEEELi192ENS_10bfloat16_tEfNS_4arch4Sm90ELb0ELb1ELb1ELb0ELb1ELb0ELb0ELb1ELb1ELb1ELb1ELb0EEENS1_21CollectiveEpilogueFwdINS6_IJSA_SC_SB_EEES9_SE_SG_Li256ELb0ELb1ELb1ELb0EEENS1_19SingleTileSchedulerILb0ELb1ELb1ELi128EEEEEEEEEvNT_6ParamsE:
        .type           _ZN7cutlass13device_kernelIN5flash11enable_sm90INS1_16FlashAttnFwdSm90INS1_25CollectiveMainloopFwdSm90ILi2EN4cute5tupleIJNS5_1CILi1EEES8_S8_EEENS6_IJNS7_ILi128EEENS7_ILi96EEENS7_ILi192EEEEEELi192ENS_10bfloat16_tEfNS_4arch4Sm90ELb0ELb1ELb1ELb0ELb1ELb0ELb0ELb1ELb1ELb1ELb1ELb0EEENS1_21CollectiveEpilogueFwdINS6_IJSA_SC_SB_EEES9_SE_SG_Li256ELb0ELb1ELb1ELb0EEENS1_19SingleTileSchedulerILb0ELb1ELb1ELi128EEEEEEEEEvNT_6ParamsE,@function
        .size           _ZN7cutlass13device_kernelIN5flash11enable_sm90INS1_16FlashAttnFwdSm90INS1_25CollectiveMainloopFwdSm90ILi2EN4cute5tupleIJNS5_1CILi1EEES8_S8_EEENS6_IJNS7_ILi128EEENS7_ILi96EEENS7_ILi192EEEEEELi192ENS_10bfloat16_tEfNS_4arch4Sm90ELb0ELb1ELb1ELb0ELb1ELb0ELb0ELb1ELb1ELb1ELb1ELb0EEENS1_21CollectiveEpilogueFwdINS6_IJSA_SC_SB_EEES9_SE_SG_Li256ELb0ELb1ELb1ELb0EEENS1_19SingleTileSchedulerILb0ELb1ELb1ELi128EEEEEEEEEvNT_6ParamsE,(.L_x_57 - _ZN7cutlass13device_kernelIN5flash11enable_sm90INS1_16FlashAttnFwdSm90INS1_25CollectiveMainloopFwdSm90ILi2EN4cute5tupleIJNS5_1CILi1EEES8_S8_EEENS6_IJNS7_ILi128EEENS7_ILi96EEENS7_ILi192EEEEEELi192ENS_10bfloat16_tEfNS_4arch4Sm90ELb0ELb1ELb1ELb0ELb1ELb0ELb0ELb1ELb1ELb1ELb1ELb0EEENS1_21CollectiveEpilogueFwdINS6_IJSA_SC_SB_EEES9_SE_SG_Li256ELb0ELb1ELb1ELb0EEENS1_19SingleTileSchedulerILb0ELb1ELb1ELi128EEEEEEEEEvNT_6ParamsE)
        .other          _ZN7cutlass13device_kernelIN5flash11enable_sm90INS1_16FlashAttnFwdSm90INS1_25CollectiveMainloopFwdSm90ILi2EN4cute5tupleIJNS5_1CILi1EEES8_S8_EEENS6_IJNS7_ILi128EEENS7_ILi96EEENS7_ILi192EEEEEELi192ENS_10bfloat16_tEfNS_4arch4Sm90ELb0ELb1ELb1ELb0ELb1ELb0ELb0ELb1ELb1ELb1ELb1ELb0EEENS1_21CollectiveEpilogueFwdINS6_IJSA_SC_SB_EEES9_SE_SG_Li256ELb0ELb1ELb1ELb0EEENS1_19SingleTileSchedulerILb0ELb1ELb1ELi128EEEEEEEEEvNT_6ParamsE,@"STO_CUDA_ENTRY STV_DEFAULT"
_ZN7cutlass13device_kernelIN5flash11enable_sm90INS1_16FlashAttnFwdSm90INS1_25CollectiveMainloopFwdSm90ILi2EN4cute5tupleIJNS5_1CILi1EEES8_S8_EEENS6_IJNS7_ILi128EEENS7_ILi96EEENS7_ILi192EEEEEELi192ENS_10bfloat16_tEfNS_4arch4Sm90ELb0ELb1ELb1ELb0ELb1ELb0ELb0ELb1ELb1ELb1ELb1ELb0EEENS1_21CollectiveEpilogueFwdINS6_IJSA_SC_SB_EEES9_SE_SG_Li256ELb0ELb1ELb1ELb0EEENS1_19SingleTileSchedulerILb0ELb1ELb1ELi128EEEEEEEEEvNT_6ParamsE:
[----:B------:R-:W-:Y:S01]  /*0000*/  LDC R1, c[0x0][0x37c] ;  /* 0x0000df00ff017b82 */ /* 0x000fe20000000800 */
[----:B------:R-:W-:Y:S05]  /*0010*/  EXIT ;  /* 0x000000000000794d */ /* 0x000fea0003800000 */
.L_x_12:
        /* <DEDUP_REMOVED lines=14> */
.L_x_57:


//--------------------- .text._ZN7cutlass13device_kernelIN5flash11enable_sm90INS1_16FlashAttnFwdSm90INS1_25CollectiveMainloopFwdSm90ILi2EN4cute5tupleIJNS5_1CILi1EEES8_S8_EEENS6_IJNS7_ILi128EEENS7_ILi96EEENS7_ILi192EEEEEELi192ENS_10bfloat16_tEfNS_4arch4Sm90ELb0ELb1ELb1ELb1ELb1ELb0ELb0ELb1ELb1ELb1ELb1ELb0EEENS1_21CollectiveEpilogueFwdINS6_IJSA_SC_SB_EEES9_SE_SG_Li256ELb1ELb1ELb1ELb0EEENS1_36VarlenDynamicPersistentTileSchedulerILi128ELi96ELi256ELi128ELb1ELb1ELb1ELb1ELb0ELb1EEEEEEEEEvNT_6ParamsE --------------------------
	.section	.text._ZN7cutlass13device_kernelIN5flash11enable_sm90INS1_16FlashAttnFwdSm90INS1_25CollectiveMainloopFwdSm90ILi2EN4cute5tupleIJNS5_1CILi1EEES8_S8_EEENS6_IJNS7_ILi128EEENS7_ILi96EEENS7_ILi192EEEEEELi192ENS_10bfloat16_tEfNS_4arch4Sm90ELb0ELb1ELb1ELb1ELb1ELb0ELb0ELb1ELb1ELb1ELb1ELb0EEENS1_21CollectiveEpilogueFwdINS6_IJSA_SC_SB_EEES9_SE_SG_Li256ELb1ELb1ELb1ELb0EEENS1_36VarlenDynamicPersistentTileSchedulerILi128ELi96ELi256ELi128ELb1ELb1ELb1ELb1ELb0ELb1EEEEEEEEEvNT_6ParamsE,"ax",@progbits
	.align	128
.text._ZN7cutlass13device_kernelIN5flash11enable_sm90INS1_16FlashAttnFwdSm90INS1_25CollectiveMainloopFwdSm90ILi2EN4cute5tupleIJNS5_1CILi1EEES8_S8_EEENS6_IJNS7_ILi128EEENS7_ILi96EEENS7_ILi192EEEEEELi192ENS_10bfloat16_tEfNS_4arch4Sm90ELb0ELb1ELb1ELb1ELb1ELb0ELb0ELb1ELb1ELb1ELb1ELb0EEENS1_21CollectiveEpilogueFwdINS6_IJSA_SC_SB_EEES9_SE_SG_Li256ELb1ELb1ELb1ELb0EEENS1_36VarlenDynamicPersistentTileSchedulerILi128ELi96ELi256ELi128ELb1ELb1ELb1ELb1ELb0ELb1EEEEEEEEEvNT_6ParamsE:
        .type           _ZN7cutlass13device_kernelIN5flash11enable_sm90INS1_16FlashAttnFwdSm90INS1_25CollectiveMainloopFwdSm90ILi2EN4cute5tupleIJNS5_1CILi1EEES8_S8_EEENS6_IJNS7_ILi128EEENS7_ILi96EEENS7_ILi192EEEEEELi192ENS_10bfloat16_tEfNS_4arch4Sm90ELb0ELb1ELb1ELb1ELb1ELb0ELb0ELb1ELb1ELb1ELb1ELb0EEENS1_21CollectiveEpilogueFwdINS6_IJSA_SC_SB_EEES9_SE_SG_Li256ELb1ELb1ELb1ELb0EEENS1_36VarlenDynamicPersistentTileSchedulerILi128ELi96ELi256ELi128ELb1ELb1ELb1ELb1ELb0ELb1EEEEEEEEEvNT_6ParamsE,@function
        .size           _ZN7cutlass13device_kernelIN5flash11enable_sm90INS1_16FlashAttnFwdSm90INS1_25CollectiveMainloopFwdSm90ILi2EN4cute5tupleIJNS5_1CILi1EEES8_S8_EEENS6_IJNS7_ILi128EEENS7_ILi96EEENS7_ILi192EEEEEELi192ENS_10bfloat16_tEfNS_4arch4Sm90ELb0ELb1ELb1ELb1ELb1ELb0ELb0ELb1ELb1ELb1ELb1ELb0EEENS1_21CollectiveEpilogueFwdINS6_IJSA_SC_SB_EEES9_SE_SG_Li256ELb1ELb1ELb1ELb0EEENS1_36VarlenDynamicPersistentTileSchedulerILi128ELi96ELi256ELi128ELb1ELb1ELb1ELb1ELb0ELb1EEEEEEEEEvNT_6ParamsE,(.L_x_58 - _ZN7cutlass13device_kernelIN5flash11enable_sm90INS1_16FlashAttnFwdSm90INS1_25CollectiveMainloopFwdSm90ILi2EN4cute5tupleIJNS5_1CILi1EEES8_S8_EEENS6_IJNS7_ILi128EEENS7_ILi96EEENS7_ILi192EEEEEELi192ENS_10bfloat16_tEfNS_4arch4Sm90ELb0ELb1ELb1ELb1ELb1ELb0ELb0ELb1ELb1ELb1ELb1ELb0EEENS1_21CollectiveEpilogueFwdINS6_IJSA_SC_SB_EEES9_SE_SG_Li256ELb1ELb1ELb1ELb0EEENS1_36VarlenDynamicPersistentTileSchedulerILi128ELi96ELi256ELi128ELb1ELb1ELb1ELb1ELb0ELb1EEEEEEEEEvNT_6ParamsE)
        .other          _ZN7cutlass13device_kernelIN5flash11enable_sm90INS1_16FlashAttnFwdSm90INS1_25CollectiveMainloopFwdSm90ILi2EN4cute5tupleIJNS5_1CILi1EEES8_S8_EEENS6_IJNS7_ILi128EEENS7_ILi96EEENS7_ILi192EEEEEELi192ENS_10bfloat16_tEfNS_4arch4Sm90ELb0ELb1ELb1ELb1ELb1ELb0ELb0ELb1ELb1ELb1ELb1ELb0EEENS1_21CollectiveEpilogueFwdINS6_IJSA_SC_SB_EEES9_SE_SG_Li256ELb1ELb1ELb1ELb0EEENS1_36VarlenDynamicPersistentTileSchedulerILi128ELi96ELi256ELi128ELb1ELb1ELb1ELb1ELb0ELb1EEEEEEEEEvNT_6ParamsE,@"STO_CUDA_ENTRY STV_DEFAULT"
_ZN7cutlass13device_kernelIN5flash11enable_sm90INS1_16FlashAttnFwdSm90INS1_25CollectiveMainloopFwdSm90ILi2EN4cute5tupleIJNS5_1CILi1EEES8_S8_EEENS6_IJNS7_ILi128EEENS7_ILi96EEENS7_ILi192EEEEEELi192ENS_10bfloat16_tEfNS_4arch4Sm90ELb0ELb1ELb1ELb1ELb1ELb0ELb0ELb1ELb1ELb1ELb1ELb0EEENS1_21CollectiveEpilogueFwdINS6_IJSA_SC_SB_EEES9_SE_SG_Li256ELb1ELb1ELb1ELb0EEENS1_36VarlenDynamicPersistentTileSchedulerILi128ELi96ELi256ELi128ELb1ELb1ELb1ELb1ELb0ELb1EEEEEEEEEvNT_6ParamsE:
[----:B------:R-:W-:Y:S01]  /*0000*/  LDC R1, c[0x0][0x37c] ;  /* 0x0000df00ff017b82 */ /* 0x000fe20000000800 */
[----:B------:R-:W-:Y:S05]  /*0010*/  EXIT ;  /* 0x000000000000794d */ /* 0x000fea0003800000 */
.L_x_13:
        /* <DEDUP_REMOVED lines=14> */
.L_x_58:


//--------------------- .text._ZN7cutlass13device_kernelIN5flash11enable_sm90INS1_16FlashAttnFwdSm90INS1_25CollectiveMainloopFwdSm90ILi2EN4cute5tupleIJNS5_1CILi1EEES8_S8_EEENS6_IJNS7_ILi128EEENS7_ILi96EEENS7_ILi192EEEEEELi192ENS_10bfloat16_tEfNS_4arch4Sm90ELb0ELb1ELb1ELb1ELb1ELb1ELb0ELb1ELb1ELb1ELb1ELb0EEENS1_21CollectiveEpilogueFwdINS6_IJSA_SC_SB_EEES9_SE_SG_Li256ELb1ELb1ELb1ELb0EEENS1_36VarlenDynamicPersistentTileSchedulerILi128ELi96ELi256ELi128ELb1ELb1ELb1ELb1ELb0ELb1EEEEEEEEEvNT_6ParamsE --------------------------
	.section	.text._ZN7cutlass13device_kernelIN5flash11enable_sm90INS1_16FlashAttnFwdSm90INS1_25CollectiveMainloopFwdSm90ILi2EN4cute5tupleIJNS5_1CILi1EEES8_S8_EEENS6_IJNS7_ILi128EEENS7_ILi96EEENS7_ILi192EEEEEELi192ENS_10bfloat16_tEfNS_4arch4Sm90ELb0ELb1ELb1ELb1ELb1ELb1ELb0ELb1ELb1ELb1ELb1ELb0EEENS1_21CollectiveEpilogueFwdINS6_IJSA_SC_SB_EEES9_SE_SG_Li256ELb1ELb1ELb1ELb0EEENS1_36VarlenDynamicPersistentTileSchedulerILi128ELi96ELi256ELi128ELb1ELb1ELb1ELb1ELb0ELb1EEEEEEEEEvNT_6ParamsE,"ax",@progbits
	.align	128
.text._ZN7cutlass13device_kernelIN5flash11enable_sm90INS1_16FlashAttnFwdSm90INS1_25CollectiveMainloopFwdSm90ILi2EN4cute5tupleIJNS5_1CILi1EEES8_S8_EEENS6_IJNS7_ILi128EEENS7_ILi96EEENS7_ILi192EEEEEELi192ENS_10bfloat16_tEfNS_4arch4Sm90ELb0ELb1ELb1ELb1ELb1ELb1ELb0ELb1ELb1ELb1ELb1ELb0EEENS1_21CollectiveEpilogueFwdINS6_IJSA_SC_SB_EEES9_SE_SG_Li256ELb1ELb1ELb1ELb0EEENS1_36VarlenDynamicPersistentTileSchedulerILi128ELi96ELi256ELi128ELb1ELb1ELb1ELb1ELb0ELb1EEEEEEEEEvNT_6ParamsE:
        .type           _ZN7cutlass13device_kernelIN5flash11enable_sm90INS1_16FlashAttnFwdSm90INS1_25CollectiveMainloopFwdSm90ILi2EN4cute5tupleIJNS5_1CILi1EEES8_S8_EEENS6_IJNS7_ILi128EEENS7_ILi96EEENS7_ILi192EEEEEELi192ENS_10bfloat16_tEfNS_4arch4Sm90ELb0ELb1ELb1ELb1ELb1ELb1ELb0ELb1ELb1ELb1ELb1ELb0EEENS1_21CollectiveEpilogueFwdINS6_IJSA_SC_SB_EEES9_SE_SG_Li256ELb1ELb1ELb1ELb0EEENS1_36VarlenDynamicPersistentTileSchedulerILi128ELi96ELi256ELi128ELb1ELb1ELb1ELb1ELb0ELb1EEEEEEEEEvNT_6ParamsE,@function
        .size           _ZN7cutlass13device_kernelIN5flash11enable_sm90INS1_16FlashAttnFwdSm90INS1_25CollectiveMainloopFwdSm90ILi2EN4cute5tupleIJNS5_1CILi1EEES8_S8_EEENS6_IJNS7_ILi128EEENS7_ILi96EEENS7_ILi192EEEEEELi192ENS_10bfloat16_tEfNS_4arch4Sm90ELb0ELb1ELb1ELb1ELb1ELb1ELb0ELb1ELb1ELb1ELb1ELb0EEENS1_21CollectiveEpilogueFwdINS6_IJSA_SC_SB_EEES9_SE_SG_Li256ELb1ELb1ELb1ELb0EEENS1_36VarlenDynamicPersistentTileSchedulerILi128ELi96ELi256ELi128ELb1ELb1ELb1ELb1ELb0ELb1EEEEEEEEEvNT_6ParamsE,(.L_x_59 - _ZN7cutlass13device_kernelIN5flash11enable_sm90INS1_16FlashAttnFwdSm90INS1_25CollectiveMainloopFwdSm90ILi2EN4cute5tupleIJNS5_1CILi1EEES8_S8_EEENS6_IJNS7_ILi128EEENS7_ILi96EEENS7_ILi192EEEEEELi192ENS_10bfloat16_tEfNS_4arch4Sm90ELb0ELb1ELb1ELb1ELb1ELb1ELb0ELb1ELb1ELb1ELb1ELb0EEENS1_21CollectiveEpilogueFwdINS6_IJSA_SC_SB_EEES9_SE_SG_Li256ELb1ELb1ELb1ELb0EEENS1_36VarlenDynamicPersistentTileSchedulerILi128ELi96ELi256ELi128ELb1ELb1ELb1ELb1ELb0ELb1EEEEEEEEEvNT_6ParamsE)
        .other          _ZN7cutlass13device_kernelIN5flash11enable_sm90INS1_16FlashAttnFwdSm90INS1_25CollectiveMainloopFwdSm90ILi2EN4cute5tupleIJNS5_1CILi1EEES8_S8_EEENS6_IJNS7_ILi128EEENS7_ILi96EEENS7_ILi192EEEEEELi192ENS_10bfloat16_tEfNS_4arch4Sm90ELb0ELb1ELb1ELb1ELb1ELb1ELb0ELb1ELb1ELb1ELb1ELb0EEENS1_21CollectiveEpilogueFwdINS6_IJSA_SC_SB_EEES9_SE_SG_Li256ELb1ELb1ELb1ELb0EEENS1_36VarlenDynamicPersistentTileSchedulerILi128ELi96ELi256ELi128ELb1ELb1ELb1ELb1ELb0ELb1EEEEEEEEEvNT_6ParamsE,@"STO_CUDA_ENTRY STV_DEFAULT"
_ZN7cutlass13device_kernelIN5flash11enable_sm90INS1_16FlashAttnFwdSm90INS1_25CollectiveMainloopFwdSm90ILi2EN4cute5tupleIJNS5_1CILi1EEES8_S8_EEENS6_IJNS7_ILi128EEENS7_ILi96EEENS7_ILi192EEEEEELi192ENS_10bfloat16_tEfNS_4arch4Sm90ELb0ELb1ELb1ELb1ELb1ELb1ELb0ELb1ELb1ELb1ELb1ELb0EEENS1_21CollectiveEpilogueFwdINS6_IJSA_SC_SB_EEES9_SE_SG_Li256ELb1ELb1ELb1ELb0EEENS1_36VarlenDynamicPersistentTileSchedulerILi128ELi96ELi256ELi128ELb1ELb1ELb1ELb1ELb0ELb1EEEEEEEEEvNT_6ParamsE:
[----:B------:R-:W-:Y:S01]  /*0000*/  LDC R1, c[0x0][0x37c] ;  /* 0x0000df00ff017b82 */ /* 0x000fe20000000800 */
[----:B------:R-:W-:Y:S05]  /*0010*/  EXIT ;  /* 0x000000000000794d */ /* 0x000fea0003800000 */
.L_x_14:
        /* <DEDUP_REMOVED lines=14> */
.L_x_59:


//--------------------- .text._ZN7cutlass13device_kernelIN5flash11enable_sm90INS1_16FlashAttnFwdSm90INS1_25CollectiveMainloopFwdSm90ILi2EN4cute5tupleIJNS5_1CILi1EEES8_S8_EEENS6_IJNS7_ILi128EEENS7_ILi96EEENS7_ILi192EEEEEELi192ENS_10bfloat16_tEfNS_4arch4Sm90ELb1ELb0ELb1ELb0ELb1ELb0ELb0ELb1ELb1ELb1ELb1ELb0EEENS1_21CollectiveEpilogueFwdINS6_IJSA_SC_SB_EEES9_SE_SG_Li256ELb0ELb1ELb1ELb0EEENS1_19SingleTileSchedulerILb0ELb1ELb1ELi128EEEEEEEEEvNT_6ParamsE --------------------------
	.section	.text._ZN7cutlass13device_kernelIN5flash11enable_sm90INS1_16FlashAttnFwdSm90INS1_25CollectiveMainloopFwdSm90ILi2EN4cute5tupleIJNS5_1CILi1EEES8_S8_EEENS6_IJNS7_ILi128EEENS7_ILi96EEENS7_ILi192EEEEEELi192ENS_10bfloat16_tEfNS_4arch4Sm90ELb1ELb0ELb1ELb0ELb1ELb0ELb0ELb1ELb1ELb1ELb1ELb0EEENS1_21CollectiveEpilogueFwdINS6_IJSA_SC_SB_EEES9_SE_SG_Li256ELb0ELb1ELb1ELb0EEENS1_19SingleTileSchedulerILb0ELb1ELb1ELi128EEEEEEEEEvNT_6ParamsE,"ax",@progbits
	.align	128
.text._ZN7cutlass13device_kernelIN5flash11enable_sm90INS1_16FlashAttnFwdSm90INS1_25CollectiveMainloopFwdSm90ILi2EN4cute5tupleIJNS5_1CILi1EEES8_S8_EEENS6_IJNS7_ILi128EEENS7_ILi96EEENS7_ILi192EEEEEELi192ENS_10bfloat16_tEfNS_4arch4Sm90ELb1ELb0ELb1ELb0ELb1ELb0ELb0ELb1ELb1ELb1ELb1ELb0EEENS1_21CollectiveEpilogueFwdINS6_IJSA_SC_SB_EEES9_SE_SG_Li256ELb0ELb1ELb1ELb0EEENS1_19SingleTileSchedulerILb0ELb1ELb1ELi128EEEEEEEEEvNT_6ParamsE:
        .type           _ZN7cutlass13device_kernelIN5flash11enable_sm90INS1_16FlashAttnFwdSm90INS1_25CollectiveMainloopFwdSm90ILi2EN4cute5tupleIJNS5_1CILi1EEES8_S8_EEENS6_IJNS7_ILi128EEENS7_ILi96EEENS7_ILi192EEEEEELi192ENS_10bfloat16_tEfNS_4arch4Sm90ELb1ELb0ELb1ELb0ELb1ELb0ELb0ELb1ELb1ELb1ELb1ELb0EEENS1_21CollectiveEpilogueFwdINS6_IJSA_SC_SB_EEES9_SE_SG_Li256ELb0ELb1ELb1ELb0EEENS1_19SingleTileSchedulerILb0ELb1ELb1ELi128EEEEEEEEEvNT_6ParamsE,@function
        .size           _ZN7cutlass13device_kernelIN5flash11enable_sm90INS1_16FlashAttnFwdSm90INS1_25CollectiveMainloopFwdSm90ILi2EN4cute5tupleIJNS5_1CILi1EEES8_S8_EEENS6_IJNS7_ILi128EEENS7_ILi96EEENS7_ILi192EEEEEELi192ENS_10bfloat16_tEfNS_4arch4Sm90ELb1ELb0ELb1ELb0ELb1ELb0ELb0ELb1ELb1ELb1ELb1ELb0EEENS1_21CollectiveEpilogueFwdINS6_IJSA_SC_SB_EEES9_SE_SG_Li256ELb0ELb1ELb1ELb0EEENS1_19SingleTileSchedulerILb0ELb1ELb1ELi128EEEEEEEEEvNT_6ParamsE,(.L_x_60 - _ZN7cutlass13device_kernelIN5flash11enable_sm90INS1_16FlashAttnFwdSm90INS1_25CollectiveMainloopFwdSm90ILi2EN4cute5tupleIJNS5_1CILi1EEES8_S8_EEENS6_IJNS7_ILi128EEENS7_ILi96EEENS7_ILi192EEEEEELi192ENS_10bfloat16_tEfNS_4arch4Sm90ELb1ELb0ELb1ELb0ELb1ELb0ELb0ELb1ELb1ELb1ELb1ELb0EEENS1_21CollectiveEpilogueFwdINS6_IJSA_SC_SB_EEES9_SE_SG_Li256ELb0ELb1ELb1ELb0EEENS1_19SingleTileSchedulerILb0ELb1ELb1ELi128EEEEEEEEEvNT_6ParamsE)
        .other          _ZN7cutlass13device_kernelIN5flash11enable_sm90INS1_16FlashAttnFwdSm90INS1_25CollectiveMainloopFwdSm90ILi2EN4cute5tupleIJNS5_1CILi1EEES8_S8_EEENS6_IJNS7_ILi128EEENS7_ILi96EEENS7_ILi192EEEEEELi192ENS_10bfloat16_tEfNS_4arch4Sm90ELb1ELb0ELb1ELb0ELb1ELb0ELb0ELb1ELb1ELb1ELb1ELb0EEENS1_21CollectiveEpilogueFwdINS6_IJSA_SC_SB_EEES9_SE_SG_Li256ELb0ELb1ELb1ELb0EEENS1_19SingleTileSchedulerILb0ELb1ELb1ELi128EEEEEEEEEvNT_6ParamsE,@"STO_CUDA_ENTRY STV_DEFAULT"
_ZN7cutlass13device_kernelIN5flash11enable_sm90INS1_16FlashAttnFwdSm90INS1_25CollectiveMainloopFwdSm90ILi2EN4cute5tupleIJNS5_1CILi1EEES8_S8_EEENS6_IJNS7_ILi128EEENS7_ILi96EEENS7_ILi192EEEEEELi192ENS_10bfloat16_tEfNS_4arch4Sm90ELb1ELb0ELb1ELb0ELb1ELb0ELb0ELb1ELb1ELb1ELb1ELb0EEENS1_21CollectiveEpilogueFwdINS6_IJSA_SC_SB_EEES9_SE_SG_Li256ELb0ELb1ELb1ELb0EEENS1_19SingleTileSchedulerILb0ELb1ELb1ELi128EEEEEEEEEvNT_6ParamsE:
[----:B------:R-:W-:Y:S01]  /*0000*/  LDC R1, c[0x0][0x37c] ;  /* 0x0000df00ff017b82 */ /* 0x000fe20000000800 */
[----:B------:R-:W-:Y:S05]  /*0010*/  EXIT ;  /* 0x000000000000794d */ /* 0x000fea0003800000 */
.L_x_15:
        /* <DEDUP_REMOVED lines=14> */
.L_x_60:


//--------------------- .text._ZN7cutlass13device_kernelIN5flash11enable_sm90INS1_16FlashAttnFwdSm90INS1_25CollectiveMainloopFwdSm90ILi2EN4cute5tupleIJNS5_1CILi1EEES8_S8_EEENS6_IJNS7_ILi128EEENS7_ILi96EEENS7_ILi192EEEEEELi192ENS_10bfloat16_tEfNS_4arch4Sm90ELb1ELb0ELb1ELb1ELb1ELb0ELb0ELb1ELb1ELb1ELb1ELb0EEENS1_21CollectiveEpilogueFwdINS6_IJSA_SC_SB_EEES9_SE_SG_Li256ELb1ELb1ELb1ELb0EEENS1_36VarlenDynamicPersistentTileSchedulerILi128ELi96ELi256ELi128ELb1ELb1ELb1ELb1ELb1ELb1EEEEEEEEEvNT_6ParamsE --------------------------
	.section	.text._ZN7cutlass13device_kernelIN5flash11enable_sm90INS1_16FlashAttnFwdSm90INS1_25CollectiveMainloopFwdSm90ILi2EN4cute5tupleIJNS5_1CILi1EEES8_S8_EEENS6_IJNS7_ILi128EEENS7_ILi96EEENS7_ILi192EEEEEELi192ENS_10bfloat16_tEfNS_4arch4Sm90ELb1ELb0ELb1ELb1ELb1ELb0ELb0ELb1ELb1ELb1ELb1ELb0EEENS1_21CollectiveEpilogueFwdINS6_IJSA_SC_SB_EEES9_SE_SG_Li256ELb1ELb1ELb1ELb0EEENS1_36VarlenDynamicPersistentTileSchedulerILi128ELi96ELi256ELi128ELb1ELb1ELb1ELb1ELb1ELb1EEEEEEEEEvNT_6ParamsE,"ax",@progbits
	.align	128
.text._ZN7cutlass13device_kernelIN5flash11enable_sm90INS1_16FlashAttnFwdSm90INS1_25CollectiveMainloopFwdSm90ILi2EN4cute5tupleIJNS5_1CILi1EEES8_S8_EEENS6_IJNS7_ILi128EEENS7_ILi96EEENS7_ILi192EEEEEELi192ENS_10bfloat16_tEfNS_4arch4Sm90ELb1ELb0ELb1ELb1ELb1ELb0ELb0ELb1ELb1ELb1ELb1ELb0EEENS1_21CollectiveEpilogueFwdINS6_IJSA_SC_SB_EEES9_SE_SG_Li256ELb1ELb1ELb1ELb0EEENS1_36VarlenDynamicPersistentTileSchedulerILi128ELi96ELi256ELi128ELb1ELb1ELb1ELb1ELb1ELb1EEEEEEEEEvNT_6ParamsE:
        .type           _ZN7cutlass13device_kernelIN5flash11enable_sm90INS1_16FlashAttnFwdSm90INS1_25CollectiveMainloopFwdSm90ILi2EN4cute5tupleIJNS5_1CILi1EEES8_S8_EEENS6_IJNS7_ILi128EEENS7_ILi96EEENS7_ILi192EEEEEELi192ENS_10bfloat16_tEfNS_4arch4Sm90ELb1ELb0ELb1ELb1ELb1ELb0ELb0ELb1ELb1ELb1ELb1ELb0EEENS1_21CollectiveEpilogueFwdINS6_IJSA_SC_SB_EEES9_SE_SG_Li256ELb1ELb1ELb1ELb0EEENS1_36VarlenDynamicPersistentTileSchedulerILi128ELi96ELi256ELi128ELb1ELb1ELb1ELb1ELb1ELb1EEEEEEEEEvNT_6ParamsE,@function
        .size           _ZN7cutlass13device_kernelIN5flash11enable_sm90INS1_16FlashAttnFwdSm90INS1_25CollectiveMainloopFwdSm90ILi2EN4cute5tupleIJNS5_1CILi1EEES8_S8_EEENS6_IJNS7_ILi128EEENS7_ILi96EEENS7_ILi192EEEEEELi192ENS_10bfloat16_tEfNS_4arch4Sm90ELb1ELb0ELb1ELb1ELb1ELb0ELb0ELb1ELb1ELb1ELb1ELb0EEENS1_21CollectiveEpilogueFwdINS6_IJSA_SC_SB_EEES9_SE_SG_Li256ELb1ELb1ELb1ELb0EEENS1_36VarlenDynamicPersistentTileSchedulerILi128ELi96ELi256ELi128ELb1ELb1ELb1ELb1ELb1ELb1EEEEEEEEEvNT_6ParamsE,(.L_x_61 - _ZN7cutlass13device_kernelIN5flash11enable_sm90INS1_16FlashAttnFwdSm90INS1_25CollectiveMainloopFwdSm90ILi2EN4cute5tupleIJNS5_1CILi1EEES8_S8_EEENS6_IJNS7_ILi128EEENS7_ILi96EEENS7_ILi192EEEEEELi192ENS_10bfloat16_tEfNS_4arch4Sm90ELb1ELb0ELb1ELb1ELb1ELb0ELb0ELb1ELb1ELb1ELb1ELb0EEENS1_21CollectiveEpilogueFwdINS6_IJSA_SC_SB_EEES9_SE_SG_Li256ELb1ELb1ELb1ELb0EEENS1_36VarlenDynamicPersistentTileSchedulerILi128ELi96ELi256ELi128ELb1ELb1ELb1ELb1ELb1ELb1EEEEEEEEEvNT_6ParamsE)
        .other          _ZN7cutlass13device_kernelIN5flash11enable_sm90INS1_16FlashAttnFwdSm90INS1_25CollectiveMainloopFwdSm90ILi2EN4cute5tupleIJNS5_1CILi1EEES8_S8_EEENS6_IJNS7_ILi128EEENS7_ILi96EEENS7_ILi192EEEEEELi192ENS_10bfloat16_tEfNS_4arch4Sm90ELb1ELb0ELb1ELb1ELb1ELb0ELb0ELb1ELb1ELb1ELb1ELb0EEENS1_21CollectiveEpilogueFwdINS6_IJSA_SC_SB_EEES9_SE_SG_Li256ELb1ELb1ELb1ELb0EEENS1_36VarlenDynamicPersistentTileSchedulerILi128ELi96ELi256ELi128ELb1ELb1ELb1ELb1ELb1ELb1EEEEEEEEEvNT_6ParamsE,@"STO_CUDA_ENTRY STV_DEFAULT"
_ZN7cutlass13device_kernelIN5flash11enable_sm90INS1_16FlashAttnFwdSm90INS1_25CollectiveMainloopFwdSm90ILi2EN4cute5tupleIJNS5_1CILi1EEES8_S8_EEENS6_IJNS7_ILi128EEENS7_ILi96EEENS7_ILi192EEEEEELi192ENS_10bfloat16_tEfNS_4arch4Sm90ELb1ELb0ELb1ELb1ELb1ELb0ELb0ELb1ELb1ELb1ELb1ELb0EEENS1_21CollectiveEpilogueFwdINS6_IJSA_SC_SB_EEES9_SE_SG_Li256ELb1ELb1ELb1ELb0EEENS1_36VarlenDynamicPersistentTileSchedulerILi128ELi96ELi256ELi128ELb1ELb1ELb1ELb1ELb1ELb1EEEEEEEEEvNT_6ParamsE:
[----:B------:R-:W-:Y:S01]  /*0000*/  LDC R1, c[0x0][0x37c] ;  /* 0x0000df00ff017b82 */ /* 0x000fe20000000800 */
[----:B------:R-:W-:Y:S05]  /*0010*/  EXIT ;  /* 0x000000000000794d */ /* 0x000fea0003800000 */
.L_x_16:
        /* <DEDUP_REMOVED lines=14> */
.L_x_61:


//--------------------- .text._ZN7cutlass13device_kernelIN5flash11enable_sm90INS1_16FlashAttnFwdSm90INS1_25CollectiveMainloopFwdSm90ILi2EN4cute5tupleIJNS5_1CILi1EEES8_S8_EEENS6_IJNS7_ILi128EEENS7_ILi96EEENS7_ILi192EEEEEELi192ENS_10bfloat16_tEfNS_4arch4Sm90ELb1ELb0ELb1ELb1ELb1ELb1ELb0ELb1ELb1ELb1ELb1ELb0EEENS1_21CollectiveEpilogueFwdINS6_IJSA_SC_SB_EEES9_SE_SG_Li256ELb1ELb1ELb1ELb0EEENS1_36VarlenDynamicPersistentTileSchedulerILi128ELi96ELi256ELi128ELb1ELb1ELb1ELb1ELb1ELb1EEEEEEEEEvNT_6ParamsE --------------------------
	.section	.text._ZN7cutlass13device_kernelIN5flash11enable_sm90INS1_16FlashAttnFwdSm90INS1_25CollectiveMainloopFwdSm90ILi2EN4cute5tupleIJNS5_1CILi1EEES8_S8_EEENS6_IJNS7_ILi128EEENS7_ILi96EEENS7_ILi192EEEEEELi192ENS_10bfloat16_tEfNS_4arch4Sm90ELb1ELb0ELb1ELb1ELb1ELb1ELb0ELb1ELb1ELb1ELb1ELb0EEENS1_21CollectiveEpilogueFwdINS6_IJSA_SC_SB_EEES9_SE_SG_Li256ELb1ELb1ELb1ELb0EEENS1_36VarlenDynamicPersistentTileSchedulerILi128ELi96ELi256ELi128ELb1ELb1ELb1ELb1ELb1ELb1EEEEEEEEEvNT_6ParamsE,"ax",@progbits
	.align	128
.text._ZN7cutlass13device_kernelIN5flash11enable_sm90INS1_16FlashAttnFwdSm90INS1_25CollectiveMainloopFwdSm90ILi2EN4cute5tupleIJNS5_1CILi1EEES8_S8_EEENS6_IJNS7_ILi128EEENS7_ILi96EEENS7_ILi192EEEEEELi192ENS_10bfloat16_tEfNS_4arch4Sm90ELb1ELb0ELb1ELb1ELb1ELb1ELb0ELb1ELb1ELb1ELb1ELb0EEENS1_21CollectiveEpilogueFwdINS6_IJSA_SC_SB_EEES9_SE_SG_Li256ELb1ELb1ELb1ELb0EEENS1_36VarlenDynamicPersistentTileSchedulerILi128ELi96ELi256ELi128ELb1ELb1ELb1ELb1ELb1ELb1EEEEEEEEEvNT_6ParamsE:
        .type           _ZN7cutlass13device_kernelIN5flash11enable_sm90INS1_16FlashAttnFwdSm90INS1_25CollectiveMainloopFwdSm90ILi2EN4cute5tupleIJNS5_1CILi1EEES8_S8_EEENS6_IJNS7_ILi128EEENS7_ILi96EEENS7_ILi192EEEEEELi192ENS_10bfloat16_tEfNS_4arch4Sm90ELb1ELb0ELb1ELb1ELb1ELb1ELb0ELb1ELb1ELb1ELb1ELb0EEENS1_21CollectiveEpilogueFwdINS6_IJSA_SC_SB_EEES9_SE_SG_Li256ELb1ELb1ELb1ELb0EEENS1_36VarlenDynamicPersistentTileSchedulerILi128ELi96ELi256ELi128ELb1ELb1ELb1ELb1ELb1ELb1EEEEEEEEEvNT_6ParamsE,@function
        .size           _ZN7cutlass13device_kernelIN5flash11enable_sm90INS1_16FlashAttnFwdSm90INS1_25CollectiveMainloopFwdSm90ILi2EN4cute5tupleIJNS5_1CILi1EEES8_S8_EEENS6_IJNS7_ILi128EEENS7_ILi96EEENS7_ILi192EEEEEELi192ENS_10bfloat16_tEfNS_4arch4Sm90ELb1ELb0ELb1ELb1ELb1ELb1ELb0ELb1ELb1ELb1ELb1ELb0EEENS1_21CollectiveEpilogueFwdINS6_IJSA_SC_SB_EEES9_SE_SG_Li256ELb1ELb1ELb1ELb0EEENS1_36VarlenDynamicPersistentTileSchedulerILi128ELi96ELi256ELi128ELb1ELb1ELb1ELb1ELb1ELb1EEEEEEEEEvNT_6ParamsE,(.L_x_62 - _ZN7cutlass13device_kernelIN5flash11enable_sm90INS1_16FlashAttnFwdSm90INS1_25CollectiveMainloopFwdSm90ILi2EN4cute5tupleIJNS5_1CILi1EEES8_S8_EEENS6_IJNS7_ILi128EEENS7_ILi96EEENS7_ILi192EEEEEELi192ENS_10bfloat16_tEfNS_4arch4Sm90ELb1ELb0ELb1ELb1ELb1ELb1ELb0ELb1ELb1ELb1ELb1ELb0EEENS1_21CollectiveEpilogueFwdINS6_IJSA_SC_SB_EEES9_SE_SG_Li256ELb1ELb1ELb1ELb0EEENS1_36VarlenDynamicPersistentTileSchedulerILi128ELi96ELi256ELi128ELb1ELb1ELb1ELb1ELb1ELb1EEEEEEEEEvNT_6ParamsE)
        .other          _ZN7cutlass13device_kernelIN5flash11enable_sm90INS1_16FlashAttnFwdSm90INS1_25CollectiveMainloopFwdSm90ILi2EN4cute5tupleIJNS5_1CILi1EEES8_S8_EEENS6_IJNS7_ILi128EEENS7_ILi96EEENS7_ILi192EEEEEELi192ENS_10bfloat16_tEfNS_4arch4Sm90ELb1ELb0ELb1ELb1ELb1ELb1ELb0ELb1ELb1ELb1ELb1ELb0EEENS1_21CollectiveEpilogueFwdINS6_IJSA_SC_SB_EEES9_SE_SG_Li256ELb1ELb1ELb1ELb0EEENS1_36VarlenDynamicPersistentTileSchedulerILi128ELi96ELi256ELi128ELb1ELb1ELb1ELb1ELb1ELb1EEEEEEEEEvNT_6ParamsE,@"STO_CUDA_ENTRY STV_DEFAULT"
_ZN7cutlass13device_kernelIN5flash11enable_sm90INS1_16FlashAttnFwdSm90INS1_25CollectiveMainloopFwdSm90ILi2EN4cute5tupleIJNS5_1CILi1EEES8_S8_EEENS6_IJNS7_ILi128EEENS7_ILi96EEENS7_ILi192EEEEEELi192ENS_10bfloat16_tEfNS_4arch4Sm90ELb1ELb0ELb1ELb1ELb1ELb1ELb0ELb1ELb1ELb1ELb1ELb0EEENS1_21CollectiveEpilogueFwdINS6_IJSA_SC_SB_EEES9_SE_SG_Li256ELb1ELb1ELb1ELb0EEENS1_36VarlenDynamicPersistentTileSchedulerILi128ELi96ELi256ELi128ELb1ELb1ELb1ELb1ELb1ELb1EEEEEEEEEvNT_6ParamsE:
[----:B------:R-:W-:Y:S01]  /*0000*/  LDC R1, c[0x0][0x37c] ;  /* 0x0000df00ff017b82 */ /* 0x000fe20000000800 */
[----:B------:R-:W-:Y:S05]  /*0010*/  EXIT ;  /* 0x000000000000794d */ /* 0x000fea0003800000 */
.L_x_17:
        /* <DEDUP_REMOVED lines=14> */
.L_x_62:


//--------------------- .text._ZN7cutlass13device_kernelIN5flash11enable_sm90INS1_16FlashAttnFwdSm90INS1_25CollectiveMainloopFwdSm90ILi2EN4cute5tupleIJNS5_1CILi1EEES8_S8_EEENS6_IJNS7_ILi128EEESA_SA_EEELi128ENS_10bfloat16_tEfNS_4arch4Sm90ELb0ELb0ELb1ELb0ELb1ELb0ELb0ELb1ELb1ELb1ELb1ELb0EEENS1_21CollectiveEpilogueFwdISB_S9_SC_SE_Li256ELb0ELb1ELb1ELb0EEENS1_19SingleTileSchedulerILb0ELb1ELb1ELi128EEEEEEEEEvNT_6ParamsE --------------------------
	.section	.text._ZN7cutlass13device_kernelIN5flash11enable_sm90INS1_16FlashAttnFwdSm90INS1_25CollectiveMainloopFwdSm90ILi2EN4cute5tupleIJNS5_1CILi1EEES8_S8_EEENS6_IJNS7_ILi128EEESA_SA_EEELi128ENS_10bfloat16_tEfNS_4arch4Sm90ELb0ELb0ELb1ELb0ELb1ELb0ELb0ELb1ELb1ELb1ELb1ELb0EEENS1_21CollectiveEpilogueFwdISB_S9_SC_SE_Li256ELb0ELb1ELb1ELb0EEENS1_19SingleTileSchedulerILb0ELb1ELb1ELi128EEEEEEEEEvNT_6ParamsE,"ax",@progbits
	.align	128
.text._ZN7cutlass13device_kernelIN5flash11enable_sm90INS1_16FlashAttnFwdSm90INS1_25CollectiveMainloopFwdSm90ILi2EN4cute5tupleIJNS5_1CILi1EEES8_S8_EEENS6_IJNS7_ILi128EEESA_SA_EEELi128ENS_10bfloat16_tEfNS_4arch4Sm90ELb0ELb0ELb1ELb0ELb1ELb0ELb0ELb1ELb1ELb1ELb1ELb0EEENS1_21CollectiveEpilogueFwdISB_S9_SC_SE_Li256ELb0ELb1ELb1ELb0EEENS1_19SingleTileSchedulerILb0ELb1ELb1ELi128EEEEEEEEEvNT_6ParamsE:
        .type           _ZN7cutlass13device_kernelIN5flash11enable_sm90INS1_16FlashAttnFwdSm90INS1_25CollectiveMainloopFwdSm90ILi2EN4cute5tupleIJNS5_1CILi1EEES8_S8_EEENS6_IJNS7_ILi128EEESA_SA_EEELi128ENS_10bfloat16_tEfNS_4arch4Sm90ELb0ELb0ELb1ELb0ELb1ELb0ELb0ELb1ELb1ELb1ELb1ELb0EEENS1_21CollectiveEpilogueFwdISB_S9_SC_SE_Li256ELb0ELb1ELb1ELb0EEENS1_19SingleTileSchedulerILb0ELb1ELb1ELi128EEEEEEEEEvNT_6ParamsE,@function
        .size           _ZN7cutlass13device_kernelIN5flash11enable_sm90INS1_16FlashAttnFwdSm90INS1_25CollectiveMainloopFwdSm90ILi2EN4cute5tupleIJNS5_1CILi1EEES8_S8_EEENS6_IJNS7_ILi128EEESA_SA_EEELi128ENS_10bfloat16_tEfNS_4arch4Sm90ELb0ELb0ELb1ELb0ELb1ELb0ELb0ELb1ELb1ELb1ELb1ELb0EEENS1_21CollectiveEpilogueFwdISB_S9_SC_SE_Li256ELb0ELb1ELb1ELb0EEENS1_19SingleTileSchedulerILb0ELb1ELb1ELi128EEEEEEEEEvNT_6ParamsE,(.L_x_63 - _ZN7cutlass13device_kernelIN5flash11enable_sm90INS1_16FlashAttnFwdSm90INS1_25CollectiveMainloopFwdSm90ILi2EN4cute5tupleIJNS5_1CILi1EEES8_S8_EEENS6_IJNS7_ILi128EEESA_SA_EEELi128ENS_10bfloat16_tEfNS_4arch4Sm90ELb0ELb0ELb1ELb0ELb1ELb0ELb0ELb1ELb1ELb1ELb1ELb0EEENS1_21CollectiveEpilogueFwdISB_S9_SC_SE_Li256ELb0ELb1ELb1ELb0EEENS1_19SingleTileSchedulerILb0ELb1ELb1ELi128EEEEEEEEEvNT_6ParamsE)
        .other          _ZN7cutlass13device_kernelIN5flash11enable_sm90INS1_16FlashAttnFwdSm90INS1_25CollectiveMainloopFwdSm90ILi2EN4cute5tupleIJNS5_1CILi1EEES8_S8_EEENS6_IJNS7_ILi128EEESA_SA_EEELi128ENS_10bfloat16_tEfNS_4arch4Sm90ELb0ELb0ELb1ELb0ELb1ELb0ELb0ELb1ELb1ELb1ELb1ELb0EEENS1_21CollectiveEpilogueFwdISB_S9_SC_SE_Li256ELb0ELb1ELb1ELb0EEENS1_19SingleTileSchedulerILb0ELb1ELb1ELi128EEEEEEEEEvNT_6ParamsE,@"STO_CUDA_ENTRY STV_DEFAULT"
_ZN7cutlass13device_kernelIN5flash11enable_sm90INS1_16FlashAttnFwdSm90INS1_25CollectiveMainloopFwdSm90ILi2EN4cute5tupleIJNS5_1CILi1EEES8_S8_EEENS6_IJNS7_ILi128EEESA_SA_EEELi128ENS_10bfloat16_tEfNS_4arch4Sm90ELb0ELb0ELb1ELb0ELb1ELb0ELb0ELb1ELb1ELb1ELb1ELb0EEENS1_21CollectiveEpilogueFwdISB_S9_SC_SE_Li256ELb0ELb1ELb1ELb0EEENS1_19SingleTileSchedulerILb0ELb1ELb1ELi128EEEEEEEEEvNT_6ParamsE:
[----:B------:R-:W-:Y:S01]  /*0000*/  LDC R1, c[0x0][0x37c] ;  /* 0x0000df00ff017b82 */ /* 0x000fe20000000800 */
[----:B------:R-:W-:Y:S05]  /*0010*/  EXIT ;  /* 0x000000000000794d */ /* 0x000fea0003800000 */
.L_x_18:
        /* <DEDUP_REMOVED lines=14> */
.L_x_63:


//--------------------- .text._ZN7cutlass13device_kernelIN5flash11enable_sm90INS1_16FlashAttnFwdSm90INS1_25CollectiveMainloopFwdSm90ILi2EN4cute5tupleIJNS5_1CILi1EEES8_S8_EEENS6_IJNS7_ILi128EEESA_SA_EEELi128ENS_10bfloat16_tEfNS_4arch4Sm90ELb0ELb0ELb1ELb1ELb1ELb0ELb0ELb1ELb1ELb1ELb1ELb0EEENS1_21CollectiveEpilogueFwdISB_S9_SC_SE_Li256ELb1ELb1ELb1ELb0EEENS1_36VarlenDynamicPersistentTileSchedulerILi128ELi128ELi256ELi128ELb1ELb1ELb1ELb0ELb1ELb1EEEEEEEEEvNT_6ParamsE --------------------------
	.section	.text._ZN7cutlass13device_kernelIN5flash11enable_sm90INS1_16FlashAttnFwdSm90INS1_25CollectiveMainloopFwdSm90ILi2EN4cute5tupleIJNS5_1CILi1EEES8_S8_EEENS6_IJNS7_ILi128EEESA_SA_EEELi128ENS_10bfloat16_tEfNS_4arch4Sm90ELb0ELb0ELb1ELb1ELb1ELb0ELb0ELb1ELb1ELb1ELb1ELb0EEENS1_21CollectiveEpilogueFwdISB_S9_SC_SE_Li256ELb1ELb1ELb1ELb0EEENS1_36VarlenDynamicPersistentTileSchedulerILi128ELi128ELi256ELi128ELb1ELb1ELb1ELb0ELb1ELb1EEEEEEEEEvNT_6ParamsE,"ax",@progbits
	.align	128
.text._ZN7cutlass13device_kernelIN5flash11enable_sm90INS1_16FlashAttnFwdSm90INS1_25CollectiveMainloopFwdSm90ILi2EN4cute5tupleIJNS5_1CILi1EEES8_S8_EEENS6_IJNS7_ILi128EEESA_SA_EEELi128ENS_10bfloat16_tEfNS_4arch4Sm90ELb0ELb0ELb1ELb1ELb1ELb0ELb0ELb1ELb1ELb1ELb1ELb0EEENS1_21CollectiveEpilogueFwdISB_S9_SC_SE_Li256ELb1ELb1ELb1ELb0EEENS1_36VarlenDynamicPersistentTileSchedulerILi128ELi128ELi256ELi128ELb1ELb1ELb1ELb0ELb1ELb1EEEEEEEEEvNT_6ParamsE:
        .type           _ZN7cutlass13device_kernelIN5flash11enable_sm90INS1_16FlashAttnFwdSm90INS1_25CollectiveMainloopFwdSm90ILi2EN4cute5tupleIJNS5_1CILi1EEES8_S8_EEENS6_IJNS7_ILi128EEESA_SA_EEELi128ENS_10bfloat16_tEfNS_4arch4Sm90ELb0ELb0ELb1ELb1ELb1ELb0ELb0ELb1ELb1ELb1ELb1ELb0EEENS1_21CollectiveEpilogueFwdISB_S9_SC_SE_Li256ELb1ELb1ELb1ELb0EEENS1_36VarlenDynamicPersistentTileSchedulerILi128ELi128ELi256ELi128ELb1ELb1ELb1ELb0ELb1ELb1EEEEEEEEEvNT_6ParamsE,@function
        .size           _ZN7cutlass13device_kernelIN5flash11enable_sm90INS1_16FlashAttnFwdSm90INS1_25CollectiveMainloopFwdSm90ILi2EN4cute5tupleIJNS5_1CILi1EEES8_S8_EEENS6_IJNS7_ILi128EEESA_SA_EEELi128ENS_10bfloat16_tEfNS_4arch4Sm90ELb0ELb0ELb1ELb1ELb1ELb0ELb0ELb1ELb1ELb1ELb1ELb0EEENS1_21CollectiveEpilogueFwdISB_S9_SC_SE_Li256ELb1ELb1ELb1ELb0EEENS1_36VarlenDynamicPersistentTileSchedulerILi128ELi128ELi256ELi128ELb1ELb1ELb1ELb0ELb1ELb1EEEEEEEEEvNT_6ParamsE,(.L_x_64 - _ZN7cutlass13device_kernelIN5flash11enable_sm90INS1_16FlashAttnFwdSm90INS1_25CollectiveMainloopFwdSm90ILi2EN4cute5tupleIJNS5_1CILi1EEES8_S8_EEENS6_IJNS7_ILi128EEESA_SA_EEELi128ENS_10bfloat16_tEfNS_4arch4Sm90ELb0ELb0ELb1ELb1ELb1ELb0ELb0ELb1ELb1ELb1ELb1ELb0EEENS1_21CollectiveEpilogueFwdISB_S9_SC_SE_Li256ELb1ELb1ELb1ELb0EEENS1_36VarlenDynamicPersistentTileSchedulerILi128ELi128ELi256ELi128ELb1ELb1ELb1ELb0ELb1ELb1EEEEEEEEEvNT_6ParamsE)
        .other          _ZN7cutlass13device_kernelIN5flash11enable_sm90INS1_16FlashAttnFwdSm90INS1_25CollectiveMainloopFwdSm90ILi2EN4cute5tupleIJNS5_1CILi1EEES8_S8_EEENS6_IJNS7_ILi128EEESA_SA_EEELi128ENS_10bfloat16_tEfNS_4arch4Sm90ELb0ELb0ELb1ELb1ELb1ELb0ELb0ELb1ELb1ELb1ELb1ELb0EEENS1_21CollectiveEpilogueFwdISB_S9_SC_SE_Li256ELb1ELb1ELb1ELb0EEENS1_36VarlenDynamicPersistentTileSchedulerILi128ELi128ELi256ELi128ELb1ELb1ELb1ELb0ELb1ELb1EEEEEEEEEvNT_6ParamsE,@"STO_CUDA_ENTRY STV_DEFAULT"
_ZN7cutlass13device_kernelIN5flash11enable_sm90INS1_16FlashAttnFwdSm90INS1_25CollectiveMainloopFwdSm90ILi2EN4cute5tupleIJNS5_1CILi1EEES8_S8_EEENS6_IJNS7_ILi128EEESA_SA_EEELi128ENS_10bfloat16_tEfNS_4arch4Sm90ELb0ELb0ELb1ELb1ELb1ELb0ELb0ELb1ELb1ELb1ELb1ELb0EEENS1_21CollectiveEpilogueFwdISB_S9_SC_SE_Li256ELb1ELb1ELb1ELb0EEENS1_36VarlenDynamicPersistentTileSchedulerILi128ELi128ELi256ELi128ELb1ELb1ELb1ELb0ELb1ELb1EEEEEEEEEvNT_6ParamsE:
[----:B------:R-:W-:Y:S01]  /*0000*/  LDC R1, c[0x0][0x37c] ;  /* 0x0000df00ff017b82 */ /* 0x000fe20000000800 */
[----:B------:R-:W-:Y:S05]  /*0010*/  EXIT ;  /* 0x000000000000794d */ /* 0x000fea0003800000 */
.L_x_19:
        /* <DEDUP_REMOVED lines=14> */
.L_x_64:


//--------------------- .text._ZN7cutlass13device_kernelIN5flash11enable_sm90INS1_16FlashAttnFwdSm90INS1_25CollectiveMainloopFwdSm90ILi2EN4cute5tupleIJNS5_1CILi1EEES8_S8_EEENS6_IJNS7_ILi128EEESA_SA_EEELi128ENS_10bfloat16_tEfNS_4arch4Sm90ELb0ELb0ELb1ELb1ELb1ELb1ELb0ELb1ELb1ELb1ELb1ELb0EEENS1_21CollectiveEpilogueFwdISB_S9_SC_SE_Li256ELb1ELb1ELb1ELb0EEENS1_36VarlenDynamicPersistentTileSchedulerILi128ELi128ELi256ELi128ELb1ELb1ELb1ELb0ELb1ELb1EEEEEEEEEvNT_6ParamsE --------------------------
	.section	.text._ZN7cutlass13device_kernelIN5flash11enable_sm90INS1_16FlashAttnFwdSm90INS1_25CollectiveMainloopFwdSm90ILi2EN4cute5tupleIJNS5_1CILi1EEES8_S8_EEENS6_IJNS7_ILi128EEESA_SA_EEELi128ENS_10bfloat16_tEfNS_4arch4Sm90ELb0ELb0ELb1ELb1ELb1ELb1ELb0ELb1ELb1ELb1ELb1ELb0EEENS1_21CollectiveEpilogueFwdISB_S9_SC_SE_Li256ELb1ELb1ELb1ELb0EEENS1_36VarlenDynamicPersistentTileSchedulerILi128ELi128ELi256ELi128ELb1ELb1ELb1ELb0ELb1ELb1EEEEEEEEEvNT_6ParamsE,"ax",@progbits
	.align	128
.text._ZN7cutlass13device_kernelIN5flash11enable_sm90INS1_16FlashAttnFwdSm90INS1_25CollectiveMainloopFwdSm90ILi2EN4cute5tupleIJNS5_1CILi1EEES8_S8_EEENS6_IJNS7_ILi128EEESA_SA_EEELi128ENS_10bfloat16_tEfNS_4arch4Sm90ELb0ELb0ELb1ELb1ELb1ELb1ELb0ELb1ELb1ELb1ELb1ELb0EEENS1_21CollectiveEpilogueFwdISB_S9_SC_SE_Li256ELb1ELb1ELb1ELb0EEENS1_36VarlenDynamicPersistentTileSchedulerILi128ELi128ELi256ELi128ELb1ELb1ELb1ELb0ELb1ELb1EEEEEEEEEvNT_6ParamsE:
        .type           _ZN7cutlass13device_kernelIN5flash11enable_sm90INS1_16FlashAttnFwdSm90INS1_25CollectiveMainloopFwdSm90ILi2EN4cute5tupleIJNS5_1CILi1EEES8_S8_EEENS6_IJNS7_ILi128EEESA_SA_EEELi128ENS_10bfloat16_tEfNS_4arch4Sm90ELb0ELb0ELb1ELb1ELb1ELb1ELb0ELb1ELb1ELb1ELb1ELb0EEENS1_21CollectiveEpilogueFwdISB_S9_SC_SE_Li256ELb1ELb1ELb1ELb0EEENS1_36VarlenDynamicPersistentTileSchedulerILi128ELi128ELi256ELi128ELb1ELb1ELb1ELb0ELb1ELb1EEEEEEEEEvNT_6ParamsE,@function
        .size           _ZN7cutlass13device_kernelIN5flash11enable_sm90INS1_16FlashAttnFwdSm90INS1_25CollectiveMainloopFwdSm90ILi2EN4cute5tupleIJNS5_1CILi1EEES8_S8_EEENS6_IJNS7_ILi128EEESA_SA_EEELi128ENS_10bfloat16_tEfNS_4arch4Sm90ELb0ELb0ELb1ELb1ELb1ELb1ELb0ELb1ELb1ELb1ELb1ELb0EEENS1_21CollectiveEpilogueFwdISB_S9_SC_SE_Li256ELb1ELb1ELb1ELb0EEENS1_36VarlenDynamicPersistentTileSchedulerILi128ELi128ELi256ELi128ELb1ELb1ELb1ELb0ELb1ELb1EEEEEEEEEvNT_6ParamsE,(.L_x_65 - _ZN7cutlass13device_kernelIN5flash11enable_sm90INS1_16FlashAttnFwdSm90INS1_25CollectiveMainloopFwdSm90ILi2EN4cute5tupleIJNS5_1CILi1EEES8_S8_EEENS6_IJNS7_ILi128EEESA_SA_EEELi128ENS_10bfloat16_tEfNS_4arch4Sm90ELb0ELb0ELb1ELb1ELb1ELb1ELb0ELb1ELb1ELb1ELb1ELb0EEENS1_21CollectiveEpilogueFwdISB_S9_SC_SE_Li256ELb1ELb1ELb1ELb0EEENS1_36VarlenDynamicPersistentTileSchedulerILi128ELi128ELi256ELi128ELb1ELb1ELb1ELb0ELb1ELb1EEEEEEEEEvNT_6ParamsE)
        .other          _ZN7cutlass13device_kernelIN5flash11enable_sm90INS1_16FlashAttnFwdSm90INS1_25CollectiveMainloopFwdSm90ILi2EN4cute5tupleIJNS5_1CILi1EEES8_S8_EEENS6_IJNS7_ILi128EEESA_SA_EEELi128ENS_10bfloat16_tEfNS_4arch4Sm90ELb0ELb0ELb1ELb1ELb1ELb1ELb0ELb1ELb1ELb1ELb1ELb0EEENS1_21CollectiveEpilogueFwdISB_S9_SC_SE_Li256ELb1ELb1ELb1ELb0EEENS1_36VarlenDynamicPersistentTileSchedulerILi128ELi128ELi256ELi128ELb1ELb1ELb1ELb0ELb1ELb1EEEEEEEEEvNT_6ParamsE,@"STO_CUDA_ENTRY STV_DEFAULT"
_ZN7cutlass13device_kernelIN5flash11enable_sm90INS1_16FlashAttnFwdSm90INS1_25CollectiveMainloopFwdSm90ILi2EN4cute5tupleIJNS5_1CILi1EEES8_S8_EEENS6_IJNS7_ILi128EEESA_SA_EEELi128ENS_10bfloat16_tEfNS_4arch4Sm90ELb0ELb0ELb1ELb1ELb1ELb1ELb0ELb1ELb1ELb1ELb1ELb0EEENS1_21CollectiveEpilogueFwdISB_S9_SC_SE_Li256ELb1ELb1ELb1ELb0EEENS1_36VarlenDynamicPersistentTileSchedulerILi128ELi128ELi256ELi128ELb1ELb1ELb1ELb0ELb1ELb1EEEEEEEEEvNT_6ParamsE:
[----:B------:R-:W-:Y:S01]  /*0000*/  LDC R1, c[0x0][0x37c] ;  /* 0x0000df00ff017b82 */ /* 0x000fe20000000800 */
[----:B------:R-:W-:Y:S05]  /*0010*/  EXIT ;  /* 0x000000000000794d */ /* 0x000fea0003800000 */
.L_x_20:
        /* <DEDUP_REMOVED lines=14> */
.L_x_65:


//--------------------- .text._ZN7cutlass13device_kernelIN5flash11enable_sm90INS1_16FlashAttnFwdSm90INS1_25CollectiveMainloopFwdSm90ILi2EN4cute5tupleIJNS5_1CILi1EEES8_S8_EEENS6_IJNS7_ILi128EEESA_SA_EEELi128ENS_10bfloat16_tEfNS_4arch4Sm90ELb0ELb1ELb1ELb0ELb1ELb0ELb0ELb1ELb1ELb1ELb1ELb0EEENS1_21CollectiveEpilogueFwdISB_S9_SC_SE_Li256ELb0ELb1ELb1ELb0EEENS1_19SingleTileSchedulerILb0ELb1ELb1ELi128EEEEEEEEEvNT_6ParamsE --------------------------
	.section	.text._ZN7cutlass13device_kernelIN5flash11enable_sm90INS1_16FlashAttnFwdSm90INS1_25CollectiveMainloopFwdSm90ILi2EN4cute5tupleIJNS5_1CILi1EEES8_S8_EEENS6_IJNS7_ILi128EEESA_SA_EEELi128ENS_10bfloat16_tEfNS_4arch4Sm90ELb0ELb1ELb1ELb0ELb1ELb0ELb0ELb1ELb1ELb1ELb1ELb0EEENS1_21CollectiveEpilogueFwdISB_S9_SC_SE_Li256ELb0ELb1ELb1ELb0EEENS1_19SingleTileSchedulerILb0ELb1ELb1ELi128EEEEEEEEEvNT_6ParamsE,"ax",@progbits
	.align	128
.text._ZN7cutlass13device_kernelIN5flash11enable_sm90INS1_16FlashAttnFwdSm90INS1_25CollectiveMainloopFwdSm90ILi2EN4cute5tupleIJNS5_1CILi1EEES8_S8_EEENS6_IJNS7_ILi128EEESA_SA_EEELi128ENS_10bfloat16_tEfNS_4arch4Sm90ELb0ELb1ELb1ELb0ELb1ELb0ELb0ELb1ELb1ELb1ELb1ELb0EEENS1_21CollectiveEpilogueFwdISB_S9_SC_SE_Li256ELb0ELb1ELb1ELb0EEENS1_19SingleTileSchedulerILb0ELb1ELb1ELi128EEEEEEEEEvNT_6ParamsE:
        .type           _ZN7cutlass13device_kernelIN5flash11enable_sm90INS1_16FlashAttnFwdSm90INS1_25CollectiveMainloopFwdSm90ILi2EN4cute5tupleIJNS5_1CILi1EEES8_S8_EEENS6_IJNS7_ILi128EEESA_SA_EEELi128ENS_10bfloat16_tEfNS_4arch4Sm90ELb0ELb1ELb1ELb0ELb1ELb0ELb0ELb1ELb1ELb1ELb1ELb0EEENS1_21CollectiveEpilogueFwdISB_S9_SC_SE_Li256ELb0ELb1ELb1ELb0EEENS1_19SingleTileSchedulerILb0ELb1ELb1ELi128EEEEEEEEEvNT_6ParamsE,@function
        .size           _ZN7cutlass13device_kernelIN5flash11enable_sm90INS1_16FlashAttnFwdSm90INS1_25CollectiveMainloopFwdSm90ILi2EN4cute5tupleIJNS5_1CILi1EEES8_S8_EEENS6_IJNS7_ILi128EEESA_SA_EEELi128ENS_10bfloat16_tEfNS_4arch4Sm90ELb0ELb1ELb1ELb0ELb1ELb0ELb0ELb1ELb1ELb1ELb1ELb0EEENS1_21CollectiveEpilogueFwdISB_S9_SC_SE_Li256ELb0ELb1ELb1ELb0EEENS1_19SingleTileSchedulerILb0ELb1ELb1ELi128EEEEEEEEEvNT_6ParamsE,(.L_x_66 - _ZN7cutlass13device_kernelIN5flash11enable_sm90INS1_16FlashAttnFwdSm90INS1_25CollectiveMainloopFwdSm90ILi2EN4cute5tupleIJNS5_1CILi1EEES8_S8_EEENS6_IJNS7_ILi128EEESA_SA_EEELi128ENS_10bfloat16_tEfNS_4arch4Sm90ELb0ELb1ELb1ELb0ELb1ELb0ELb0ELb1ELb1ELb1ELb1ELb0EEENS1_21CollectiveEpilogueFwdISB_S9_SC_SE_Li256ELb0ELb1ELb1ELb0EEENS1_19SingleTileSchedulerILb0ELb1ELb1ELi128EEEEEEEEEvNT_6ParamsE)
        .other          _ZN7cutlass13device_kernelIN5flash11enable_sm90INS1_16FlashAttnFwdSm90INS1_25CollectiveMainloopFwdSm90ILi2EN4cute5tupleIJNS5_1CILi1EEES8_S8_EEENS6_IJNS7_ILi128EEESA_SA_EEELi128ENS_10bfloat16_tEfNS_4arch4Sm90ELb0ELb1ELb1ELb0ELb1ELb0ELb0ELb1ELb1ELb1ELb1ELb0EEENS1_21CollectiveEpilogueFwdISB_S9_SC_SE_Li256ELb0ELb1ELb1ELb0EEENS1_19SingleTileSchedulerILb0ELb1ELb1ELi128EEEEEEEEEvNT_6ParamsE,@"STO_CUDA_ENTRY STV_DEFAULT"
_ZN7cutlass13device_kernelIN5flash11enable_sm90INS1_16FlashAttnFwdSm90INS1_25CollectiveMainloopFwdSm90ILi2EN4cute5tupleIJNS5_1CILi1EEES8_S8_EEENS6_IJNS7_ILi128EEESA_SA_EEELi128ENS_10bfloat16_tEfNS_4arch4Sm90ELb0ELb1ELb1ELb0ELb1ELb0ELb0ELb1ELb1ELb1ELb1ELb0EEENS1_21CollectiveEpilogueFwdISB_S9_SC_SE_Li256ELb0ELb1ELb1ELb0EEENS1_19SingleTileSchedulerILb0ELb1ELb1ELi128EEEEEEEEEvNT_6ParamsE:
[----:B------:R-:W-:Y:S01]  /*0000*/  LDC R1, c[0x0][0x37c] ;  /* 0x0000df00ff017b82 */ /* 0x000fe20000000800 */
[----:B------:R-:W-:Y:S05]  /*0010*/  EXIT ;  /* 0x000000000000794d */ /* 0x000fea0003800000 */
.L_x_21:
        /* <DEDUP_REMOVED lines=14> */
.L_x_66:


//--------------------- .text._ZN7cutlass13device_kernelIN5flash11enable_sm90INS1_16FlashAttnFwdSm90INS1_25CollectiveMainloopFwdSm90ILi2EN4cute5tupleIJNS5_1CILi1EEES8_S8_EEENS6_IJNS7_ILi128EEESA_SA_EEELi128ENS_10bfloat16_tEfNS_4arch4Sm90ELb0ELb1ELb1ELb1ELb1ELb0ELb0ELb1ELb1ELb1ELb1ELb0EEENS1_21CollectiveEpilogueFwdISB_S9_SC_SE_Li256ELb1ELb1ELb1ELb0EEENS1_36VarlenDynamicPersistentTileSchedulerILi128ELi128ELi256ELi128ELb1ELb1ELb1ELb1ELb0ELb1EEEEEEEEEvNT_6ParamsE --------------------------
	.section	.text._ZN7cutlass13device_kernelIN5flash11enable_sm90INS1_16FlashAttnFwdSm90INS1_25CollectiveMainloopFwdSm90ILi2EN4cute5tupleIJNS5_1CILi1EEES8_S8_EEENS6_IJNS7_ILi128EEESA_SA_EEELi128ENS_10bfloat16_tEfNS_4arch4Sm90ELb0ELb1ELb1ELb1ELb1ELb0ELb0ELb1ELb1ELb1ELb1ELb0EEENS1_21CollectiveEpilogueFwdISB_S9_SC_SE_Li256ELb1ELb1ELb1ELb0EEENS1_36VarlenDynamicPersistentTileSchedulerILi128ELi128ELi256ELi128ELb1ELb1ELb1ELb1ELb0ELb1EEEEEEEEEvNT_6ParamsE,"ax",@progbits
	.align	128
.text._ZN7cutlass13device_kernelIN5flash11enable_sm90INS1_16FlashAttnFwdSm90INS1_25CollectiveMainloopFwdSm90ILi2EN4cute5tupleIJNS5_1CILi1EEES8_S8_EEENS6_IJNS7_ILi128EEESA_SA_EEELi128ENS_10bfloat16_tEfNS_4arch4Sm90ELb0ELb1ELb1ELb1ELb1ELb0ELb0ELb1ELb1ELb1ELb1ELb0EEENS1_21CollectiveEpilogueFwdISB_S9_SC_SE_Li256ELb1ELb1ELb1ELb0EEENS1_36VarlenDynamicPersistentTileSchedulerILi128ELi128ELi256ELi128ELb1ELb1ELb1ELb1ELb0ELb1EEEEEEEEEvNT_6ParamsE:
        .type           _ZN7cutlass13device_kernelIN5flash11enable_sm90INS1_16FlashAttnFwdSm90INS1_25CollectiveMainloopFwdSm90ILi2EN4cute5tupleIJNS5_1CILi1EEES8_S8_EEENS6_IJNS7_ILi128EEESA_SA_EEELi128ENS_10bfloat16_tEfNS_4arch4Sm90ELb0ELb1ELb1ELb1ELb1ELb0ELb0ELb1ELb1ELb1ELb1ELb0EEENS1_21CollectiveEpilogueFwdISB_S9_SC_SE_Li256ELb1ELb1ELb1ELb0EEENS1_36VarlenDynamicPersistentTileSchedulerILi128ELi128ELi256ELi128ELb1ELb1ELb1ELb1ELb0ELb1EEEEEEEEEvNT_6ParamsE,@function
        .size           _ZN7cutlass13device_kernelIN5flash11enable_sm90INS1_16FlashAttnFwdSm90INS1_25CollectiveMainloopFwdSm90ILi2EN4cute5tupleIJNS5_1CILi1EEES8_S8_EEENS6_IJNS7_ILi128EEESA_SA_EEELi128ENS_10bfloat16_tEfNS_4arch4Sm90ELb0ELb1ELb1ELb1ELb1ELb0ELb0ELb1ELb1ELb1ELb1ELb0EEENS1_21CollectiveEpilogueFwdISB_S9_SC_SE_Li256ELb1ELb1ELb1ELb0EEENS1_36VarlenDynamicPersistentTileSchedulerILi128ELi128ELi256ELi128ELb1ELb1ELb1ELb1ELb0ELb1EEEEEEEEEvNT_6ParamsE,(.L_x_67 - _ZN7cutlass13device_kernelIN5flash11enable_sm90INS1_16FlashAttnFwdSm90INS1_25CollectiveMainloopFwdSm90ILi2EN4cute5tupleIJNS5_1CILi1EEES8_S8_EEENS6_IJNS7_ILi128EEESA_SA_EEELi128ENS_10bfloat16_tEfNS_4arch4Sm90ELb0ELb1ELb1ELb1ELb1ELb0ELb0ELb1ELb1ELb1ELb1ELb0EEENS1_21CollectiveEpilogueFwdISB_S9_SC_SE_Li256ELb1ELb1ELb1ELb0EEENS1_36VarlenDynamicPersistentTileSchedulerILi128ELi128ELi256ELi128ELb1ELb1ELb1ELb1ELb0ELb1EEEEEEEEEvNT_6ParamsE)
        .other          _ZN7cutlass13device_kernelIN5flash11enable_sm90INS1_16FlashAttnFwdSm90INS1_25CollectiveMainloopFwdSm90ILi2EN4cute5tupleIJNS5_1CILi1EEES8_S8_EEENS6_IJNS7_ILi128EEESA_SA_EEELi128ENS_10bfloat16_tEfNS_4arch4Sm90ELb0ELb1ELb1ELb1ELb1ELb0ELb0ELb1ELb1ELb1ELb1ELb0EEENS1_21CollectiveEpilogueFwdISB_S9_SC_SE_Li256ELb1ELb1ELb1ELb0EEENS1_36VarlenDynamicPersistentTileSchedulerILi128ELi128ELi256ELi128ELb1ELb1ELb1ELb1ELb0ELb1EEEEEEEEEvNT_6ParamsE,@"STO_CUDA_ENTRY STV_DEFAULT"
_ZN7cutlass13device_kernelIN5flash11enable_sm90INS1_16FlashAttnFwdSm90INS1_25CollectiveMainloopFwdSm90ILi2EN4cute5tupleIJNS5_1CILi1EEES8_S8_EEENS6_IJNS7_ILi128EEESA_SA_EEELi128ENS_10bfloat16_tEfNS_4arch4Sm90ELb0ELb1ELb1ELb1ELb1ELb0ELb0ELb1ELb1ELb1ELb1ELb0EEENS1_21CollectiveEpilogueFwdISB_S9_SC_SE_Li256ELb1ELb1ELb1ELb0EEENS1_36VarlenDynamicPersistentTileSchedulerILi128ELi128ELi256ELi128ELb1ELb1ELb1ELb1ELb0ELb1EEEEEEEEEvNT_6ParamsE:
[----:B------:R-:W-:Y:S01]  /*0000*/  LDC R1, c[0x0][0x37c] ;  /* 0x0000df00ff017b82 */ /* 0x000fe20000000800 */
[----:B------:R-:W-:Y:S05]  /*0010*/  EXIT ;  /* 0x000000000000794d */ /* 0x000fea0003800000 */
.L_x_22:
        /* <DEDUP_REMOVED lines=14> */
.L_x_67:


//--------------------- .text._ZN7cutlass13device_kernelIN5flash11enable_sm90INS1_16FlashAttnFwdSm90INS1_25CollectiveMainloopFwdSm90ILi2EN4cute5tupleIJNS5_1CILi1EEES8_S8_EEENS6_IJNS7_ILi128EEESA_SA_EEELi128ENS_10bfloat16_tEfNS_4arch4Sm90ELb0ELb1ELb1ELb1ELb1ELb1ELb0ELb1ELb1ELb1ELb1ELb0EEENS1_21CollectiveEpilogueFwdISB_S9_SC_SE_Li256ELb1ELb1ELb1ELb0EEENS1_36VarlenDynamicPersistentTileSchedulerILi128ELi128ELi256ELi128ELb1ELb1ELb1ELb1ELb0ELb1EEEEEEEEEvNT_6ParamsE --------------------------
	.section	.text._ZN7cutlass13device_kernelIN5flash11enable_sm90INS1_16FlashAttnFwdSm90INS1_25CollectiveMainloopFwdSm90ILi2EN4cute5tupleIJNS5_1CILi1EEES8_S8_EEENS6_IJNS7_ILi128EEESA_SA_EEELi128ENS_10bfloat16_tEfNS_4arch4Sm90ELb0ELb1ELb1ELb1ELb1ELb1ELb0ELb1ELb1ELb1ELb1ELb0EEENS1_21CollectiveEpilogueFwdISB_S9_SC_SE_Li256ELb1ELb1ELb1ELb0EEENS1_36VarlenDynamicPersistentTileSchedulerILi128ELi128ELi256ELi128ELb1ELb1ELb1ELb1ELb0ELb1EEEEEEEEEvNT_6ParamsE,"ax",@progbits
	.align	128
.text._ZN7cutlass13device_kernelIN5flash11enable_sm90INS1_16FlashAttnFwdSm90INS1_25CollectiveMainloopFwdSm90ILi2EN4cute5tupleIJNS5_1CILi1EEES8_S8_EEENS6_IJNS7_ILi128EEESA_SA_EEELi128ENS_10bfloat16_tEfNS_4arch4Sm90ELb0ELb1ELb1ELb1ELb1ELb1ELb0ELb1ELb1ELb1ELb1ELb0EEENS1_21CollectiveEpilogueFwdISB_S9_SC_SE_Li256ELb1ELb1ELb1ELb0EEENS1_36VarlenDynamicPersistentTileSchedulerILi128ELi128ELi256ELi128ELb1ELb1ELb1ELb1ELb0ELb1EEEEEEEEEvNT_6ParamsE:
        .type           _ZN7cutlass13device_kernelIN5flash11enable_sm90INS1_16FlashAttnFwdSm90INS1_25CollectiveMainloopFwdSm90ILi2EN4cute5tupleIJNS5_1CILi1EEES8_S8_EEENS6_IJNS7_ILi128EEESA_SA_EEELi128ENS_10bfloat16_tEfNS_4arch4Sm90ELb0ELb1ELb1ELb1ELb1ELb1ELb0ELb1ELb1ELb1ELb1ELb0EEENS1_21CollectiveEpilogueFwdISB_S9_SC_SE_Li256ELb1ELb1ELb1ELb0EEENS1_36VarlenDynamicPersistentTileSchedulerILi128ELi128ELi256ELi128ELb1ELb1ELb1ELb1ELb0ELb1EEEEEEEEEvNT_6ParamsE,@function
        .size           _ZN7cutlass13device_kernelIN5flash11enable_sm90INS1_16FlashAttnFwdSm90INS1_25CollectiveMainloopFwdSm90ILi2EN4cute5tupleIJNS5_1CILi1EEES8_S8_EEENS6_IJNS7_ILi128EEESA_SA_EEELi128ENS_10bfloat16_tEfNS_4arch4Sm90ELb0ELb1ELb1ELb1ELb1ELb1ELb0ELb1ELb1ELb1ELb1ELb0EEENS1_21CollectiveEpilogueFwdISB_S9_SC_SE_Li256ELb1ELb1ELb1ELb0EEENS1_36VarlenDynamicPersistentTileSchedulerILi128ELi128ELi256ELi128ELb1ELb1ELb1ELb1ELb0ELb1EEEEEEEEEvNT_6ParamsE,(.L_x_68 - _ZN7cutlass13device_kernelIN5flash11enable_sm90INS1_16FlashAttnFwdSm90INS1_25CollectiveMainloopFwdSm90ILi2EN4cute5tupleIJNS5_1CILi1EEES8_S8_EEENS6_IJNS7_ILi128EEESA_SA_EEELi128ENS_10bfloat16_tEfNS_4arch4Sm90ELb0ELb1ELb1ELb1ELb1ELb1ELb0ELb1ELb1ELb1ELb1ELb0EEENS1_21CollectiveEpilogueFwdISB_S9_SC_SE_Li256ELb1ELb1ELb1ELb0EEENS1_36VarlenDynamicPersistentTileSchedulerILi128ELi128ELi256ELi128ELb1ELb1ELb1ELb1ELb0ELb1EEEEEEEEEvNT_6ParamsE)
        .other          _ZN7cutlass13device_kernelIN5flash11enable_sm90INS1_16FlashAttnFwdSm90INS1_25CollectiveMainloopFwdSm90ILi2EN4cute5tupleIJNS5_1CILi1EEES8_S8_EEENS6_IJNS7_ILi128EEESA_SA_EEELi128ENS_10bfloat16_tEfNS_4arch4Sm90ELb0ELb1ELb1ELb1ELb1ELb1ELb0ELb1ELb1ELb1ELb1ELb0EEENS1_21CollectiveEpilogueFwdISB_S9_SC_SE_Li256ELb1ELb1ELb1ELb0EEENS1_36VarlenDynamicPersistentTileSchedulerILi128ELi128ELi256ELi128ELb1ELb1ELb1ELb1ELb0ELb1EEEEEEEEEvNT_6ParamsE,@"STO_CUDA_ENTRY STV_DEFAULT"
_ZN7cutlass13device_kernelIN5flash11enable_sm90INS1_16FlashAttnFwdSm90INS1_25CollectiveMainloopFwdSm90ILi2EN4cute5tupleIJNS5_1CILi1EEES8_S8_EEENS6_IJNS7_ILi128EEESA_SA_EEELi128ENS_10bfloat16_tEfNS_4arch4Sm90ELb0ELb1ELb1ELb1ELb1ELb1ELb0ELb1ELb1ELb1ELb1ELb0EEENS1_21CollectiveEpilogueFwdISB_S9_SC_SE_Li256ELb1ELb1ELb1ELb0EEENS1_36VarlenDynamicPersistentTileSchedulerILi128ELi128ELi256ELi128ELb1ELb1ELb1ELb1ELb0ELb1EEEEEEEEEvNT_6ParamsE:
[----:B------:R-:W-:Y:S01]  /*0000*/  LDC R1, c[0x0][0x37c] ;  /* 0x0000df00ff017b82 */ /* 0x000fe20000000800 */
[----:B------:R-:W-:Y:S05]  /*0010*/  EXIT ;  /* 0x000000000000794d */ /* 0x000fea0003800000 */
.L_x_23:
        /* <DEDUP_REMOVED lines=14> */
.L_x_68:


//--------------------- .text._ZN7cutlass13device_kernelIN5flash11enable_sm90INS1_16FlashAttnFwdSm90INS1_25CollectiveMainloopFwdSm90ILi2EN4cute5tupleIJNS5_1CILi1EEES8_S8_EEENS6_IJNS7_ILi128EEESA_SA_EEELi128ENS_10bfloat16_tEfNS_4arch4Sm90ELb1ELb0ELb1ELb0ELb1ELb0ELb0ELb1ELb1ELb1ELb1ELb0EEENS1_21CollectiveEpilogueFwdISB_S9_SC_SE_Li256ELb0ELb1ELb1ELb0EEENS1_19SingleTileSchedulerILb0ELb1ELb1ELi128EEEEEEEEEvNT_6ParamsE --------------------------
	.section	.text._ZN7cutlass13device_kernelIN5flash11enable_sm90INS1_16FlashAttnFwdSm90INS1_25CollectiveMainloopFwdSm90ILi2EN4cute5tupleIJNS5_1CILi1EEES8_S8_EEENS6_IJNS7_ILi128EEESA_SA_EEELi128ENS_10bfloat16_tEfNS_4arch4Sm90ELb1ELb0ELb1ELb0ELb1ELb0ELb0ELb1ELb1ELb1ELb1ELb0EEENS1_21CollectiveEpilogueFwdISB_S9_SC_SE_Li256ELb0ELb1ELb1ELb0EEENS1_19SingleTileSchedulerILb0ELb1ELb1ELi128EEEEEEEEEvNT_6ParamsE,"ax",@progbits
	.align	128
.text._ZN7cutlass13device_kernelIN5flash11enable_sm90INS1_16FlashAttnFwdSm90INS1_25CollectiveMainloopFwdSm90ILi2EN4cute5tupleIJNS5_1CILi1EEES8_S8_EEENS6_IJNS7_ILi128EEESA_SA_EEELi128ENS_10bfloat16_tEfNS_4arch4Sm90ELb1ELb0ELb1ELb0ELb1ELb0ELb0ELb1ELb1ELb1ELb1ELb0EEENS1_21CollectiveEpilogueFwdISB_S9_SC_SE_Li256ELb0ELb1ELb1ELb0EEENS1_19SingleTileSchedulerILb0ELb1ELb1ELi128EEEEEEEEEvNT_6ParamsE:
        .type           _ZN7cutlass13device_kernelIN5flash11enable_sm90INS1_16FlashAttnFwdSm90INS1_25CollectiveMainloopFwdSm90ILi2EN4cute5tupleIJNS5_1CILi1EEES8_S8_EEENS6_IJNS7_ILi128EEESA_SA_EEELi128ENS_10bfloat16_tEfNS_4arch4Sm90ELb1ELb0ELb1ELb0ELb1ELb0ELb0ELb1ELb1ELb1ELb1ELb0EEENS1_21CollectiveEpilogueFwdISB_S9_SC_SE_Li256ELb0ELb1ELb1ELb0EEENS1_19SingleTileSchedulerILb0ELb1ELb1ELi128EEEEEEEEEvNT_6ParamsE,@function
        .size           _ZN7cutlass13device_kernelIN5flash11enable_sm90INS1_16FlashAttnFwdSm90INS1_25CollectiveMainloopFwdSm90ILi2EN4cute5tupleIJNS5_1CILi1EEES8_S8_EEENS6_IJNS7_ILi128EEESA_SA_EEELi128ENS_10bfloat16_tEfNS_4arch4Sm90ELb1ELb0ELb1ELb0ELb1ELb0ELb0ELb1ELb1ELb1ELb1ELb0EEENS1_21CollectiveEpilogueFwdISB_S9_SC_SE_Li256ELb0ELb1ELb1ELb0EEENS1_19SingleTileSchedulerILb0ELb1ELb1ELi128EEEEEEEEEvNT_6ParamsE,(.L_x_69 - _ZN7cutlass13device_kernelIN5flash11enable_sm90INS1_16FlashAttnFwdSm90INS1_25CollectiveMainloopFwdSm90ILi2EN4cute5tupleIJNS5_1CILi1EEES8_S8_EEENS6_IJNS7_ILi128EEESA_SA_EEELi128ENS_10bfloat16_tEfNS_4arch4Sm90ELb1ELb0ELb1ELb0ELb1ELb0ELb0ELb1ELb1ELb1ELb1ELb0EEENS1_21CollectiveEpilogueFwdISB_S9_SC_SE_Li256ELb0ELb1ELb1ELb0EEENS1_19SingleTileSchedulerILb0ELb1ELb1ELi128EEEEEEEEEvNT_6ParamsE)
        .other          _ZN7cutlass13device_kernelIN5flash11enable_sm90INS1_16FlashAttnFwdSm90INS1_25CollectiveMainloopFwdSm90ILi2EN4cute5tupleIJNS5_1CILi1EEES8_S8_EEENS6_IJNS7_ILi128EEESA_SA_EEELi128ENS_10bfloat16_tEfNS_4arch4Sm90ELb1ELb0ELb1ELb0ELb1ELb0ELb0ELb1ELb1ELb1ELb1ELb0EEENS1_21CollectiveEpilogueFwdISB_S9_SC_SE_Li256ELb0ELb1ELb1ELb0EEENS1_19SingleTileSchedulerILb0ELb1ELb1ELi128EEEEEEEEEvNT_6ParamsE,@"STO_CUDA_ENTRY STV_DEFAULT"
_ZN7cutlass13device_kernelIN5flash11enable_sm90INS1_16FlashAttnFwdSm90INS1_25CollectiveMainloopFwdSm90ILi2EN4cute5tupleIJNS5_1CILi1EEES8_S8_EEENS6_IJNS7_ILi128EEESA_SA_EEELi128ENS_10bfloat16_tEfNS_4arch4Sm90ELb1ELb0ELb1ELb0ELb1ELb0ELb0ELb1ELb1ELb1ELb1ELb0EEENS1_21CollectiveEpilogueFwdISB_S9_SC_SE_Li256ELb0ELb1ELb1ELb0EEENS1_19SingleTileSchedulerILb0ELb1ELb1ELi128EEEEEEEEEvNT_6ParamsE:
[----:B------:R-:W-:Y:S01]  /*0000*/  LDC R1, c[0x0][0x37c] ;  /* 0x0000df00ff017b82 */ /* 0x000fe20000000800 */
[----:B------:R-:W-:Y:S05]  /*0010*/  EXIT ;  /* 0x000000000000794d */ /* 0x000fea0003800000 */
.L_x_24:
        /* <DEDUP_REMOVED lines=14> */
.L_x_69:


//--------------------- .text._ZN7cutlass13device_kernelIN5flash11enable_sm90INS1_16FlashAttnFwdSm90INS1_25CollectiveMainloopFwdSm90ILi2EN4cute5tupleIJNS5_1CILi1EEES8_S8_EEENS6_IJNS7_ILi128EEESA_SA_EEELi128ENS_10bfloat16_tEfNS_4arch4Sm90ELb1ELb0ELb1ELb1ELb1ELb0ELb0ELb1ELb1ELb1ELb1ELb0EEENS1_21CollectiveEpilogueFwdISB_S9_SC_SE_Li256ELb1ELb1ELb1ELb0EEENS1_36VarlenDynamicPersistentTileSchedulerILi128ELi128ELi256ELi128ELb1ELb1ELb1ELb1ELb1ELb1EEEEEEEEEvNT_6ParamsE --------------------------
	.section	.text._ZN7cutlass13device_kernelIN5flash11enable_sm90INS1_16FlashAttnFwdSm90INS1_25CollectiveMainloopFwdSm90ILi2EN4cute5tupleIJNS5_1CILi1EEES8_S8_EEENS6_IJNS7_ILi128EEESA_SA_EEELi128ENS_10bfloat16_tEfNS_4arch4Sm90ELb1ELb0ELb1ELb1ELb1ELb0ELb0ELb1ELb1ELb1ELb1ELb0EEENS1_21CollectiveEpilogueFwdISB_S9_SC_SE_Li256ELb1ELb1ELb1ELb0EEENS1_36VarlenDynamicPersistentTileSchedulerILi128ELi128ELi256ELi128ELb1ELb1ELb1ELb1ELb1ELb1EEEEEEEEEvNT_6ParamsE,"ax",@progbits
	.align	128
.text._ZN7cutlass13device_kernelIN5flash11enable_sm90INS1_16FlashAttnFwdSm90INS1_25CollectiveMainloopFwdSm90ILi2EN4cute5tupleIJNS5_1CILi1EEES8_S8_EEENS6_IJNS7_ILi128EEESA_SA_EEELi128ENS_10bfloat16_tEfNS_4arch4Sm90ELb1ELb0ELb1ELb1ELb1ELb0ELb0ELb1ELb1ELb1ELb1ELb0EEENS1_21CollectiveEpilogueFwdISB_S9_SC_SE_Li256ELb1ELb1ELb1ELb0EEENS1_36VarlenDynamicPersistentTileSchedulerILi128ELi128ELi256ELi128ELb1ELb1ELb1ELb1ELb1ELb1EEEEEEEEEvNT_6ParamsE:
        .type           _ZN7cutlass13device_kernelIN5flash11enable_sm90INS1_16FlashAttnFwdSm90INS1_25CollectiveMainloopFwdSm90ILi2EN4cute5tupleIJNS5_1CILi1EEES8_S8_EEENS6_IJNS7_ILi128EEESA_SA_EEELi128ENS_10bfloat16_tEfNS_4arch4Sm90ELb1ELb0ELb1ELb1ELb1ELb0ELb0ELb1ELb1ELb1ELb1ELb0EEENS1_21CollectiveEpilogueFwdISB_S9_SC_SE_Li256ELb1ELb1ELb1ELb0EEENS1_36VarlenDynamicPersistentTileSchedulerILi128ELi128ELi256ELi128ELb1ELb1ELb1ELb1ELb1ELb1EEEEEEEEEvNT_6ParamsE,@function
        .size           _ZN7cutlass13device_kernelIN5flash11enable_sm90INS1_16FlashAttnFwdSm90INS1_25CollectiveMainloopFwdSm90ILi2EN4cute5tupleIJNS5_1CILi1EEES8_S8_EEENS6_IJNS7_ILi128EEESA_SA_EEELi128ENS_10bfloat16_tEfNS_4arch4Sm90ELb1ELb0ELb1ELb1ELb1ELb0ELb0ELb1ELb1ELb1ELb1ELb0EEENS1_21CollectiveEpilogueFwdISB_S9_SC_SE_Li256ELb1ELb1ELb1ELb0EEENS1_36VarlenDynamicPersistentTileSchedulerILi128ELi128ELi256ELi128ELb1ELb1ELb1ELb1ELb1ELb1EEEEEEEEEvNT_6ParamsE,(.L_x_70 - _ZN7cutlass13device_kernelIN5flash11enable_sm90INS1_16FlashAttnFwdSm90INS1_25CollectiveMainloopFwdSm90ILi2EN4cute5tupleIJNS5_1CILi1EEES8_S8_EEENS6_IJNS7_ILi128EEESA_SA_EEELi128ENS_10bfloat16_tEfNS_4arch4Sm90ELb1ELb0ELb1ELb1ELb1ELb0ELb0ELb1ELb1ELb1ELb1ELb0EEENS1_21CollectiveEpilogueFwdISB_S9_SC_SE_Li256ELb1ELb1ELb1ELb0EEENS1_36VarlenDynamicPersistentTileSchedulerILi128ELi128ELi256ELi128ELb1ELb1ELb1ELb1ELb1ELb1EEEEEEEEEvNT_6ParamsE)
        .other          _ZN7cutlass13device_kernelIN5flash11enable_sm90INS1_16FlashAttnFwdSm90INS1_25CollectiveMainloopFwdSm90ILi2EN4cute5tupleIJNS5_1CILi1EEES8_S8_EEENS6_IJNS7_ILi128EEESA_SA_EEELi128ENS_10bfloat16_tEfNS_4arch4Sm90ELb1ELb0ELb1ELb1ELb1ELb0ELb0ELb1ELb1ELb1ELb1ELb0EEENS1_21CollectiveEpilogueFwdISB_S9_SC_SE_Li256ELb1ELb1ELb1ELb0EEENS1_36VarlenDynamicPersistentTileSchedulerILi128ELi128ELi256ELi128ELb1ELb1ELb1ELb1ELb1ELb1EEEEEEEEEvNT_6ParamsE,@"STO_CUDA_ENTRY STV_DEFAULT"
_ZN7cutlass13device_kernelIN5flash11enable_sm90INS1_16FlashAttnFwdSm90INS1_25CollectiveMainloopFwdSm90ILi2EN4cute5tupleIJNS5_1CILi1EEES8_S8_EEENS6_IJNS7_ILi128EEESA_SA_EEELi128ENS_10bfloat16_tEfNS_4arch4Sm90ELb1ELb0ELb1ELb1ELb1ELb0ELb0ELb1ELb1ELb1ELb1ELb0EEENS1_21CollectiveEpilogueFwdISB_S9_SC_SE_Li256ELb1ELb1ELb1ELb0EEENS1_36VarlenDynamicPersistentTileSchedulerILi128ELi128ELi256ELi128ELb1ELb1ELb1ELb1ELb1ELb1EEEEEEEEEvNT_6ParamsE:
[----:B------:R-:W-:Y:S01]  /*0000*/  LDC R1, c[0x0][0x37c] ;  /* 0x0000df00ff017b82 */ /* 0x000fe20000000800 */
[----:B------:R-:W-:Y:S05]  /*0010*/  EXIT ;  /* 0x000000000000794d */ /* 0x000fea0003800000 */
.L_x_25:
        /* <DEDUP_REMOVED lines=14> */
.L_x_70:


//--------------------- .text._ZN7cutlass13device_kernelIN5flash11enable_sm90INS1_16FlashAttnFwdSm90INS1_25CollectiveMainloopFwdSm90ILi2EN4cute5tupleIJNS5_1CILi1EEES8_S8_EEENS6_IJNS7_ILi128EEESA_SA_EEELi128ENS_10bfloat16_tEfNS_4arch4Sm90ELb1ELb0ELb1ELb1ELb1ELb1ELb0ELb1ELb1ELb1ELb1ELb0EEENS1_21CollectiveEpilogueFwdISB_S9_SC_SE_Li256ELb1ELb1ELb1ELb0EEENS1_36VarlenDynamicPersistentTileSchedulerILi128ELi128ELi256ELi128ELb1ELb1ELb1ELb1ELb1ELb1EEEEEEEEEvNT_6ParamsE --------------------------
	.section	.text._ZN7cutlass13device_kernelIN5flash11enable_sm90INS1_16FlashAttnFwdSm90INS1_25CollectiveMainloopFwdSm90ILi2EN4cute5tupleIJNS5_1CILi1EEES8_S8_EEENS6_IJNS7_ILi128EEESA_SA_EEELi128ENS_10bfloat16_tEfNS_4arch4Sm90ELb1ELb0ELb1ELb1ELb1ELb1ELb0ELb1ELb1ELb1ELb1ELb0EEENS1_21CollectiveEpilogueFwdISB_S9_SC_SE_Li256ELb1ELb1ELb1ELb0EEENS1_36VarlenDynamicPersistentTileSchedulerILi128ELi128ELi256ELi128ELb1ELb1ELb1ELb1ELb1ELb1EEEEEEEEEvNT_6ParamsE,"ax",@progbits
	.align	128
.text._ZN7cutlass13device_kernelIN5flash11enable_sm90INS1_16FlashAttnFwdSm90INS1_25CollectiveMainloopFwdSm90ILi2EN4cute5tupleIJNS5_1CILi1EEES8_S8_EEENS6_IJNS7_ILi128EEESA_SA_EEELi128ENS_10bfloat16_tEfNS_4arch4Sm90ELb1ELb0ELb1ELb1ELb1ELb1ELb0ELb1ELb1ELb1ELb1ELb0EEENS1_21CollectiveEpilogueFwdISB_S9_SC_SE_Li256ELb1ELb1ELb1ELb0EEENS1_36VarlenDynamicPersistentTileSchedulerILi128ELi128ELi256ELi128ELb1ELb1ELb1ELb1ELb1ELb1EEEEEEEEEvNT_6ParamsE:
        .type           _ZN7cutlass13device_kernelIN5flash11enable_sm90INS1_16FlashAttnFwdSm90INS1_25CollectiveMainloopFwdSm90ILi2EN4cute5tupleIJNS5_1CILi1EEES8_S8_EEENS6_IJNS7_ILi128EEESA_SA_EEELi128ENS_10bfloat16_tEfNS_4arch4Sm90ELb1ELb0ELb1ELb1ELb1ELb1ELb0ELb1ELb1ELb1ELb1ELb0EEENS1_21CollectiveEpilogueFwdISB_S9_SC_SE_Li256ELb1ELb1ELb1ELb0EEENS1_36VarlenDynamicPersistentTileSchedulerILi128ELi128ELi256ELi128ELb1ELb1ELb1ELb1ELb1ELb1EEEEEEEEEvNT_6ParamsE,@function
        .size           _ZN7cutlass13device_kernelIN5flash11enable_sm90INS1_16FlashAttnFwdSm90INS1_25CollectiveMainloopFwdSm90ILi2EN4cute5tupleIJNS5_1CILi1EEES8_S8_EEENS6_IJNS7_ILi128EEESA_SA_EEELi128ENS_10bfloat16_tEfNS_4arch4Sm90ELb1ELb0ELb1ELb1ELb1ELb1ELb0ELb1ELb1ELb1ELb1ELb0EEENS1_21CollectiveEpilogueFwdISB_S9_SC_SE_Li256ELb1ELb1ELb1ELb0EEENS1_36VarlenDynamicPersistentTileSchedulerILi128ELi128ELi256ELi128ELb1ELb1ELb1ELb1ELb1ELb1EEEEEEEEEvNT_6ParamsE,(.L_x_71 - _ZN7cutlass13device_kernelIN5flash11enable_sm90INS1_16FlashAttnFwdSm90INS1_25CollectiveMainloopFwdSm90ILi2EN4cute5tupleIJNS5_1CILi1EEES8_S8_EEENS6_IJNS7_ILi128EEESA_SA_EEELi128ENS_10bfloat16_tEfNS_4arch4Sm90ELb1ELb0ELb1ELb1ELb1ELb1ELb0ELb1ELb1ELb1ELb1ELb0EEENS1_21CollectiveEpilogueFwdISB_S9_SC_SE_Li256ELb1ELb1ELb1ELb0EEENS1_36VarlenDynamicPersistentTileSchedulerILi128ELi128ELi256ELi128ELb1ELb1ELb1ELb1ELb1ELb1EEEEEEEEEvNT_6ParamsE)
        .other          _ZN7cutlass13device_kernelIN5flash11enable_sm90INS1_16FlashAttnFwdSm90INS1_25CollectiveMainloopFwdSm90ILi2EN4cute5tupleIJNS5_1CILi1EEES8_S8_EEENS6_IJNS7_ILi128EEESA_SA_EEELi128ENS_10bfloat16_tEfNS_4arch4Sm90ELb1ELb0ELb1ELb1ELb1ELb1ELb0ELb1ELb1ELb1ELb1ELb0EEENS1_21CollectiveEpilogueFwdISB_S9_SC_SE_Li256ELb1ELb1ELb1ELb0EEENS1_36VarlenDynamicPersistentTileSchedulerILi128ELi128ELi256ELi128ELb1ELb1ELb1ELb1ELb1ELb1EEEEEEEEEvNT_6ParamsE,@"STO_CUDA_ENTRY STV_DEFAULT"
_ZN7cutlass13device_kernelIN5flash11enable_sm90INS1_16FlashAttnFwdSm90INS1_25CollectiveMainloopFwdSm90ILi2EN4cute5tupleIJNS5_1CILi1EEES8_S8_EEENS6_IJNS7_ILi128EEESA_SA_EEELi128ENS_10bfloat16_tEfNS_4arch4Sm90ELb1ELb0ELb1ELb1ELb1ELb1ELb0ELb1ELb1ELb1ELb1ELb0EEENS1_21CollectiveEpilogueFwdISB_S9_SC_SE_Li256ELb1ELb1ELb1ELb0EEENS1_36VarlenDynamicPersistentTileSchedulerILi128ELi128ELi256ELi128ELb1ELb1ELb1ELb1ELb1ELb1EEEEEEEEEvNT_6ParamsE:
[----:B------:R-:W-:Y:S01]  /*0000*/  LDC R1, c[0x0][0x37c] ;  /* 0x0000df00ff017b82 */ /* 0x000fe20000000800 */
[----:B------:R-:W-:Y:S05]  /*0010*/  EXIT ;  /* 0x000000000000794d */ /* 0x000fea0003800000 */
.L_x_26:
        /* <DEDUP_REMOVED lines=14> */
.L_x_71:


//--------------------- .text._ZN7cutlass13device_kernelIN5flash11enable_sm90INS1_16FlashAttnFwdSm90INS1_25CollectiveMainloopFwdSm90ILi2EN4cute5tupleIJNS5_1CILi1EEES8_S8_EEENS6_IJNS7_ILi192EEENS7_ILi128EEENS7_ILi96EEEEEELi96ENS_10bfloat16_tEfNS_4arch4Sm90ELb0ELb0ELb1ELb0ELb1ELb0ELb0ELb0ELb1ELb1ELb1ELb0EEENS1_21CollectiveEpilogueFwdINS6_IJSA_SC_SB_EEES9_SE_SG_Li384ELb0ELb1ELb1ELb0EEENS1_19SingleTileSchedulerILb0ELb1ELb1ELi192EEEEEEEEEvNT_6ParamsE --------------------------
	.section	.text._ZN7cutlass13device_kernelIN5flash11enable_sm90INS1_16FlashAttnFwdSm90INS1_25CollectiveMainloopFwdSm90ILi2EN4cute5tupleIJNS5_1CILi1EEES8_S8_EEENS6_IJNS7_ILi192EEENS7_ILi128EEENS7_ILi96EEEEEELi96ENS_10bfloat16_tEfNS_4arch4Sm90ELb0ELb0ELb1ELb0ELb1ELb0ELb0ELb0ELb1ELb1ELb1ELb0EEENS1_21CollectiveEpilogueFwdINS6_IJSA_SC_SB_EEES9_SE_SG_Li384ELb0ELb1ELb1ELb0EEENS1_19SingleTileSchedulerILb0ELb1ELb1ELi192EEEEEEEEEvNT_6ParamsE,"ax",@progbits
	.align	128
.text._ZN7cutlass13device_kernelIN5flash11enable_sm90INS1_16FlashAttnFwdSm90INS1_25CollectiveMainloopFwdSm90ILi2EN4cute5tupleIJNS5_1CILi1EEES8_S8_EEENS6_IJNS7_ILi192EEENS7_ILi128EEENS7_ILi96EEEEEELi96ENS_10bfloat16_tEfNS_4arch4Sm90ELb0ELb0ELb1ELb0ELb1ELb0ELb0ELb0ELb1ELb1ELb1ELb0EEENS1_21CollectiveEpilogueFwdINS6_IJSA_SC_SB_EEES9_SE_SG_Li384ELb0ELb1ELb1ELb0EEENS1_19SingleTileSchedulerILb0ELb1ELb1ELi192EEEEEEEEEvNT_6ParamsE:
        .type           _ZN7cutlass13device_kernelIN5flash11enable_sm90INS1_16FlashAttnFwdSm90INS1_25CollectiveMainloopFwdSm90ILi2EN4cute5tupleIJNS5_1CILi1EEES8_S8_EEENS6_IJNS7_ILi192EEENS7_ILi128EEENS7_ILi96EEEEEELi96ENS_10bfloat16_tEfNS_4arch4Sm90ELb0ELb0ELb1ELb0ELb1ELb0ELb0ELb0ELb1ELb1ELb1ELb0EEENS1_21CollectiveEpilogueFwdINS6_IJSA_SC_SB_EEES9_SE_SG_Li384ELb0ELb1ELb1ELb0EEENS1_19SingleTileSchedulerILb0ELb1ELb1ELi192EEEEEEEEEvNT_6ParamsE,@function
        .size           _ZN7cutlass13device_kernelIN5flash11enable_sm90INS1_16FlashAttnFwdSm90INS1_25CollectiveMainloopFwdSm90ILi2EN4cute5tupleIJNS5_1CILi1EEES8_S8_EEENS6_IJNS7_ILi192EEENS7_ILi128EEENS7_ILi96EEEEEELi96ENS_10bfloat16_tEfNS_4arch4Sm90ELb0ELb0ELb1ELb0ELb1ELb0ELb0ELb0ELb1ELb1ELb1ELb0EEENS1_21CollectiveEpilogueFwdINS6_IJSA_SC_SB_EEES9_SE_SG_Li384ELb0ELb1ELb1ELb0EEENS1_19SingleTileSchedulerILb0ELb1ELb1ELi192EEEEEEEEEvNT_6ParamsE,(.L_x_72 - _ZN7cutlass13device_kernelIN5flash11enable_sm90INS1_16FlashAttnFwdSm90INS1_25CollectiveMainloopFwdSm90ILi2EN4cute5tupleIJNS5_1CILi1EEES8_S8_EEENS6_IJNS7_ILi192EEENS7_ILi128EEENS7_ILi96EEEEEELi96ENS_10bfloat16_tEfNS_4arch4Sm90ELb0ELb0ELb1ELb0ELb1ELb0ELb0ELb0ELb1ELb1ELb1ELb0EEENS1_21CollectiveEpilogueFwdINS6_IJSA_SC_SB_EEES9_SE_SG_Li384ELb0ELb1ELb1ELb0EEENS1_19SingleTileSchedulerILb0ELb1ELb1ELi192EEEEEEEEEvNT_6ParamsE)
        .other          _ZN7cutlass13device_kernelIN5flash11enable_sm90INS1_16FlashAttnFwdSm90INS1_25CollectiveMainloopFwdSm90ILi2EN4cute5tupleIJNS5_1CILi1EEES8_S8_EEENS6_IJNS7_ILi192EEENS7_ILi128EEENS7_ILi96EEEEEELi96ENS_10bfloat16_tEfNS_4arch4Sm90ELb0ELb0ELb1ELb0ELb1ELb0ELb0ELb0ELb1ELb1ELb1ELb0EEENS1_21CollectiveEpilogueFwdINS6_IJSA_SC_SB_EEES9_SE_SG_Li384ELb0ELb1ELb1ELb0EEENS1_19SingleTileSchedulerILb0ELb1ELb1ELi192EEEEEEEEEvNT_6ParamsE,@"STO_CUDA_ENTRY STV_DEFAULT"
_ZN7cutlass13device_kernelIN5flash11enable_sm90INS1_16FlashAttnFwdSm90INS1_25CollectiveMainloopFwdSm90ILi2EN4cute5tupleIJNS5_1CILi1EEES8_S8_EEENS6_IJNS7_ILi192EEENS7_ILi128EEENS7_ILi96EEEEEELi96ENS_10bfloat16_tEfNS_4arch4Sm90ELb0ELb0ELb1ELb0ELb1ELb0ELb0ELb0ELb1ELb1ELb1ELb0EEENS1_21CollectiveEpilogueFwdINS6_IJSA_SC_SB_EEES9_SE_SG_Li384ELb0ELb1ELb1ELb0EEENS1_19SingleTileSchedulerILb0ELb1ELb1ELi192EEEEEEEEEvNT_6ParamsE:
[----:B------:R-:W-:Y:S01]  /*0000*/  LDC R1, c[0x0][0x37c] ;  /* 0x0000df00ff017b82 */ /* 0x000fe20000000800 */
[----:B------:R-:W-:Y:S05]  /*0010*/  EXIT ;  /* 0x000000000000794d */ /* 0x000fea0003800000 */
.L_x_27:
        /* <DEDUP_REMOVED lines=14> */
.L_x_72:


//--------------------- .text._ZN7cutlass13device_kernelIN5flash11enable_sm90INS1_16FlashAttnFwdSm90INS1_25CollectiveMainloopFwdSm90ILi2EN4cute5tupleIJNS5_1CILi1EEES8_S8_EEENS6_IJNS7_ILi192EEENS7_ILi128EEENS7_ILi96EEEEEELi96ENS_10bfloat16_tEfNS_4arch4Sm90ELb0ELb0ELb1ELb1ELb1ELb0ELb0ELb0ELb1ELb1ELb1ELb0EEENS1_21CollectiveEpilogueFwdINS6_IJSA_SC_SB_EEES9_SE_SG_Li384ELb1ELb1ELb1ELb0EEENS1_36VarlenDynamicPersistentTileSchedulerILi192ELi128ELi384ELi128ELb1ELb1ELb1ELb0ELb1ELb1EEEEEEEEEvNT_6ParamsE --------------------------
	.section	.text._ZN7cutlass13device_kernelIN5flash11enable_sm90INS1_16FlashAttnFwdSm90INS1_25CollectiveMainloopFwdSm90ILi2EN4cute5tupleIJNS5_1CILi1EEES8_S8_EEENS6_IJNS7_ILi192EEENS7_ILi128EEENS7_ILi96EEEEEELi96ENS_10bfloat16_tEfNS_4arch4Sm90ELb0ELb0ELb1ELb1ELb1ELb0ELb0ELb0ELb1ELb1ELb1ELb0EEENS1_21CollectiveEpilogueFwdINS6_IJSA_SC_SB_EEES9_SE_SG_Li384ELb1ELb1ELb1ELb0EEENS1_36VarlenDynamicPersistentTileSchedulerILi192ELi128ELi384ELi128ELb1ELb1ELb1ELb0ELb1ELb1EEEEEEEEEvNT_6ParamsE,"ax",@progbits
	.align	128
.text._ZN7cutlass13device_kernelIN5flash11enable_sm90INS1_16FlashAttnFwdSm90INS1_25CollectiveMainloopFwdSm90ILi2EN4cute5tupleIJNS5_1CILi1EEES8_S8_EEENS6_IJNS7_ILi192EEENS7_ILi128EEENS7_ILi96EEEEEELi96ENS_10bfloat16_tEfNS_4arch4Sm90ELb0ELb0ELb1ELb1ELb1ELb0ELb0ELb0ELb1ELb1ELb1ELb0EEENS1_21CollectiveEpilogueFwdINS6_IJSA_SC_SB_EEES9_SE_SG_Li384ELb1ELb1ELb1ELb0EEENS1_36VarlenDynamicPersistentTileSchedulerILi192ELi128ELi384ELi128ELb1ELb1ELb1ELb0ELb1ELb1EEEEEEEEEvNT_6ParamsE:
        .type           _ZN7cutlass13device_kernelIN5flash11enable_sm90INS1_16FlashAttnFwdSm90INS1_25CollectiveMainloopFwdSm90ILi2EN4cute5tupleIJNS5_1CILi1EEES8_S8_EEENS6_IJNS7_ILi192EEENS7_ILi128EEENS7_ILi96EEEEEELi96ENS_10bfloat16_tEfNS_4arch4Sm90ELb0ELb0ELb1ELb1ELb1ELb0ELb0ELb0ELb1ELb1ELb1ELb0EEENS1_21CollectiveEpilogueFwdINS6_IJSA_SC_SB_EEES9_SE_SG_Li384ELb1ELb1ELb1ELb0EEENS1_36VarlenDynamicPersistentTileSchedulerILi192ELi128ELi384ELi128ELb1ELb1ELb1ELb0ELb1ELb1EEEEEEEEEvNT_6ParamsE,@function
        .size           _ZN7cutlass13device_kernelIN5flash11enable_sm90INS1_16FlashAttnFwdSm90INS1_25CollectiveMainloopFwdSm90ILi2EN4cute5tupleIJNS5_1CILi1EEES8_S8_EEENS6_IJNS7_ILi192EEENS7_ILi128EEENS7_ILi96EEEEEELi96ENS_10bfloat16_tEfNS_4arch4Sm90ELb0ELb0ELb1ELb1ELb1ELb0ELb0ELb0ELb1ELb1ELb1ELb0EEENS1_21CollectiveEpilogueFwdINS6_IJSA_SC_SB_EEES9_SE_SG_Li384ELb1ELb1ELb1ELb0EEENS1_36VarlenDynamicPersistentTileSchedulerILi192ELi128ELi384ELi128ELb1ELb1ELb1ELb0ELb1ELb1EEEEEEEEEvNT_6ParamsE,(.L_x_73 - _ZN7cutlass13device_kernelIN5flash11enable_sm90INS1_16FlashAttnFwdSm90INS1_25CollectiveMainloopFwdSm90ILi2EN4cute5tupleIJNS5_1CILi1EEES8_S8_EEENS6_IJNS7_ILi192EEENS7_ILi128EEENS7_ILi96EEEEEELi96ENS_10bfloat16_tEfNS_4arch4Sm90ELb0ELb0ELb1ELb1ELb1ELb0ELb0ELb0ELb1ELb1ELb1ELb0EEENS1_21CollectiveEpilogueFwdINS6_IJSA_SC_SB_EEES9_SE_SG_Li384ELb1ELb1ELb1ELb0EEENS1_36VarlenDynamicPersistentTileSchedulerILi192ELi128ELi384ELi128ELb1ELb1ELb1ELb0ELb1ELb1EEEEEEEEEvNT_6ParamsE)
        .other          _ZN7cutlass13device_kernelIN5flash11enable_sm90INS1_16FlashAttnFwdSm90INS1_25CollectiveMainloopFwdSm90ILi2EN4cute5tupleIJNS5_1CILi1EEES8_S8_EEENS6_IJNS7_ILi192EEENS7_ILi128EEENS7_ILi96EEEEEELi96ENS_10bfloat16_tEfNS_4arch4Sm90ELb0ELb0ELb1ELb1ELb1ELb0ELb0ELb0ELb1ELb1ELb1ELb0EEENS1_21CollectiveEpilogueFwdINS6_IJSA_SC_SB_EEES9_SE_SG_Li384ELb1ELb1ELb1ELb0EEENS1_36VarlenDynamicPersistentTileSchedulerILi192ELi128ELi384ELi128ELb1ELb1ELb1ELb0ELb1ELb1EEEEEEEEEvNT_6ParamsE,@"STO_CUDA_ENTRY STV_DEFAULT"
_ZN7cutlass13device_kernelIN5flash11enable_sm90INS1_16FlashAttnFwdSm90INS1_25CollectiveMainloopFwdSm90ILi2EN4cute5tupleIJNS5_1CILi1EEES8_S8_EEENS6_IJNS7_ILi192EEENS7_ILi128EEENS7_ILi96EEEEEELi96ENS_10bfloat16_tEfNS_4arch4Sm90ELb0ELb0ELb1ELb1ELb1ELb0ELb0ELb0ELb1ELb1ELb1ELb0EEENS1_21CollectiveEpilogueFwdINS6_IJSA_SC_SB_EEES9_SE_SG_Li384ELb1ELb1ELb1ELb0EEENS1_36VarlenDynamicPersistentTileSchedulerILi192ELi128ELi384ELi128ELb1ELb1ELb1ELb0ELb1ELb1EEEEEEEEEvNT_6ParamsE:
[----:B------:R-:W-:Y:S01]  /*0000*/  LDC R1, c[0x0][0x37c] ;  /* 0x0000df00ff017b82 */ /* 0x000fe20000000800 */
[----:B------:R-:W-:Y:S05]  /*0010*/  EXIT ;  /* 0x000000000000794d */ /* 0x000fea0003800000 */
.L_x_28:
        /* <DEDUP_REMOVED lines=14> */
.L_x_73:


//--------------------- .text._ZN7cutlass13device_kernelIN5flash11enable_sm90INS1_16FlashAttnFwdSm90INS1_25CollectiveMainloopFwdSm90ILi2EN4cute5tupleIJNS5_1CILi1EEES8_S8_EEENS6_IJNS7_ILi192EEENS7_ILi128EEENS7_ILi96EEEEEELi96ENS_10bfloat16_tEfNS_4arch4Sm90ELb0ELb0ELb1ELb1ELb1ELb1ELb0ELb0ELb1ELb1ELb1ELb0EEENS1_21CollectiveEpilogueFwdINS6_IJSA_SC_SB_EEES9_SE_SG_Li384ELb1ELb1ELb1ELb0EEENS1_36VarlenDynamicPersistentTileSchedulerILi192ELi128ELi384ELi128ELb1ELb1ELb1ELb0ELb1ELb1EEEEEEEEEvNT_6ParamsE --------------------------
	.section	.text._ZN7cutlass13device_kernelIN5flash11enable_sm90INS1_16FlashAttnFwdSm90INS1_25CollectiveMainloopFwdSm90ILi2EN4cute5tupleIJNS5_1CILi1EEES8_S8_EEENS6_IJNS7_ILi192EEENS7_ILi128EEENS7_ILi96EEEEEELi96ENS_10bfloat16_tEfNS_4arch4Sm90ELb0ELb0ELb1ELb1ELb1ELb1ELb0ELb0ELb1ELb1ELb1ELb0EEENS1_21CollectiveEpilogueFwdINS6_IJSA_SC_SB_EEES9_SE_SG_Li384ELb1ELb1ELb1ELb0EEENS1_36VarlenDynamicPersistentTileSchedulerILi192ELi128ELi384ELi128ELb1ELb1ELb1ELb0ELb1ELb1EEEEEEEEEvNT_6ParamsE,"ax",@progbits
	.align	128
.text._ZN7cutlass13device_kernelIN5flash11enable_sm90INS1_16FlashAttnFwdSm90INS1_25CollectiveMainloopFwdSm90ILi2EN4cute5tupleIJNS5_1CILi1EEES8_S8_EEENS6_IJNS7_ILi192EEENS7_ILi128EEENS7_ILi96EEEEEELi96ENS_10bfloat16_tEfNS_4arch4Sm90ELb0ELb0ELb1ELb1ELb1ELb1ELb0ELb0ELb1ELb1ELb1ELb0EEENS1_21CollectiveEpilogueFwdINS6_IJSA_SC_SB_EEES9_SE_SG_Li384ELb1ELb1ELb1ELb0EEENS1_36VarlenDynamicPersistentTileSchedulerILi192ELi128ELi384ELi128ELb1ELb1ELb1ELb0ELb1ELb1EEEEEEEEEvNT_6ParamsE:
        .type           _ZN7cutlass13device_kernelIN5flash11enable_sm90INS1_16FlashAttnFwdSm90INS1_25CollectiveMainloopFwdSm90ILi2EN4cute5tupleIJNS5_1CILi1EEES8_S8_EEENS6_IJNS7_ILi192EEENS7_ILi128EEENS7_ILi96EEEEEELi96ENS_10bfloat16_tEfNS_4arch4Sm90ELb0ELb0ELb1ELb1ELb1ELb1ELb0ELb0ELb1ELb1ELb1ELb0EEENS1_21CollectiveEpilogueFwdINS6_IJSA_SC_SB_EEES9_SE_SG_Li384ELb1ELb1ELb1ELb0EEENS1_36VarlenDynamicPersistentTileSchedulerILi192ELi128ELi384ELi128ELb1ELb1ELb1ELb0ELb1ELb1EEEEEEEEEvNT_6ParamsE,@function
        .size           _ZN7cutlass13device_kernelIN5flash11enable_sm90INS1_16FlashAttnFwdSm90INS1_25CollectiveMainloopFwdSm90ILi2EN4cute5tupleIJNS5_1CILi1EEES8_S8_EEENS6_IJNS7_ILi192EEENS7_ILi128EEENS7_ILi96EEEEEELi96ENS_10bfloat16_tEfNS_4arch4Sm90ELb0ELb0ELb1ELb1ELb1ELb1ELb0ELb0ELb1ELb1ELb1ELb0EEENS1_21CollectiveEpilogueFwdINS6_IJSA_SC_SB_EEES9_SE_SG_Li384ELb1ELb1ELb1ELb0EEENS1_36VarlenDynamicPersistentTileSchedulerILi192ELi128ELi384ELi128ELb1ELb1ELb1ELb0ELb1ELb1EEEEEEEEEvNT_6ParamsE,(.L_x_74 - _ZN7cutlass13device_kernelIN5flash11enable_sm90INS1_16FlashAttnFwdSm90INS1_25CollectiveMainloopFwdSm90ILi2EN4cute5tupleIJNS5_1CILi1EEES8_S8_EEENS6_IJNS7_ILi192EEENS7_ILi128EEENS7_ILi96EEEEEELi96ENS_10bfloat16_tEfNS_4arch4Sm90ELb0ELb0ELb1ELb1ELb1ELb1ELb0ELb0ELb1ELb1ELb1ELb0EEENS1_21CollectiveEpilogueFwdINS6_IJSA_SC_SB_EEES9_SE_SG_Li384ELb1ELb1ELb1ELb0EEENS1_36VarlenDynamicPersistentTileSchedulerILi192ELi128ELi384ELi128ELb1ELb1ELb1ELb0ELb1ELb1EEEEEEEEEvNT_6ParamsE)
        .other          _ZN7cutlass13device_kernelIN5flash11enable_sm90INS1_16FlashAttnFwdSm90INS1_25CollectiveMainloopFwdSm90ILi2EN4cute5tupleIJNS5_1CILi1EEES8_S8_EEENS6_IJNS7_ILi192EEENS7_ILi128EEENS7_ILi96EEEEEELi96ENS_10bfloat16_tEfNS_4arch4Sm90ELb0ELb0ELb1ELb1ELb1ELb1ELb0ELb0ELb1ELb1ELb1ELb0EEENS1_21CollectiveEpilogueFwdINS6_IJSA_SC_SB_EEES9_SE_SG_Li384ELb1ELb1ELb1ELb0EEENS1_36VarlenDynamicPersistentTileSchedulerILi192ELi128ELi384ELi128ELb1ELb1ELb1ELb0ELb1ELb1EEEEEEEEEvNT_6ParamsE,@"STO_CUDA_ENTRY STV_DEFAULT"
_ZN7cutlass13device_kernelIN5flash11enable_sm90INS1_16FlashAttnFwdSm90INS1_25CollectiveMainloopFwdSm90ILi2EN4cute5tupleIJNS5_1CILi1EEES8_S8_EEENS6_IJNS7_ILi192EEENS7_ILi128EEENS7_ILi96EEEEEELi96ENS_10bfloat16_tEfNS_4arch4Sm90ELb0ELb0ELb1ELb1ELb1ELb1ELb0ELb0ELb1ELb1ELb1ELb0EEENS1_21CollectiveEpilogueFwdINS6_IJSA_SC_SB_EEES9_SE_SG_Li384ELb1ELb1ELb1ELb0EEENS1_36VarlenDynamicPersistentTileSchedulerILi192ELi128ELi384ELi128ELb1ELb1ELb1ELb0ELb1ELb1EEEEEEEEEvNT_6ParamsE:
[----:B------:R-:W-:Y:S01]  /*0000*/  LDC R1, c[0x0][0x37c] ;  /* 0x0000df00ff017b82 */ /* 0x000fe20000000800 */
[----:B------:R-:W-:Y:S05]  /*0010*/  EXIT ;  /* 0x000000000000794d */ /* 0x000fea0003800000 */
.L_x_29:
        /* <DEDUP_REMOVED lines=14> */
.L_x_74:


//--------------------- .text._ZN7cutlass13device_kernelIN5flash11enable_sm90INS1_16FlashAttnFwdSm90INS1_25CollectiveMainloopFwdSm90ILi2EN4cute5tupleIJNS5_1CILi1EEES8_S8_EEENS6_IJNS7_ILi192EEENS7_ILi128EEENS7_ILi96EEEEEELi96ENS_10bfloat16_tEfNS_4arch4Sm90ELb0ELb1ELb1ELb0ELb1ELb0ELb0ELb0ELb1ELb1ELb1ELb0EEENS1_21CollectiveEpilogueFwdINS6_IJSA_SC_SB_EEES9_SE_SG_Li384ELb0ELb1ELb1ELb0EEENS1_19SingleTileSchedulerILb0ELb1ELb1ELi192EEEEEEEEEvNT_6ParamsE --------------------------
	.section	.text._ZN7cutlass13device_kernelIN5flash11enable_sm90INS1_16FlashAttnFwdSm90INS1_25CollectiveMainloopFwdSm90ILi2EN4cute5tupleIJNS5_1CILi1EEES8_S8_EEENS6_IJNS7_ILi192EEENS7_ILi128EEENS7_ILi96EEEEEELi96ENS_10bfloat16_tEfNS_4arch4Sm90ELb0ELb1ELb1ELb0ELb1ELb0ELb0ELb0ELb1ELb1ELb1ELb0EEENS1_21CollectiveEpilogueFwdINS6_IJSA_SC_SB_EEES9_SE_SG_Li384ELb0ELb1ELb1ELb0EEENS1_19SingleTileSchedulerILb0ELb1ELb1ELi192EEEEEEEEEvNT_6ParamsE,"ax",@progbits
	.align	128
.text._ZN7cutlass13device_kernelIN5flash11enable_sm90INS1_16FlashAttnFwdSm90INS1_25CollectiveMainloopFwdSm90ILi2EN4cute5tupleIJNS5_1CILi1EEES8_S8_EEENS6_IJNS7_ILi192EEENS7_ILi128EEENS7_ILi96EEEEEELi96ENS_10bfloat16_tEfNS_4arch4Sm90ELb0ELb1ELb1ELb0ELb1ELb0ELb0ELb0ELb1ELb1ELb1ELb0EEENS1_21CollectiveEpilogueFwdINS6_IJSA_SC_SB_EEES9_SE_SG_Li384ELb0ELb1ELb1ELb0EEENS1_19SingleTileSchedulerILb0ELb1ELb1ELi192EEEEEEEEEvNT_6ParamsE:
        .type           _ZN7cutlass13device_kernelIN5flash11enable_sm90INS1_16FlashAttnFwdSm90INS1_25CollectiveMainloopFwdSm90ILi2EN4cute5tupleIJNS5_1CILi1EEES8_S8_EEENS6_IJNS7_ILi192EEENS7_ILi128EEENS7_ILi96EEEEEELi96ENS_10bfloat16_tEfNS_4arch4Sm90ELb0ELb1ELb1ELb0ELb1ELb0ELb0ELb0ELb1ELb1ELb1ELb0EEENS1_21CollectiveEpilogueFwdINS6_IJSA_SC_SB_EEES9_SE_SG_Li384ELb0ELb1ELb1ELb0EEENS1_19SingleTileSchedulerILb0ELb1ELb1ELi192EEEEEEEEEvNT_6ParamsE,@function
        .size           _ZN7cutlass13device_kernelIN5flash11enable_sm90INS1_16FlashAttnFwdSm90INS1_25CollectiveMainloopFwdSm90ILi2EN4cute5tupleIJNS5_1CILi1EEES8_S8_EEENS6_IJNS7_ILi192EEENS7_ILi128EEENS7_ILi96EEEEEELi96ENS_10bfloat16_tEfNS_4arch4Sm90ELb0ELb1ELb1ELb0ELb1ELb0ELb0ELb0ELb1ELb1ELb1ELb0EEENS1_21CollectiveEpilogueFwdINS6_IJSA_SC_SB_EEES9_SE_SG_Li384ELb0ELb1ELb1ELb0EEENS1_19SingleTileSchedulerILb0ELb1ELb1ELi192EEEEEEEEEvNT_6ParamsE,(.L_x_75 - _ZN7cutlass13device_kernelIN5flash11enable_sm90INS1_16FlashAttnFwdSm90INS1_25CollectiveMainloopFwdSm90ILi2EN4cute5tupleIJNS5_1CILi1EEES8_S8_EEENS6_IJNS7_ILi192EEENS7_ILi128EEENS7_ILi96EEEEEELi96ENS_10bfloat16_tEfNS_4arch4Sm90ELb0ELb1ELb1ELb0ELb1ELb0ELb0ELb0ELb1ELb1ELb1ELb0EEENS1_21CollectiveEpilogueFwdINS6_IJSA_SC_SB_EEES9_SE_SG_Li384ELb0ELb1ELb1ELb0EEENS1_19SingleTileSchedulerILb0ELb1ELb1ELi192EEEEEEEEEvNT_6ParamsE)
        .other          _ZN7cutlass13device_kernelIN5flash11enable_sm90INS1_16FlashAttnFwdSm90INS1_25CollectiveMainloopFwdSm90ILi2EN4cute5tupleIJNS5_1CILi1EEES8_S8_EEENS6_IJNS7_ILi192EEENS7_ILi128EEENS7_ILi96EEEEEELi96ENS_10bfloat16_tEfNS_4arch4Sm90ELb0ELb1ELb1ELb0ELb1ELb0ELb0ELb0ELb1ELb1ELb1ELb0EEENS1_21CollectiveEpilogueFwdINS6_IJSA_SC_SB_EEES9_SE_SG_Li384ELb0ELb1ELb1ELb0EEENS1_19SingleTileSchedulerILb0ELb1ELb1ELi192EEEEEEEEEvNT_6ParamsE,@"STO_CUDA_ENTRY STV_DEFAULT"
_ZN7cutlass13device_kernelIN5flash11enable_sm90INS1_16FlashAttnFwdSm90INS1_25CollectiveMainloopFwdSm90ILi2EN4cute5tupleIJNS5_1CILi1EEES8_S8_EEENS6_IJNS7_ILi192EEENS7_ILi128EEENS7_ILi96EEEEEELi96ENS_10bfloat16_tEfNS_4arch4Sm90ELb0ELb1ELb1ELb0ELb1ELb0ELb0ELb0ELb1ELb1ELb1ELb0EEENS1_21CollectiveEpilogueFwdINS6_IJSA_SC_SB_EEES9_SE_SG_Li384ELb0ELb1ELb1ELb0EEENS1_19SingleTileSchedulerILb0ELb1ELb1ELi192EEEEEEEEEvNT_6ParamsE:
[----:B------:R-:W-:Y:S01]  /*0000*/  LDC R1, c[0x0][0x37c] ;  /* 0x0000df00ff017b82 */ /* 0x000fe20000000800 */
[----:B------:R-:W-:Y:S05]  /*0010*/  EXIT ;  /* 0x000000000000794d */ /* 0x000fea0003800000 */
.L_x_30:
        /* <DEDUP_REMOVED lines=14> */
.L_x_75:


//--------------------- .text._ZN7cutlass13device_kernelIN5flash11enable_sm90INS1_16FlashAttnFwdSm90INS1_25CollectiveMainloopFwdSm90ILi2EN4cute5tupleIJNS5_1CILi1EEES8_S8_EEENS6_IJNS7_ILi192EEENS7_ILi128EEENS7_ILi96EEEEEELi96ENS_10bfloat16_tEfNS_4arch4Sm90ELb0ELb1ELb1ELb1ELb1ELb0ELb0ELb0ELb1ELb1ELb1ELb0EEENS1_21CollectiveEpilogueFwdINS6_IJSA_SC_SB_EEES9_SE_SG_Li384ELb1ELb1ELb1ELb0EEENS1_36VarlenDynamicPersistentTileSchedulerILi192ELi128ELi384ELi128ELb1ELb1ELb1ELb1ELb0ELb1EEEEEEEEEvNT_6ParamsE --------------------------
	.section	.text._ZN7cutlass13device_kernelIN5flash11enable_sm90INS1_16FlashAttnFwdSm90INS1_25CollectiveMainloopFwdSm90ILi2EN4cute5tupleIJNS5_1CILi1EEES8_S8_EEENS6_IJNS7_ILi192EEENS7_ILi128EEENS7_ILi96EEEEEELi96ENS_10bfloat16_tEfNS_4arch4Sm90ELb0ELb1ELb1ELb1ELb1ELb0ELb0ELb0ELb1ELb1ELb1ELb0EEENS1_21CollectiveEpilogueFwdINS6_IJSA_SC_SB_EEES9_SE_SG_Li384ELb1ELb1ELb1ELb0EEENS1_36VarlenDynamicPersistentTileSchedulerILi192ELi128ELi384ELi128ELb1ELb1ELb1ELb1ELb0ELb1EEEEEEEEEvNT_6ParamsE,"ax",@progbits
	.align	128
.text._ZN7cutlass13device_kernelIN5flash11enable_sm90INS1_16FlashAttnFwdSm90INS1_25CollectiveMainloopFwdSm90ILi2EN4cute5tupleIJNS5_1CILi1EEES8_S8_EEENS6_IJNS7_ILi192EEENS7_ILi128EEENS7_ILi96EEEEEELi96ENS_10bfloat16_tEfNS_4arch4Sm90ELb0ELb1ELb1ELb1ELb1ELb0ELb0ELb0ELb1ELb1ELb1ELb0EEENS1_21CollectiveEpilogueFwdINS6_IJSA_SC_SB_EEES9_SE_SG_Li384ELb1ELb1ELb1ELb0EEENS1_36VarlenDynamicPersistentTileSchedulerILi192ELi128ELi384ELi128ELb1ELb1ELb1ELb1ELb0ELb1EEEEEEEEEvNT_6ParamsE:
        .type           _ZN7cutlass13device_kernelIN5flash11enable_sm90INS1_16FlashAttnFwdSm90INS1_25CollectiveMainloopFwdSm90ILi2EN4cute5tupleIJNS5_1CILi1EEES8_S8_EEENS6_IJNS7_ILi192EEENS7_ILi128EEENS7_ILi96EEEEEELi96ENS_10bfloat16_tEfNS_4arch4Sm90ELb0ELb1ELb1ELb1ELb1ELb0ELb0ELb0ELb1ELb1ELb1ELb0EEENS1_21CollectiveEpilogueFwdINS6_IJSA_SC_SB_EEES9_SE_SG_Li384ELb1ELb1ELb1ELb0EEENS1_36VarlenDynamicPersistentTileSchedulerILi192ELi128ELi384ELi128ELb1ELb1ELb1ELb1ELb0ELb1EEEEEEEEEvNT_6ParamsE,@function
        .size           _ZN7cutlass13device_kernelIN5flash11enable_sm90INS1_16FlashAttnFwdSm90INS1_25CollectiveMainloopFwdSm90ILi2EN4cute5tupleIJNS5_1CILi1EEES8_S8_EEENS6_IJNS7_ILi192EEENS7_ILi128EEENS7_ILi96EEEEEELi96ENS_10bfloat16_tEfNS_4arch4Sm90ELb0ELb1ELb1ELb1ELb1ELb0ELb0ELb0ELb1ELb1ELb1ELb0EEENS1_21CollectiveEpilogueFwdINS6_IJSA_SC_SB_EEES9_SE_SG_Li384ELb1ELb1ELb1ELb0EEENS1_36VarlenDynamicPersistentTileSchedulerILi192ELi128ELi384ELi128ELb1ELb1ELb1ELb1ELb0ELb1EEEEEEEEEvNT_6ParamsE,(.L_x_76 - _ZN7cutlass13device_kernelIN5flash11enable_sm90INS1_16FlashAttnFwdSm90INS1_25CollectiveMainloopFwdSm90ILi2EN4cute5tupleIJNS5_1CILi1EEES8_S8_EEENS6_IJNS7_ILi192EEENS7_ILi128EEENS7_ILi96EEEEEELi96ENS_10bfloat16_tEfNS_4arch4Sm90ELb0ELb1ELb1ELb1ELb1ELb0ELb0ELb0ELb1ELb1ELb1ELb0EEENS1_21CollectiveEpilogueFwdINS6_IJSA_SC_SB_EEES9_SE_SG_Li384ELb1ELb1ELb1ELb0EEENS1_36VarlenDynamicPersistentTileSchedulerILi192ELi128ELi384ELi128ELb1ELb1ELb1ELb1ELb0ELb1EEEEEEEEEvNT_6ParamsE)
        .other          _ZN7cutlass13device_kernelIN5flash11enable_sm90INS1_16FlashAttnFwdSm90INS1_25CollectiveMainloopFwdSm90ILi2EN4cute5tupleIJNS5_1CILi1EEES8_S8_EEENS6_IJNS7_ILi192EEENS7_ILi128EEENS7_ILi96EEEEEELi96ENS_10bfloat16_tEfNS_4arch4Sm90ELb0ELb1ELb1ELb1ELb1ELb0ELb0ELb0ELb1ELb1ELb1ELb0EEENS1_21CollectiveEpilogueFwdINS6_IJSA_SC_SB_EEES9_SE_SG_Li384ELb1ELb1ELb1ELb0EEENS1_36VarlenDynamicPersistentTileSchedulerILi192ELi128ELi384ELi128ELb1ELb1ELb1ELb1ELb0ELb1EEEEEEEEEvNT_6ParamsE,@"STO_CUDA_ENTRY STV_DEFAULT"
_ZN7cutlass13device_kernelIN5flash11enable_sm90INS1_16FlashAttnFwdSm90INS1_25CollectiveMainloopFwdSm90ILi2EN4cute5tupleIJNS5_1CILi1EEES8_S8_EEENS6_IJNS7_ILi192EEENS7_ILi128EEENS7_ILi96EEEEEELi96ENS_10bfloat16_tEfNS_4arch4Sm90ELb0ELb1ELb1ELb1ELb1ELb0ELb0ELb0ELb1ELb1ELb1ELb0EEENS1_21CollectiveEpilogueFwdINS6_IJSA_SC_SB_EEES9_SE_SG_Li384ELb1ELb1ELb1ELb0EEENS1_36VarlenDynamicPersistentTileSchedulerILi192ELi128ELi384ELi128ELb1ELb1ELb1ELb1ELb0ELb1EEEEEEEEEvNT_6ParamsE:
[----:B------:R-:W-:Y:S01]  /*0000*/  LDC R1, c[0x0][0x37c] ;  /* 0x0000df00ff017b82 */ /* 0x000fe20000000800 */
[----:B------:R-:W-:Y:S05]  /*0010*/  EXIT ;  /* 0x000000000000794d */ /* 0x000fea0003800000 */
.L_x_31:
        /* <DEDUP_REMOVED lines=14> */
.L_x_76:


//--------------------- .text._ZN7cutlass13device_kernelIN5flash11enable_sm90INS1_16FlashAttnFwdSm90INS1_25CollectiveMainloopFwdSm90ILi2EN4cute5tupleIJNS5_1CILi1EEES8_S8_EEENS6_IJNS7_ILi192EEENS7_ILi128EEENS7_ILi96EEEEEELi96ENS_10bfloat16_tEfNS_4arch4Sm90ELb0ELb1ELb1ELb1ELb1ELb1ELb0ELb0ELb1ELb1ELb1ELb0EEENS1_21CollectiveEpilogueFwdINS6_IJSA_SC_SB_EEES9_SE_SG_Li384ELb1ELb1ELb1ELb0EEENS1_36VarlenDynamicPersistentTileSchedulerILi192ELi128ELi384ELi128ELb1ELb1ELb1ELb1ELb0ELb1EEEEEEEEEvNT_6ParamsE --------------------------
	.section	.text._ZN7cutlass13device_kernelIN5flash11enable_sm90INS1_16FlashAttnFwdSm90INS1_25CollectiveMainloopFwdSm90ILi2EN4cute5tupleIJNS5_1CILi1EEES8_S8_EEENS6_IJNS7_ILi192EEENS7_ILi128EEENS7_ILi96EEEEEELi96ENS_10bfloat16_tEfNS_4arch4Sm90ELb0ELb1ELb1ELb1ELb1ELb1ELb0ELb0ELb1ELb1ELb1ELb0EEENS1_21CollectiveEpilogueFwdINS6_IJSA_SC_SB_EEES9_SE_SG_Li384ELb1ELb1ELb1ELb0EEENS1_36VarlenDynamicPersistentTileSchedulerILi192ELi128ELi384ELi128ELb1ELb1ELb1ELb1ELb0ELb1EEEEEEEEEvNT_6ParamsE,"ax",@progbits
	.align	128
.text._ZN7cutlass13device_kernelIN5flash11enable_sm90INS1_16FlashAttnFwdSm90INS1_25CollectiveMainloopFwdSm90ILi2EN4cute5tupleIJNS5_1CILi1EEES8_S8_EEENS6_IJNS7_ILi192EEENS7_ILi128EEENS7_ILi96EEEEEELi96ENS_10bfloat16_tEfNS_4arch4Sm90ELb0ELb1ELb1ELb1ELb1ELb1ELb0ELb0ELb1ELb1ELb1ELb0EEENS1_21CollectiveEpilogueFwdINS6_IJSA_SC_SB_EEES9_SE_SG_Li384ELb1ELb1ELb1ELb0EEENS1_36VarlenDynamicPersistentTileSchedulerILi192ELi128ELi384ELi128ELb1ELb1ELb1ELb1ELb0ELb1EEEEEEEEEvNT_6ParamsE:
        .type           _ZN7cutlass13device_kernelIN5flash11enable_sm90INS1_16FlashAttnFwdSm90INS1_25CollectiveMainloopFwdSm90ILi2EN4cute5tupleIJNS5_1CILi1EEES8_S8_EEENS6_IJNS7_ILi192EEENS7_ILi128EEENS7_ILi96EEEEEELi96ENS_10bfloat16_tEfNS_4arch4Sm90ELb0ELb1ELb1ELb1ELb1ELb1ELb0ELb0ELb1ELb1ELb1ELb0EEENS1_21CollectiveEpilogueFwdINS6_IJSA_SC_SB_EEES9_SE_SG_Li384ELb1ELb1ELb1ELb0EEENS1_36VarlenDynamicPersistentTileSchedulerILi192ELi128ELi384ELi128ELb1ELb1ELb1ELb1ELb0ELb1EEEEEEEEEvNT_6ParamsE,@function
        .size           _ZN7cutlass13device_kernelIN5flash11enable_sm90INS1_16FlashAttnFwdSm90INS1_25CollectiveMainloopFwdSm90ILi2EN4cute5tupleIJNS5_1CILi1EEES8_S8_EEENS6_IJNS7_ILi192EEENS7_ILi128EEENS7_ILi96EEEEEELi96ENS_10bfloat16_tEfNS_4arch4Sm90ELb0ELb1ELb1ELb1ELb1ELb1ELb0ELb0ELb1ELb1ELb1ELb0EEENS1_21CollectiveEpilogueFwdINS6_IJSA_SC_SB_EEES9_SE_SG_Li384ELb1ELb1ELb1ELb0EEENS1_36VarlenDynamicPersistentTileSchedulerILi192ELi128ELi384ELi128ELb1ELb1ELb1ELb1ELb0ELb1EEEEEEEEEvNT_6ParamsE,(.L_x_77 - _ZN7cutlass13device_kernelIN5flash11enable_sm90INS1_16FlashAttnFwdSm90INS1_25CollectiveMainloopFwdSm90ILi2EN4cute5tupleIJNS5_1CILi1EEES8_S8_EEENS6_IJNS7_ILi192EEENS7_ILi128EEENS7_ILi96EEEEEELi96ENS_10bfloat16_tEfNS_4arch4Sm90ELb0ELb1ELb1ELb1ELb1ELb1ELb0ELb0ELb1ELb1ELb1ELb0EEENS1_21CollectiveEpilogueFwdINS6_IJSA_SC_SB_EEES9_SE_SG_Li384ELb1ELb1ELb1ELb0EEENS1_36VarlenDynamicPersistentTileSchedulerILi192ELi128ELi384ELi128ELb1ELb1ELb1ELb1ELb0ELb1EEEEEEEEEvNT_6ParamsE)
        .other          _ZN7cutlass13device_kernelIN5flash11enable_sm90INS1_16FlashAttnFwdSm90INS1_25CollectiveMainloopFwdSm90ILi2EN4cute5tupleIJNS5_1CILi1EEES8_S8_EEENS6_IJNS7_ILi192EEENS7_ILi128EEENS7_ILi96EEEEEELi96ENS_10bfloat16_tEfNS_4arch4Sm90ELb0ELb1ELb1ELb1ELb1ELb1ELb0ELb0ELb1ELb1ELb1ELb0EEENS1_21CollectiveEpilogueFwdINS6_IJSA_SC_SB_EEES9_SE_SG_Li384ELb1ELb1ELb1ELb0EEENS1_36VarlenDynamicPersistentTileSchedulerILi192ELi128ELi384ELi128ELb1ELb1ELb1ELb1ELb0ELb1EEEEEEEEEvNT_6ParamsE,@"STO_CUDA_ENTRY STV_DEFAULT"
_ZN7cutlass13device_kernelIN5flash11enable_sm90INS1_16FlashAttnFwdSm90INS1_25CollectiveMainloopFwdSm90ILi2EN4cute5tupleIJNS5_1CILi1EEES8_S8_EEENS6_IJNS7_ILi192EEENS7_ILi128EEENS7_ILi96EEEEEELi96ENS_10bfloat16_tEfNS_4arch4Sm90ELb0ELb1ELb1ELb1ELb1ELb1ELb0ELb0ELb1ELb1ELb1ELb0EEENS1_21CollectiveEpilogueFwdINS6_IJSA_SC_SB_EEES9_SE_SG_Li384ELb1ELb1ELb1ELb0EEENS1_36VarlenDynamicPersistentTileSchedulerILi192ELi128ELi384ELi128ELb1ELb1ELb1ELb1ELb0ELb1EEEEEEEEEvNT_6ParamsE:
[----:B------:R-:W-:Y:S01]  /*0000*/  LDC R1, c[0x0][0x37c] ;  /* 0x0000df00ff017b82 */ /* 0x000fe20000000800 */
[----:B------:R-:W-:Y:S05]  /*0010*/  EXIT ;  /* 0x000000000000794d */ /* 0x000fea0003800000 */
.L_x_32:
        /* <DEDUP_REMOVED lines=14> */
.L_x_77:


//--------------------- .text._ZN7cutlass13device_kernelIN5flash11enable_sm90INS1_16FlashAttnFwdSm90INS1_25CollectiveMainloopFwdSm90ILi2EN4cute5tupleIJNS5_1CILi1EEES8_S8_EEENS6_IJNS7_ILi192EEENS7_ILi128EEENS7_ILi96EEEEEELi96ENS_10bfloat16_tEfNS_4arch4Sm90ELb1ELb0ELb1ELb0ELb1ELb0ELb0ELb0ELb1ELb1ELb1ELb0EEENS1_21CollectiveEpilogueFwdINS6_IJSA_SC_SB_EEES9_SE_SG_Li384ELb0ELb1ELb1ELb0EEENS1_19SingleTileSchedulerILb0ELb1ELb1ELi192EEEEEEEEEvNT_6ParamsE --------------------------
	.section	.text._ZN7cutlass13device_kernelIN5flash11enable_sm90INS1_16FlashAttnFwdSm90INS1_25CollectiveMainloopFwdSm90ILi2EN4cute5tupleIJNS5_1CILi1EEES8_S8_EEENS6_IJNS7_ILi192EEENS7_ILi128EEENS7_ILi96EEEEEELi96ENS_10bfloat16_tEfNS_4arch4Sm90ELb1ELb0ELb1ELb0ELb1ELb0ELb0ELb0ELb1ELb1ELb1ELb0EEENS1_21CollectiveEpilogueFwdINS6_IJSA_SC_SB_EEES9_SE_SG_Li384ELb0ELb1ELb1ELb0EEENS1_19SingleTileSchedulerILb0ELb1ELb1ELi192EEEEEEEEEvNT_6ParamsE,"ax",@progbits
	.align	128
.text._ZN7cutlass13device_kernelIN5flash11enable_sm90INS1_16FlashAttnFwdSm90INS1_25CollectiveMainloopFwdSm90ILi2EN4cute5tupleIJNS5_1CILi1EEES8_S8_EEENS6_IJNS7_ILi192EEENS7_ILi128EEENS7_ILi96EEEEEELi96ENS_10bfloat16_tEfNS_4arch4Sm90ELb1ELb0ELb1ELb0ELb1ELb0ELb0ELb0ELb1ELb1ELb1ELb0EEENS1_21CollectiveEpilogueFwdINS6_IJSA_SC_SB_EEES9_SE_SG_Li384ELb0ELb1ELb1ELb0EEENS1_19SingleTileSchedulerILb0ELb1ELb1ELi192EEEEEEEEEvNT_6ParamsE:
        .type           _ZN7cutlass13device_kernelIN5flash11enable_sm90INS1_16FlashAttnFwdSm90INS1_25CollectiveMainloopFwdSm90ILi2EN4cute5tupleIJNS5_1CILi1EEES8_S8_EEENS6_IJNS7_ILi192EEENS7_ILi128EEENS7_ILi96EEEEEELi96ENS_10bfloat16_tEfNS_4arch4Sm90ELb1ELb0ELb1ELb0ELb1ELb0ELb0ELb0ELb1ELb1ELb1ELb0EEENS1_21CollectiveEpilogueFwdINS6_IJSA_SC_SB_EEES9_SE_SG_Li384ELb0ELb1ELb1ELb0EEENS1_19SingleTileSchedulerILb0ELb1ELb1ELi192EEEEEEEEEvNT_6ParamsE,@function
        .size           _ZN7cutlass13device_kernelIN5flash11enable_sm90INS1_16FlashAttnFwdSm90INS1_25CollectiveMainloopFwdSm90ILi2EN4cute5tupleIJNS5_1CILi1EEES8_S8_EEENS6_IJNS7_ILi192EEENS7_ILi128EEENS7_ILi96EEEEEELi96ENS_10bfloat16_tEfNS_4arch4Sm90ELb1ELb0ELb1ELb0ELb1ELb0ELb0ELb0ELb1ELb1ELb1ELb0EEENS1_21CollectiveEpilogueFwdINS6_IJSA_SC_SB_EEES9_SE_SG_Li384ELb0ELb1ELb1ELb0EEENS1_19SingleTileSchedulerILb0ELb1ELb1ELi192EEEEEEEEEvNT_6ParamsE,(.L_x_78 - _ZN7cutlass13device_kernelIN5flash11enable_sm90INS1_16FlashAttnFwdSm90INS1_25CollectiveMainloopFwdSm90ILi2EN4cute5tupleIJNS5_1CILi1EEES8_S8_EEENS6_IJNS7_ILi192EEENS7_ILi128EEENS7_ILi96EEEEEELi96ENS_10bfloat16_tEfNS_4arch4Sm90ELb1ELb0ELb1ELb0ELb1ELb0ELb0ELb0ELb1ELb1ELb1ELb0EEENS1_21CollectiveEpilogueFwdINS6_IJSA_SC_SB_EEES9_SE_SG_Li384ELb0ELb1ELb1ELb0EEENS1_19SingleTileSchedulerILb0ELb1ELb1ELi192EEEEEEEEEvNT_6ParamsE)
        .other          _ZN7cutlass13device_kernelIN5flash11enable_sm90INS1_16FlashAttnFwdSm90INS1_25CollectiveMainloopFwdSm90ILi2EN4cute5tupleIJNS5_1CILi1EEES8_S8_EEENS6_IJNS7_ILi192EEENS7_ILi128EEENS7_ILi96EEEEEELi96ENS_10bfloat16_tEfNS_4arch4Sm90ELb1ELb0ELb1ELb0ELb1ELb0ELb0ELb0ELb1ELb1ELb1ELb0EEENS1_21CollectiveEpilogueFwdINS6_IJSA_SC_SB_EEES9_SE_SG_Li384ELb0ELb1ELb1ELb0EEENS1_19SingleTileSchedulerILb0ELb1ELb1ELi192EEEEEEEEEvNT_6ParamsE,@"STO_CUDA_ENTRY STV_DEFAULT"
_ZN7cutlass13device_kernelIN5flash11enable_sm90INS1_16FlashAttnFwdSm90INS1_25CollectiveMainloopFwdSm90ILi2EN4cute5tupleIJNS5_1CILi1EEES8_S8_EEENS6_IJNS7_ILi192EEENS7_ILi128EEENS7_ILi96EEEEEELi96ENS_10bfloat16_tEfNS_4arch4Sm90ELb1ELb0ELb1ELb0ELb1ELb0ELb0ELb0ELb1ELb1ELb1ELb0EEENS1_21CollectiveEpilogueFwdINS6_IJSA_SC_SB_EEES9_SE_SG_Li384ELb0ELb1ELb1ELb0EEENS1_19SingleTileSchedulerILb0ELb1ELb1ELi192EEEEEEEEEvNT_6ParamsE:
[----:B------:R-:W-:Y:S01]  /*0000*/  LDC R1, c[0x0][0x37c] ;  /* 0x0000df00ff017b82 */ /* 0x000fe20000000800 */
[----:B------:R-:W-:Y:S05]  /*0010*/  EXIT ;  /* 0x000000000000794d */ /* 0x000fea0003800000 */
.L_x_33:
        /* <DEDUP_REMOVED lines=14> */
.L_x_78:


//--------------------- .text._ZN7cutlass13device_kernelIN5flash11enable_sm90INS1_16FlashAttnFwdSm90INS1_25CollectiveMainloopFwdSm90ILi2EN4cute5tupleIJNS5_1CILi1EEES8_S8_EEENS6_IJNS7_ILi192EEENS7_ILi128EEENS7_ILi96EEEEEELi96ENS_10bfloat16_tEfNS_4arch4Sm90ELb1ELb0ELb1ELb1ELb1ELb0ELb0ELb0ELb1ELb1ELb1ELb0EEENS1_21CollectiveEpilogueFwdINS6_IJSA_SC_SB_EEES9_SE_SG_Li384ELb1ELb1ELb1ELb0EEENS1_36VarlenDynamicPersistentTileSchedulerILi192ELi128ELi384ELi128ELb1ELb1ELb1ELb1ELb1ELb1EEEEEEEEEvNT_6ParamsE --------------------------
	.section	.text._ZN7cutlass13device_kernelIN5flash11enable_sm90INS1_16FlashAttnFwdSm90INS1_25CollectiveMainloopFwdSm90ILi2EN4cute5tupleIJNS5_1CILi1EEES8_S8_EEENS6_IJNS7_ILi192EEENS7_ILi128EEENS7_ILi96EEEEEELi96ENS_10bfloat16_tEfNS_4arch4Sm90ELb1ELb0ELb1ELb1ELb1ELb0ELb0ELb0ELb1ELb1ELb1ELb0EEENS1_21CollectiveEpilogueFwdINS6_IJSA_SC_SB_EEES9_SE_SG_Li384ELb1ELb1ELb1ELb0EEENS1_36VarlenDynamicPersistentTileSchedulerILi192ELi128ELi384ELi128ELb1ELb1ELb1ELb1ELb1ELb1EEEEEEEEEvNT_6ParamsE,"ax",@progbits
	.align	128
.text._ZN7cutlass13device_kernelIN5flash11enable_sm90INS1_16FlashAttnFwdSm90INS1_25CollectiveMainloopFwdSm90ILi2EN4cute5tupleIJNS5_1CILi1EEES8_S8_EEENS6_IJNS7_ILi192EEENS7_ILi128EEENS7_ILi96EEEEEELi96ENS_10bfloat16_tEfNS_4arch4Sm90ELb1ELb0ELb1ELb1ELb1ELb0ELb0ELb0ELb1ELb1ELb1ELb0EEENS1_21CollectiveEpilogueFwdINS6_IJSA_SC_SB_EEES9_SE_SG_Li384ELb1ELb1ELb1ELb0EEENS1_36VarlenDynamicPersistentTileSchedulerILi192ELi128ELi384ELi128ELb1ELb1ELb1ELb1ELb1ELb1EEEEEEEEEvNT_6ParamsE:
        .type           _ZN7cutlass13device_kernelIN5flash11enable_sm90INS1_16FlashAttnFwdSm90INS1_25CollectiveMainloopFwdSm90ILi2EN4cute5tupleIJNS5_1CILi1EEES8_S8_EEENS6_IJNS7_ILi192EEENS7_ILi128EEENS7_ILi96EEEEEELi96ENS_10bfloat16_tEfNS_4arch4Sm90ELb1ELb0ELb1ELb1ELb1ELb0ELb0ELb0ELb1ELb1ELb1ELb0EEENS1_21CollectiveEpilogueFwdINS6_IJSA_SC_SB_EEES9_SE_SG_Li384ELb1ELb1ELb1ELb0EEENS1_36VarlenDynamicPersistentTileSchedulerILi192ELi128ELi384ELi128ELb1ELb1ELb1ELb1ELb1ELb1EEEEEEEEEvNT_6ParamsE,@function
        .size           _ZN7cutlass13device_kernelIN5flash11enable_sm90INS1_16FlashAttnFwdSm90INS1_25CollectiveMainloopFwdSm90ILi2EN4cute5tupleIJNS5_1CILi1EEES8_S8_EEENS6_IJNS7_ILi192EEENS7_ILi128EEENS7_ILi96EEEEEELi96ENS_10bfloat16_tEfNS_4arch4Sm90ELb1ELb0ELb1ELb1ELb1ELb0ELb0ELb0ELb1ELb1ELb1ELb0EEENS1_21CollectiveEpilogueFwdINS6_IJSA_SC_SB_EEES9_SE_SG_Li384ELb1ELb1ELb1ELb0EEENS1_36VarlenDynamicPersistentTileSchedulerILi192ELi128ELi384ELi128ELb1ELb1ELb1ELb1ELb1ELb1EEEEEEEEEvNT_6ParamsE,(.L_x_79 - _ZN7cutlass13device_kernelIN5flash11enable_sm90INS1_16FlashAttnFwdSm90INS1_25CollectiveMainloopFwdSm90ILi2EN4cute5tupleIJNS5_1CILi1EEES8_S8_EEENS6_IJNS7_ILi192EEENS7_ILi128EEENS7_ILi96EEEEEELi96ENS_10bfloat16_tEfNS_4arch4Sm90ELb1ELb0ELb1ELb1ELb1ELb0ELb0ELb0ELb1ELb1ELb1ELb0EEENS1_21CollectiveEpilogueFwdINS6_IJSA_SC_SB_EEES9_SE_SG_Li384ELb1ELb1ELb1ELb0EEENS1_36VarlenDynamicPersistentTileSchedulerILi192ELi128ELi384ELi128ELb1ELb1ELb1ELb1ELb1ELb1EEEEEEEEEvNT_6ParamsE)
        .other          _ZN7cutlass13device_kernelIN5flash11enable_sm90INS1_16FlashAttnFwdSm90INS1_25CollectiveMainloopFwdSm90ILi2EN4cute5tupleIJNS5_1CILi1EEES8_S8_EEENS6_IJNS7_ILi192EEENS7_ILi128EEENS7_ILi96EEEEEELi96ENS_10bfloat16_tEfNS_4arch4Sm90ELb1ELb0ELb1ELb1ELb1ELb0ELb0ELb0ELb1ELb1ELb1ELb0EEENS1_21CollectiveEpilogueFwdINS6_IJSA_SC_SB_EEES9_SE_SG_Li384ELb1ELb1ELb1ELb0EEENS1_36VarlenDynamicPersistentTileSchedulerILi192ELi128ELi384ELi128ELb1ELb1ELb1ELb1ELb1ELb1EEEEEEEEEvNT_6ParamsE,@"STO_CUDA_ENTRY STV_DEFAULT"
_ZN7cutlass13device_kernelIN5flash11enable_sm90INS1_16FlashAttnFwdSm90INS1_25CollectiveMainloopFwdSm90ILi2EN4cute5tupleIJNS5_1CILi1EEES8_S8_EEENS6_IJNS7_ILi192EEENS7_ILi128EEENS7_ILi96EEEEEELi96ENS_10bfloat16_tEfNS_4arch4Sm90ELb1ELb0ELb1ELb1ELb1ELb0ELb0ELb0ELb1ELb1ELb1ELb0EEENS1_21CollectiveEpilogueFwdINS6_IJSA_SC_SB_EEES9_SE_SG_Li384ELb1ELb1ELb1ELb0EEENS1_36VarlenDynamicPersistentTileSchedulerILi192ELi128ELi384ELi128ELb1ELb1ELb1ELb1ELb1ELb1EEEEEEEEEvNT_6ParamsE:
[----:B------:R-:W-:Y:S01]  /*0000*/  LDC R1, c[0x0][0x37c] ;  /* 0x0000df00ff017b82 */ /* 0x000fe20000000800 */
[----:B------:R-:W-:Y:S05]  /*0010*/  EXIT ;  /* 0x000000000000794d */ /* 0x000fea0003800000 */
.L_x_34:
        /* <DEDUP_REMOVED lines=14> */
.L_x_79:


//--------------------- .text._ZN7cutlass13device_kernelIN5flash11enable_sm90INS1_16FlashAttnFwdSm90INS1_25CollectiveMainloopFwdSm90ILi2EN4cute5tupleIJNS5_1CILi1EEES8_S8_EEENS6_IJNS7_ILi192EEENS7_ILi128EEENS7_ILi96EEEEEELi96ENS_10bfloat16_tEfNS_4arch4Sm90ELb1ELb0ELb1ELb1ELb1ELb1ELb0ELb0ELb1ELb1ELb1ELb0EEENS1_21CollectiveEpilogueFwdINS6_IJSA_SC_SB_EEES9_SE_SG_Li384ELb1ELb1ELb1ELb0EEENS1_36VarlenDynamicPersistentTileSchedulerILi192ELi128ELi384ELi128ELb1ELb1ELb1ELb1ELb1ELb1EEEEEEEEEvNT_6ParamsE --------------------------
	.section	.text._ZN7cutlass13device_kernelIN5flash11enable_sm90INS1_16FlashAttnFwdSm90INS1_25CollectiveMainloopFwdSm90ILi2EN4cute5tupleIJNS5_1CILi1EEES8_S8_EEENS6_IJNS7_ILi192EEENS7_ILi128EEENS7_ILi96EEEEEELi96ENS_10bfloat16_tEfNS_4arch4Sm90ELb1ELb0ELb1ELb1ELb1ELb1ELb0ELb0ELb1ELb1ELb1ELb0EEENS1_21CollectiveEpilogueFwdINS6_IJSA_SC_SB_EEES9_SE_SG_Li384ELb1ELb1ELb1ELb0EEENS1_36VarlenDynamicPersistentTileSchedulerILi192ELi128ELi384ELi128ELb1ELb1ELb1ELb1ELb1ELb1EEEEEEEEEvNT_6ParamsE,"ax",@progbits
	.align	128
.text._ZN7cutlass13device_kernelIN5flash11enable_sm90INS1_16FlashAttnFwdSm90INS1_25CollectiveMainloopFwdSm90ILi2EN4cute5tupleIJNS5_1CILi1EEES8_S8_EEENS6_IJNS7_ILi192EEENS7_ILi128EEENS7_ILi96EEEEEELi96ENS_10bfloat16_tEfNS_4arch4Sm90ELb1ELb0ELb1ELb1ELb1ELb1ELb0ELb0ELb1ELb1ELb1ELb0EEENS1_21CollectiveEpilogueFwdINS6_IJSA_SC_SB_EEES9_SE_SG_Li384ELb1ELb1ELb1ELb0EEENS1_36VarlenDynamicPersistentTileSchedulerILi192ELi128ELi384ELi128ELb1ELb1ELb1ELb1ELb1ELb1EEEEEEEEEvNT_6ParamsE:
        .type           _ZN7cutlass13device_kernelIN5flash11enable_sm90INS1_16FlashAttnFwdSm90INS1_25CollectiveMainloopFwdSm90ILi2EN4cute5tupleIJNS5_1CILi1EEES8_S8_EEENS6_IJNS7_ILi192EEENS7_ILi128EEENS7_ILi96EEEEEELi96ENS_10bfloat16_tEfNS_4arch4Sm90ELb1ELb0ELb1ELb1ELb1ELb1ELb0ELb0ELb1ELb1ELb1ELb0EEENS1_21CollectiveEpilogueFwdINS6_IJSA_SC_SB_EEES9_SE_SG_Li384ELb1ELb1ELb1ELb0EEENS1_36VarlenDynamicPersistentTileSchedulerILi192ELi128ELi384ELi128ELb1ELb1ELb1ELb1ELb1ELb1EEEEEEEEEvNT_6ParamsE,@function
        .size           _ZN7cutlass13device_kernelIN5flash11enable_sm90INS1_16FlashAttnFwdSm90INS1_25CollectiveMainloopFwdSm90ILi2EN4cute5tupleIJNS5_1CILi1EEES8_S8_EEENS6_IJNS7_ILi192EEENS7_ILi128EEENS7_ILi96EEEEEELi96ENS_10bfloat16_tEfNS_4arch4Sm90ELb1ELb0ELb1ELb1ELb1ELb1ELb0ELb0ELb1ELb1ELb1ELb0EEENS1_21CollectiveEpilogueFwdINS6_IJSA_SC_SB_EEES9_SE_SG_Li384ELb1ELb1ELb1ELb0EEENS1_36VarlenDynamicPersistentTileSchedulerILi192ELi128ELi384ELi128ELb1ELb1ELb1ELb1ELb1ELb1EEEEEEEEEvNT_6ParamsE,(.L_x_80 - _ZN7cutlass13device_kernelIN5flash11enable_sm90INS1_16FlashAttnFwdSm90INS1_25CollectiveMainloopFwdSm90ILi2EN4cute5tupleIJNS5_1CILi1EEES8_S8_EEENS6_IJNS7_ILi192EEENS7_ILi128EEENS7_ILi96EEEEEELi96ENS_10bfloat16_tEfNS_4arch4Sm90ELb1ELb0ELb1ELb1ELb1ELb1ELb0ELb0ELb1ELb1ELb1ELb0EEENS1_21CollectiveEpilogueFwdINS6_IJSA_SC_SB_EEES9_SE_SG_Li384ELb1ELb1ELb1ELb0EEENS1_36VarlenDynamicPersistentTileSchedulerILi192ELi128ELi384ELi128ELb1ELb1ELb1ELb1ELb1ELb1EEEEEEEEEvNT_6ParamsE)
        .other          _ZN7cutlass13device_kernelIN5flash11enable_sm90INS1_16FlashAttnFwdSm90INS1_25CollectiveMainloopFwdSm90ILi2EN4cute5tupleIJNS5_1CILi1EEES8_S8_EEENS6_IJNS7_ILi192EEENS7_ILi128EEENS7_ILi96EEEEEELi96ENS_10bfloat16_tEfNS_4arch4Sm90ELb1ELb0ELb1ELb1ELb1ELb1ELb0ELb0ELb1ELb1ELb1ELb0EEENS1_21CollectiveEpilogueFwdINS6_IJSA_SC_SB_EEES9_SE_SG_Li384ELb1ELb1ELb1ELb0EEENS1_36VarlenDynamicPersistentTileSchedulerILi192ELi128ELi384ELi128ELb1ELb1ELb1ELb1ELb1ELb1EEEEEEEEEvNT_6ParamsE,@"STO_CUDA_ENTRY STV_DEFAULT"
_ZN7cutlass13device_kernelIN5flash11enable_sm90INS1_16FlashAttnFwdSm90INS1_25CollectiveMainloopFwdSm90ILi2EN4cute5tupleIJNS5_1CILi1EEES8_S8_EEENS6_IJNS7_ILi192EEENS7_ILi128EEENS7_ILi96EEEEEELi96ENS_10bfloat16_tEfNS_4arch4Sm90ELb1ELb0ELb1ELb1ELb1ELb1ELb0ELb0ELb1ELb1ELb1ELb0EEENS1_21CollectiveEpilogueFwdINS6_IJSA_SC_SB_EEES9_SE_SG_Li384ELb1ELb1ELb1ELb0EEENS1_36VarlenDynamicPersistentTileSchedulerILi192ELi128ELi384ELi128ELb1ELb1ELb1ELb1ELb1ELb1EEEEEEEEEvNT_6ParamsE:
[----:B------:R-:W-:Y:S01]  /*0000*/  LDC R1, c[0x0][0x37c] ;  /* 0x0000df00ff017b82 */ /* 0x000fe20000000800 */
[----:B------:R-:W-:Y:S05]  /*0010*/  EXIT ;  /* 0x000000000000794d */ /* 0x000fea0003800000 */
.L_x_35:
        /* <DEDUP_REMOVED lines=14> */
.L_x_80:


//--------------------- .text._ZN7cutlass13device_kernelIN5flash11enable_sm90INS1_16FlashAttnFwdSm90INS1_25CollectiveMainloopFwdSm90ILi2EN4cute5tupleIJNS5_1CILi1EEES8_S8_EEENS6_IJNS7_ILi192EEENS7_ILi128EEENS7_ILi64EEEEEELi64ENS_10bfloat16_tEfNS_4arch4Sm90ELb0ELb0ELb1ELb0ELb1ELb0ELb0ELb1ELb1ELb1ELb1ELb0EEENS1_21CollectiveEpilogueFwdINS6_IJSA_SC_SB_EEES9_SE_SG_Li384ELb0ELb1ELb1ELb0EEENS1_19SingleTileSchedulerILb0ELb1ELb1ELi192EEEEEEEEEvNT_6ParamsE --------------------------
	.section	.text._ZN7cutlass13device_kernelIN5flash11enable_sm90INS1_16FlashAttnFwdSm90INS1_25CollectiveMainloopFwdSm90ILi2EN4cute5tupleIJNS5_1CILi1EEES8_S8_EEENS6_IJNS7_ILi192EEENS7_ILi128EEENS7_ILi64EEEEEELi64ENS_10bfloat16_tEfNS_4arch4Sm90ELb0ELb0ELb1ELb0ELb1ELb0ELb0ELb1ELb1ELb1ELb1ELb0EEENS1_21CollectiveEpilogueFwdINS6_IJSA_SC_SB_EEES9_SE_SG_Li384ELb0ELb1ELb1ELb0EEENS1_19SingleTileSchedulerILb0ELb1ELb1ELi192EEEEEEEEEvNT_6ParamsE,"ax",@progbits
	.align	128
.text._ZN7cutlass13device_kernelIN5flash11enable_sm90INS1_16FlashAttnFwdSm90INS1_25CollectiveMainloopFwdSm90ILi2EN4cute5tupleIJNS5_1CILi1EEES8_S8_EEENS6_IJNS7_ILi192EEENS7_ILi128EEENS7_ILi64EEEEEELi64ENS_10bfloat16_tEfNS_4arch4Sm90ELb0ELb0ELb1ELb0ELb1ELb0ELb0ELb1ELb1ELb1ELb1ELb0EEENS1_21CollectiveEpilogueFwdINS6_IJSA_SC_SB_EEES9_SE_SG_Li384ELb0ELb1ELb1ELb0EEENS1_19SingleTileSchedulerILb0ELb1ELb1ELi192EEEEEEEEEvNT_6ParamsE:
        .type           _ZN7cutlass13device_kernelIN5flash11enable_sm90INS1_16FlashAttnFwdSm90INS1_25CollectiveMainloopFwdSm90ILi2EN4cute5tupleIJNS5_1CILi1EEES8_S8_EEENS6_IJNS7_ILi192EEENS7_ILi128EEENS7_ILi64EEEEEELi64ENS_10bfloat16_tEfNS_4arch4Sm90ELb0ELb0ELb1ELb0ELb1ELb0ELb0ELb1ELb1ELb1ELb1ELb0EEENS1_21CollectiveEpilogueFwdINS6_IJSA_SC_SB_EEES9_SE_SG_Li384ELb0ELb1ELb1ELb0EEENS1_19SingleTileSchedulerILb0ELb1ELb1ELi192EEEEEEEEEvNT_6ParamsE,@function
        .size           _ZN7cutlass13device_kernelIN5flash11enable_sm90INS1_16FlashAttnFwdSm90INS1_25CollectiveMainloopFwdSm90ILi2EN4cute5tupleIJNS5_1CILi1EEES8_S8_EEENS6_IJNS7_ILi192EEENS7_ILi128EEENS7_ILi64EEEEEELi64ENS_10bfloat16_tEfNS_4arch4Sm90ELb0ELb0ELb1ELb0ELb1ELb0ELb0ELb1ELb1ELb1ELb1ELb0EEENS1_21CollectiveEpilogueFwdINS6_IJSA_SC_SB_EEES9_SE_SG_Li384ELb0ELb1ELb1ELb0EEENS1_19SingleTileSchedulerILb0ELb1ELb1ELi192EEEEEEEEEvNT_6ParamsE,(.L_x_81 - _ZN7cutlass13device_kernelIN5flash11enable_sm90INS1_16FlashAttnFwdSm90INS1_25CollectiveMainloopFwdSm90ILi2EN4cute5tupleIJNS5_1CILi1EEES8_S8_EEENS6_IJNS7_ILi192EEENS7_ILi128EEENS7_ILi64EEEEEELi64ENS_10bfloat16_tEfNS_4arch4Sm90ELb0ELb0ELb1ELb0ELb1ELb0ELb0ELb1ELb1ELb1ELb1ELb0EEENS1_21CollectiveEpilogueFwdINS6_IJSA_SC_SB_EEES9_SE_SG_Li384ELb0ELb1ELb1ELb0EEENS1_19SingleTileSchedulerILb0ELb1ELb1ELi192EEEEEEEEEvNT_6ParamsE)
        .other          _ZN7cutlass13device_kernelIN5flash11enable_sm90INS1_16FlashAttnFwdSm90INS1_25CollectiveMainloopFwdSm90ILi2EN4cute5tupleIJNS5_1CILi1EEES8_S8_EEENS6_IJNS7_ILi192EEENS7_ILi128EEENS7_ILi64EEEEEELi64ENS_10bfloat16_tEfNS_4arch4Sm90ELb0ELb0ELb1ELb0ELb1ELb0ELb0ELb1ELb1ELb1ELb1ELb0EEENS1_21CollectiveEpilogueFwdINS6_IJSA_SC_SB_EEES9_SE_SG_Li384ELb0ELb1ELb1ELb0EEENS1_19SingleTileSchedulerILb0ELb1ELb1ELi192EEEEEEEEEvNT_6ParamsE,@"STO_CUDA_ENTRY STV_DEFAULT"
_ZN7cutlass13device_kernelIN5flash11enable_sm90INS1_16FlashAttnFwdSm90INS1_25CollectiveMainloopFwdSm90ILi2EN4cute5tupleIJNS5_1CILi1EEES8_S8_EEENS6_IJNS7_ILi192EEENS7_ILi128EEENS7_ILi64EEEEEELi64ENS_10bfloat16_tEfNS_4arch4Sm90ELb0ELb0ELb1ELb0ELb1ELb0ELb0ELb1ELb1ELb1ELb1ELb0EEENS1_21CollectiveEpilogueFwdINS6_IJSA_SC_SB_EEES9_SE_SG_Li384ELb0ELb1ELb1ELb0EEENS1_19SingleTileSchedulerILb0ELb1ELb1ELi192EEEEEEEEEvNT_6ParamsE:
[----:B------:R-:W-:Y:S01]  /*0000*/  LDC R1, c[0x0][0x37c] ;  /* 0x0000df00ff017b82 */ /* 0x000fe20000000800 */
[----:B------:R-:W-:Y:S05]  /*0010*/  EXIT ;  /* 0x000000000000794d */ /* 0x000fea0003800000 */
.L_x_36:
        /* <DEDUP_REMOVED lines=14> */
.L_x_81:


//--------------------- .text._ZN7cutlass13device_kernelIN5flash11enable_sm90INS1_16FlashAttnFwdSm90INS1_25CollectiveMainloopFwdSm90ILi2EN4cute5tupleIJNS5_1CILi1EEES8_S8_EEENS6_IJNS7_ILi192EEENS7_ILi128EEENS7_ILi64EEEEEELi64ENS_10bfloat16_tEfNS_4arch4Sm90ELb0ELb0ELb1ELb1ELb1ELb0ELb0ELb1ELb1ELb1ELb1ELb0EEENS1_21CollectiveEpilogueFwdINS6_IJSA_SC_SB_EEES9_SE_SG_Li384ELb1ELb1ELb1ELb0EEENS1_36VarlenDynamicPersistentTileSchedulerILi192ELi128ELi384ELi128ELb1ELb1ELb1ELb0ELb1ELb1EEEEEEEEEvNT_6ParamsE --------------------------
	.section	.text._ZN7cutlass13device_kernelIN5flash11enable_sm90INS1_16FlashAttnFwdSm90INS1_25CollectiveMainloopFwdSm90ILi2EN4cute5tupleIJNS5_1CILi1EEES8_S8_EEENS6_IJNS7_ILi192EEENS7_ILi128EEENS7_ILi64EEEEEELi64ENS_10bfloat16_tEfNS_4arch4Sm90ELb0ELb0ELb1ELb1ELb1ELb0ELb0ELb1ELb1ELb1ELb1ELb0EEENS1_21CollectiveEpilogueFwdINS6_IJSA_SC_SB_EEES9_SE_SG_Li384ELb1ELb1ELb1ELb0EEENS1_36VarlenDynamicPersistentTileSchedulerILi192ELi128ELi384ELi128ELb1ELb1ELb1ELb0ELb1ELb1EEEEEEEEEvNT_6ParamsE,"ax",@progbits
	.align	128
.text._ZN7cutlass13device_kernelIN5flash11enable_sm90INS1_16FlashAttnFwdSm90INS1_25CollectiveMainloopFwdSm90ILi2EN4cute5tupleIJNS5_1CILi1EEES8_S8_EEENS6_IJNS7_ILi192EEENS7_ILi128EEENS7_ILi64EEEEEELi64ENS_10bfloat16_tEfNS_4arch4Sm90ELb0ELb0ELb1ELb1ELb1ELb0ELb0ELb1ELb1ELb1ELb1ELb0EEENS1_21CollectiveEpilogueFwdINS6_IJSA_SC_SB_EEES9_SE_SG_Li384ELb1ELb1ELb1ELb0EEENS1_36VarlenDynamicPersistentTileSchedulerILi192ELi128ELi384ELi128ELb1ELb1ELb1ELb0ELb1ELb1EEEEEEEEEvNT_6ParamsE:
        .type           _ZN7cutlass13device_kernelIN5flash11enable_sm90INS1_16FlashAttnFwdSm90INS1_25CollectiveMainloopFwdSm90ILi2EN4cute5tupleIJNS5_1CILi1EEES8_S8_EEENS6_IJNS7_ILi192EEENS7_ILi128EEENS7_ILi64EEEEEELi64ENS_10bfloat16_tEfNS_4arch4Sm90ELb0ELb0ELb1ELb1ELb1ELb0ELb0ELb1ELb1ELb1ELb1ELb0EEENS1_21CollectiveEpilogueFwdINS6_IJSA_SC_SB_EEES9_SE_SG_Li384ELb1ELb1ELb1ELb0EEENS1_36VarlenDynamicPersistentTileSchedulerILi192ELi128ELi384ELi128ELb1ELb1ELb1ELb0ELb1ELb1EEEEEEEEEvNT_6ParamsE,@function
        .size           _ZN7cutlass13device_kernelIN5flash11enable_sm90INS1_16FlashAttnFwdSm90INS1_25CollectiveMainloopFwdSm90ILi2EN4cute5tupleIJNS5_1CILi1EEES8_S8_EEENS6_IJNS7_ILi192EEENS7_ILi128EEENS7_ILi64EEEEEELi64ENS_10bfloat16_tEfNS_4arch4Sm90ELb0ELb0ELb1ELb1ELb1ELb0ELb0ELb1ELb1ELb1ELb1ELb0EEENS1_21CollectiveEpilogueFwdINS6_IJSA_SC_SB_EEES9_SE_SG_Li384ELb1ELb1ELb1ELb0EEENS1_36VarlenDynamicPersistentTileSchedulerILi192ELi128ELi384ELi128ELb1ELb1ELb1ELb0ELb1ELb1EEEEEEEEEvNT_6ParamsE,(.L_x_82 - _ZN7cutlass13device_kernelIN5flash11enable_sm90INS1_16FlashAttnFwdSm90INS1_25CollectiveMainloopFwdSm90ILi2EN4cute5tupleIJNS5_1CILi1EEES8_S8_EEENS6_IJNS7_ILi192EEENS7_ILi128EEENS7_ILi64EEEEEELi64ENS_10bfloat16_tEfNS_4arch4Sm90ELb0ELb0ELb1ELb1ELb1ELb0ELb0ELb1ELb1ELb1ELb1ELb0EEENS1_21CollectiveEpilogueFwdINS6_IJSA_SC_SB_EEES9_SE_SG_Li384ELb1ELb1ELb1ELb0EEENS1_36VarlenDynamicPersistentTileSchedulerILi192ELi128ELi384ELi128ELb1ELb1ELb1ELb0ELb1ELb1EEEEEEEEEvNT_6ParamsE)
        .other          _ZN7cutlass13device_kernelIN5flash11enable_sm90INS1_16FlashAttnFwdSm90INS1_25CollectiveMainloopFwdSm90ILi2EN4cute5tupleIJNS5_1CILi1EEES8_S8_EEENS6_IJNS7_ILi192EEENS7_ILi128EEENS7_ILi64EEEEEELi64ENS_10bfloat16_tEfNS_4arch4Sm90ELb0ELb0ELb1ELb1ELb1ELb0ELb0ELb1ELb1ELb1ELb1ELb0EEENS1_21CollectiveEpilogueFwdINS6_IJSA_SC_SB_EEES9_SE_SG_Li384ELb1ELb1ELb1ELb0EEENS1_36VarlenDynamicPersistentTileSchedulerILi192ELi128ELi384ELi128ELb1ELb1ELb1ELb0ELb1ELb1EEEEEEEEEvNT_6ParamsE,@"STO_CUDA_ENTRY STV_DEFAULT"
_ZN7cutlass13device_kernelIN5flash11enable_sm90INS1_16FlashAttnFwdSm90INS1_25CollectiveMainloopFwdSm90ILi2EN4cute5tupleIJNS5_1CILi1EEES8_S8_EEENS6_IJNS7_ILi192EEENS7_ILi128EEENS7_ILi64EEEEEELi64ENS_10bfloat16_tEfNS_4arch4Sm90ELb0ELb0ELb1ELb1ELb1ELb0ELb0ELb1ELb1ELb1ELb1ELb0EEENS1_21CollectiveEpilogueFwdINS6_IJSA_SC_SB_EEES9_SE_SG_Li384ELb1ELb1ELb1ELb0EEENS1_36VarlenDynamicPersistentTileSchedulerILi192ELi128ELi384ELi128ELb1ELb1ELb1ELb0ELb1ELb1EEEEEEEEEvNT_6ParamsE:
[----:B------:R-:W-:Y:S01]  /*0000*/  LDC R1, c[0x0][0x37c] ;  /* 0x0000df00ff017b82 */ /* 0x000fe20000000800 */
[----:B------:R-:W-:Y:S05]  /*0010*/  EXIT ;  /* 0x000000000000794d */ /* 0x000fea0003800000 */
.L_x_37:
        /* <DEDUP_REMOVED lines=14> */
.L_x_82:


//--------------------- .text._ZN7cutlass13device_kernelIN5flash11enable_sm90INS1_16FlashAttnFwdSm90INS1_25CollectiveMainloopFwdSm90ILi2EN4cute5tupleIJNS5_1CILi1EEES8_S8_EEENS6_IJNS7_ILi192EEENS7_ILi128EEENS7_ILi64EEEEEELi64ENS_10bfloat16_tEfNS_4arch4Sm90ELb0ELb0ELb1ELb1ELb1ELb1ELb0ELb1ELb1ELb1ELb1ELb0EEENS1_21CollectiveEpilogueFwdINS6_IJSA_SC_SB_EEES9_SE_SG_Li384ELb1ELb1ELb1ELb0EEENS1_36VarlenDynamicPersistentTileSchedulerILi192ELi128ELi384ELi128ELb1ELb1ELb1ELb0ELb1ELb1EEEEEEEEEvNT_6ParamsE --------------------------
	.section	.text._ZN7cutlass13device_kernelIN5flash11enable_sm90INS1_16FlashAttnFwdSm90INS1_25CollectiveMainloopFwdSm90ILi2EN4cute5tupleIJNS5_1CILi1EEES8_S8_EEENS6_IJNS7_ILi192EEENS7_ILi128EEENS7_ILi64EEEEEELi64ENS_10bfloat16_tEfNS_4arch4Sm90ELb0ELb0ELb1ELb1ELb1ELb1ELb0ELb1ELb1ELb1ELb1ELb0EEENS1_21CollectiveEpilogueFwdINS6_IJSA_SC_SB_EEES9_SE_SG_Li384ELb1ELb1ELb1ELb0EEENS1_36VarlenDynamicPersistentTileSchedulerILi192ELi128ELi384ELi128ELb1ELb1ELb1ELb0ELb1ELb1EEEEEEEEEvNT_6ParamsE,"ax",@progbits
	.align	128
.text._ZN7cutlass13device_kernelIN5flash11enable_sm90INS1_16FlashAttnFwdSm90INS1_25CollectiveMainloopFwdSm90ILi2EN4cute5tupleIJNS5_1CILi1EEES8_S8_EEENS6_IJNS7_ILi192EEENS7_ILi128EEENS7_ILi64EEEEEELi64ENS_10bfloat16_tEfNS_4arch4Sm90ELb0ELb0ELb1ELb1ELb1ELb1ELb0ELb1ELb1ELb1ELb1ELb0EEENS1_21CollectiveEpilogueFwdINS6_IJSA_SC_SB_EEES9_SE_SG_Li384ELb1ELb1ELb1ELb0EEENS1_36VarlenDynamicPersistentTileSchedulerILi192ELi128ELi384ELi128ELb1ELb1ELb1ELb0ELb1ELb1EEEEEEEEEvNT_6ParamsE:
        .type           _ZN7cutlass13device_kernelIN5flash11enable_sm90INS1_16FlashAttnFwdSm90INS1_25CollectiveMainloopFwdSm90ILi2EN4cute5tupleIJNS5_1CILi1EEES8_S8_EEENS6_IJNS7_ILi192EEENS7_ILi128EEENS7_ILi64EEEEEELi64ENS_10bfloat16_tEfNS_4arch4Sm90ELb0ELb0ELb1ELb1ELb1ELb1ELb0ELb1ELb1ELb1ELb1ELb0EEENS1_21CollectiveEpilogueFwdINS6_IJSA_SC_SB_EEES9_SE_SG_Li384ELb1ELb1ELb1ELb0EEENS1_36VarlenDynamicPersistentTileSchedulerILi192ELi128ELi384ELi128ELb1ELb1ELb1ELb0ELb1ELb1EEEEEEEEEvNT_6ParamsE,@function
        .size           _ZN7cutlass13device_kernelIN5flash11enable_sm90INS1_16FlashAttnFwdSm90INS1_25CollectiveMainloopFwdSm90ILi2EN4cute5tupleIJNS5_1CILi1EEES8_S8_EEENS6_IJNS7_ILi192EEENS7_ILi128EEENS7_ILi64EEEEEELi64ENS_10bfloat16_tEfNS_4arch4Sm90ELb0ELb0ELb1ELb1ELb1ELb1ELb0ELb1ELb1ELb1ELb1ELb0EEENS1_21CollectiveEpilogueFwdINS6_IJSA_SC_SB_EEES9_SE_SG_Li384ELb1ELb1ELb1ELb0EEENS1_36VarlenDynamicPersistentTileSchedulerILi192ELi128ELi384ELi128ELb1ELb1ELb1ELb0ELb1ELb1EEEEEEEEEvNT_6ParamsE,(.L_x_83 - _ZN7cutlass13device_kernelIN5flash11enable_sm90INS1_16FlashAttnFwdSm90INS1_25CollectiveMainloopFwdSm90ILi2EN4cute5tupleIJNS5_1CILi1EEES8_S8_EEENS6_IJNS7_ILi192EEENS7_ILi128EEENS7_ILi64EEEEEELi64ENS_10bfloat16_tEfNS_4arch4Sm90ELb0ELb0ELb1ELb1ELb1ELb1ELb0ELb1ELb1ELb1ELb1ELb0EEENS1_21CollectiveEpilogueFwdINS6_IJSA_SC_SB_EEES9_SE_SG_Li384ELb1ELb1ELb1ELb0EEENS1_36VarlenDynamicPersistentTileSchedulerILi192ELi128ELi384ELi128ELb1ELb1ELb1ELb0ELb1ELb1EEEEEEEEEvNT_6ParamsE)
        .other          _ZN7cutlass13device_kernelIN5flash11enable_sm90INS1_16FlashAttnFwdSm90INS1_25CollectiveMainloopFwdSm90ILi2EN4cute5tupleIJNS5_1CILi1EEES8_S8_EEENS6_IJNS7_ILi192EEENS7_ILi128EEENS7_ILi64EEEEEELi64ENS_10bfloat16_tEfNS_4arch4Sm90ELb0ELb0ELb1ELb1ELb1ELb1ELb0ELb1ELb1ELb1ELb1ELb0EEENS1_21CollectiveEpilogueFwdINS6_IJSA_SC_SB_EEES9_SE_SG_Li384ELb1ELb1ELb1ELb0EEENS1_36VarlenDynamicPersistentTileSchedulerILi192ELi128ELi384ELi128ELb1ELb1ELb1ELb0ELb1ELb1EEEEEEEEEvNT_6ParamsE,@"STO_CUDA_ENTRY STV_DEFAULT"
_ZN7cutlass13device_kernelIN5flash11enable_sm90INS1_16FlashAttnFwdSm90INS1_25CollectiveMainloopFwdSm90ILi2EN4cute5tupleIJNS5_1CILi1EEES8_S8_EEENS6_IJNS7_ILi192EEENS7_ILi128EEENS7_ILi64EEEEEELi64ENS_10bfloat16_tEfNS_4arch4Sm90ELb0ELb0ELb1ELb1ELb1ELb1ELb0ELb1ELb1ELb1ELb1ELb0EEENS1_21CollectiveEpilogueFwdINS6_IJSA_SC_SB_EEES9_SE_SG_Li384ELb1ELb1ELb1ELb0EEENS1_36VarlenDynamicPersistentTileSchedulerILi192ELi128ELi384ELi128ELb1ELb1ELb1ELb0ELb1ELb1EEEEEEEEEvNT_6ParamsE:
[----:B------:R-:W-:Y:S01]  /*0000*/  LDC R1, c[0x0][0x37c] ;  /* 0x0000df00ff017b82 */ /* 0x000fe20000000800 */
[----:B------:R-:W-:Y:S05]  /*0010*/  EXIT ;  /* 0x000000000000794d */ /* 0x000fea0003800000 */
.L_x_38:
        /* <DEDUP_REMOVED lines=14> */
.L_x_83:


//--------------------- .text._ZN7cutlass13device_kernelIN5flash11enable_sm90INS1_16FlashAttnFwdSm90INS1_25CollectiveMainloopFwdSm90ILi2EN4cute5tupleIJNS5_1CILi1EEES8_S8_EEENS6_IJNS7_ILi192EEENS7_ILi128EEENS7_ILi64EEEEEELi64ENS_10bfloat16_tEfNS_4arch4Sm90ELb0ELb1ELb1ELb0ELb1ELb0ELb0ELb1ELb1ELb1ELb1ELb0EEENS1_21CollectiveEpilogueFwdINS6_IJSA_SC_SB_EEES9_SE_SG_Li384ELb0ELb1ELb1ELb0EEENS1_19SingleTileSchedulerILb0ELb1ELb1ELi192EEEEEEEEEvNT_6ParamsE --------------------------
	.section	.text._ZN7cutlass13device_kernelIN5flash11enable_sm90INS1_16FlashAttnFwdSm90INS1_25CollectiveMainloopFwdSm90ILi2EN4cute5tupleIJNS5_1CILi1EEES8_S8_EEENS6_IJNS7_ILi192EEENS7_ILi128EEENS7_ILi64EEEEEELi64ENS_10bfloat16_tEfNS_4arch4Sm90ELb0ELb1ELb1ELb0ELb1ELb0ELb0ELb1ELb1ELb1ELb1ELb0EEENS1_21CollectiveEpilogueFwdINS6_IJSA_SC_SB_EEES9_SE_SG_Li384ELb0ELb1ELb1ELb0EEENS1_19SingleTileSchedulerILb0ELb1ELb1ELi192EEEEEEEEEvNT_6ParamsE,"ax",@progbits
	.align	128
.text._ZN7cutlass13device_kernelIN5flash11enable_sm90INS1_16FlashAttnFwdSm90INS1_25CollectiveMainloopFwdSm90ILi2EN4cute5tupleIJNS5_1CILi1EEES8_S8_EEENS6_IJNS7_ILi192EEENS7_ILi128EEENS7_ILi64EEEEEELi64ENS_10bfloat16_tEfNS_4arch4Sm90ELb0ELb1ELb1ELb0ELb1ELb0ELb0ELb1ELb1ELb1ELb1ELb0EEENS1_21CollectiveEpilogueFwdINS6_IJSA_SC_SB_EEES9_SE_SG_Li384ELb0ELb1ELb1ELb0EEENS1_19SingleTileSchedulerILb0ELb1ELb1ELi192EEEEEEEEEvNT_6ParamsE:
        .type           _ZN7cutlass13device_kernelIN5flash11enable_sm90INS1_16FlashAttnFwdSm90INS1_25CollectiveMainloopFwdSm90ILi2EN4cute5tupleIJNS5_1CILi1EEES8_S8_EEENS6_IJNS7_ILi192EEENS7_ILi128EEENS7_ILi64EEEEEELi64ENS_10bfloat16_tEfNS_4arch4Sm90ELb0ELb1ELb1ELb0ELb1ELb0ELb0ELb1ELb1ELb1ELb1ELb0EEENS1_21CollectiveEpilogueFwdINS6_IJSA_SC_SB_EEES9_SE_SG_Li384ELb0ELb1ELb1ELb0EEENS1_19SingleTileSchedulerILb0ELb1ELb1ELi192EEEEEEEEEvNT_6ParamsE,@function
        .size           _ZN7cutlass13device_kernelIN5flash11enable_sm90INS1_16FlashAttnFwdSm90INS1_25CollectiveMainloopFwdSm90ILi2EN4cute5tupleIJNS5_1CILi1EEES8_S8_EEENS6_IJNS7_ILi192EEENS7_ILi128EEENS7_ILi64EEEEEELi64ENS_10bfloat16_tEfNS_4arch4Sm90ELb0ELb1ELb1ELb0ELb1ELb0ELb0ELb1ELb1ELb1ELb1ELb0EEENS1_21CollectiveEpilogueFwdINS6_IJSA_SC_SB_EEES9_SE_SG_Li384ELb0ELb1ELb1ELb0EEENS1_19SingleTileSchedulerILb0ELb1ELb1ELi192EEEEEEEEEvNT_6ParamsE,(.L_x_84 - _ZN7cutlass13device_kernelIN5flash11enable_sm90INS1_16FlashAttnFwdSm90INS1_25CollectiveMainloopFwdSm90ILi2EN4cute5tupleIJNS5_1CILi1EEES8_S8_EEENS6_IJNS7_ILi192EEENS7_ILi128EEENS7_ILi64EEEEEELi64ENS_10bfloat16_tEfNS_4arch4Sm90ELb0ELb1ELb1ELb0ELb1ELb0ELb0ELb1ELb1ELb1ELb1ELb0EEENS1_21CollectiveEpilogueFwdINS6_IJSA_SC_SB_EEES9_SE_SG_Li384ELb0ELb1ELb1ELb0EEENS1_19SingleTileSchedulerILb0ELb1ELb1ELi192EEEEEEEEEvNT_6ParamsE)
        .other          _ZN7cutlass13device_kernelIN5flash11enable_sm90INS1_16FlashAttnFwdSm90INS1_25CollectiveMainloopFwdSm90ILi2EN4cute5tupleIJNS5_1CILi1EEES8_S8_EEENS6_IJNS7_ILi192EEENS7_ILi128EEENS7_ILi64EEEEEELi64ENS_10bfloat16_tEfNS_4arch4Sm90ELb0ELb1ELb1ELb0ELb1ELb0ELb0ELb1ELb1ELb1ELb1ELb0EEENS1_21CollectiveEpilogueFwdINS6_IJSA_SC_SB_EEES9_SE_SG_Li384ELb0ELb1ELb1ELb0EEENS1_19SingleTileSchedulerILb0ELb1ELb1ELi192EEEEEEEEEvNT_6ParamsE,@"STO_CUDA_ENTRY STV_DEFAULT"
_ZN7cutlass13device_kernelIN5flash11enable_sm90INS1_16FlashAttnFwdSm90INS1_25CollectiveMainloopFwdSm90ILi2EN4cute5tupleIJNS5_1CILi1EEES8_S8_EEENS6_IJNS7_ILi192EEENS7_ILi128EEENS7_ILi64EEEEEELi64ENS_10bfloat16_tEfNS_4arch4Sm90ELb0ELb1ELb1ELb0ELb1ELb0ELb0ELb1ELb1ELb1ELb1ELb0EEENS1_21CollectiveEpilogueFwdINS6_IJSA_SC_SB_EEES9_SE_SG_Li384ELb0ELb1ELb1ELb0EEENS1_19SingleTileSchedulerILb0ELb1ELb1ELi192EEEEEEEEEvNT_6ParamsE:
[----:B------:R-:W-:Y:S01]  /*0000*/  LDC R1, c[0x0][0x37c] ;  /* 0x0000df00ff017b82 */ /* 0x000fe20000000800 */
[----:B------:R-:W-:Y:S05]  /*0010*/  EXIT ;  /* 0x000000000000794d */ /* 0x000fea0003800000 */
.L_x_39:
        /* <DEDUP_REMOVED lines=14> */
.L_x_84:


//--------------------- .text._ZN7cutlass13device_kernelIN5flash11enable_sm90INS1_16FlashAttnFwdSm90INS1_25CollectiveMainloopFwdSm90ILi2EN4cute5tupleIJNS5_1CILi1EEES8_S8_EEENS6_IJNS7_ILi192EEENS7_ILi128EEENS7_ILi64EEEEEELi64ENS_10bfloat16_tEfNS_4arch4Sm90ELb0ELb1ELb1ELb1ELb1ELb0ELb0ELb1ELb1ELb1ELb1ELb0EEENS1_21CollectiveEpilogueFwdINS6_IJSA_SC_SB_EEES9_SE_SG_Li384ELb1ELb1ELb1ELb0EEENS1_36VarlenDynamicPersistentTileSchedulerILi192ELi128ELi384ELi128ELb1ELb1ELb1ELb1ELb0ELb1EEEEEEEEEvNT_6ParamsE --------------------------
	.section	.text._ZN7cutlass13device_kernelIN5flash11enable_sm90INS1_16FlashAttnFwdSm90INS1_25CollectiveMainloopFwdSm90ILi2EN4cute5tupleIJNS5_1CILi1EEES8_S8_EEENS6_IJNS7_ILi192EEENS7_ILi128EEENS7_ILi64EEEEEELi64ENS_10bfloat16_tEfNS_4arch4Sm90ELb0ELb1ELb1ELb1ELb1ELb0ELb0ELb1ELb1ELb1ELb1ELb0EEENS1_21CollectiveEpilogueFwdINS6_IJSA_SC_SB_EEES9_SE_SG_Li384ELb1ELb1ELb1ELb0EEENS1_36VarlenDynamicPersistentTileSchedulerILi192ELi128ELi384ELi128ELb1ELb1ELb1ELb1ELb0ELb1EEEEEEEEEvNT_6ParamsE,"ax",@progbits
	.align	128
.text._ZN7cutlass13device_kernelIN5flash11enable_sm90INS1_16FlashAttnFwdSm90INS1_25CollectiveMainloopFwdSm90ILi2EN4cute5tupleIJNS5_1CILi1EEES8_S8_EEENS6_IJNS7_ILi192EEENS7_ILi128EEENS7_ILi64EEEEEELi64ENS_10bfloat16_tEfNS_4arch4Sm90ELb0ELb1ELb1ELb1ELb1ELb0ELb0ELb1ELb1ELb1ELb1ELb0EEENS1_21CollectiveEpilogueFwdINS6_IJSA_SC_SB_EEES9_SE_SG_Li384ELb1ELb1ELb1ELb0EEENS1_36VarlenDynamicPersistentTileSchedulerILi192ELi128ELi384ELi128ELb1ELb1ELb1ELb1ELb0ELb1EEEEEEEEEvNT_6ParamsE:
        .type           _ZN7cutlass13device_kernelIN5flash11enable_sm90INS1_16FlashAttnFwdSm90INS1_25CollectiveMainloopFwdSm90ILi2EN4cute5tupleIJNS5_1CILi1EEES8_S8_EEENS6_IJNS7_ILi192EEENS7_ILi128EEENS7_ILi64EEEEEELi64ENS_10bfloat16_tEfNS_4arch4Sm90ELb0ELb1ELb1ELb1ELb1ELb0ELb0ELb1ELb1ELb1ELb1ELb0EEENS1_21CollectiveEpilogueFwdINS6_IJSA_SC_SB_EEES9_SE_SG_Li384ELb1ELb1ELb1ELb0EEENS1_36VarlenDynamicPersistentTileSchedulerILi192ELi128ELi384ELi128ELb1ELb1ELb1ELb1ELb0ELb1EEEEEEEEEvNT_6ParamsE,@function
        .size           _ZN7cutlass13device_kernelIN5flash11enable_sm90INS1_16FlashAttnFwdSm90INS1_25CollectiveMainloopFwdSm90ILi2EN4cute5tupleIJNS5_1CILi1EEES8_S8_EEENS6_IJNS7_ILi192EEENS7_ILi128EEENS7_ILi64EEEEEELi64ENS_10bfloat16_tEfNS_4arch4Sm90ELb0ELb1ELb1ELb1ELb1ELb0ELb0ELb1ELb1ELb1ELb1ELb0EEENS1_21CollectiveEpilogueFwdINS6_IJSA_SC_SB_EEES9_SE_SG_Li384ELb1ELb1ELb1ELb0EEENS1_36VarlenDynamicPersistentTileSchedulerILi192ELi128ELi384ELi128ELb1ELb1ELb1ELb1ELb0ELb1EEEEEEEEEvNT_6ParamsE,(.L_x_85 - _ZN7cutlass13device_kernelIN5flash11enable_sm90INS1_16FlashAttnFwdSm90INS1_25CollectiveMainloopFwdSm90ILi2EN4cute5tupleIJNS5_1CILi1EEES8_S8_EEENS6_IJNS7_ILi192EEENS7_ILi128EEENS7_ILi64EEEEEELi64ENS_10bfloat16_tEfNS_4arch4Sm90ELb0ELb1ELb1ELb1ELb1ELb0ELb0ELb1ELb1ELb1ELb1ELb0EEENS1_21CollectiveEpilogueFwdINS6_IJSA_SC_SB_EEES9_SE_SG_Li384ELb1ELb1ELb1ELb0EEENS1_36VarlenDynamicPersistentTileSchedulerILi192ELi128ELi384ELi128ELb1ELb1ELb1ELb1ELb0ELb1EEEEEEEEEvNT_6ParamsE)
        .other          _ZN7cutlass13device_kernelIN5flash11enable_sm90INS1_16FlashAttnFwdSm90INS1_25CollectiveMainloopFwdSm90ILi2EN4cute5tupleIJNS5_1CILi1EEES8_S8_EEENS6_IJNS7_ILi192EEENS7_ILi128EEENS7_ILi64EEEEEELi64ENS_10bfloat16_tEfNS_4arch4Sm90ELb0ELb1ELb1ELb1ELb1ELb0ELb0ELb1ELb1ELb1ELb1ELb0EEENS1_21CollectiveEpilogueFwdINS6_IJSA_SC_SB_EEES9_SE_SG_Li384ELb1ELb1ELb1ELb0EEENS1_36VarlenDynamicPersistentTileSchedulerILi192ELi128ELi384ELi128ELb1ELb1ELb1ELb1ELb0ELb1EEEEEEEEEvNT_6ParamsE,@"STO_CUDA_ENTRY STV_DEFAULT"
_ZN7cutlass13device_kernelIN5flash11enable_sm90INS1_16FlashAttnFwdSm90INS1_25CollectiveMainloopFwdSm90ILi2EN4cute5tupleIJNS5_1CILi1EEES8_S8_EEENS6_IJNS7_ILi192EEENS7_ILi128EEENS7_ILi64EEEEEELi64ENS_10bfloat16_tEfNS_4arch4Sm90ELb0ELb1ELb1ELb1ELb1ELb0ELb0ELb1ELb1ELb1ELb1ELb0EEENS1_21CollectiveEpilogueFwdINS6_IJSA_SC_SB_EEES9_SE_SG_Li384ELb1ELb1ELb1ELb0EEENS1_36VarlenDynamicPersistentTileSchedulerILi192ELi128ELi384ELi128ELb1ELb1ELb1ELb1ELb0ELb1EEEEEEEEEvNT_6ParamsE:
[----:B------:R-:W-:Y:S01]  /*0000*/  LDC R1, c[0x0][0x37c] ;  /* 0x0000df00ff017b82 */ /* 0x000fe20000000800 */
[----:B------:R-:W-:Y:S05]  /*0010*/  EXIT ;  /* 0x000000000000794d */ /* 0x000fea0003800000 */
.L_x_40:
        /* <DEDUP_REMOVED lines=14> */
.L_x_85:


//--------------------- .text._ZN7cutlass13device_kernelIN5flash11enable_sm90INS1_16FlashAttnFwdSm90INS1_25CollectiveMainloopFwdSm90ILi2EN4cute5tupleIJNS5_1CILi1EEES8_S8_EEENS6_IJNS7_ILi192EEENS7_ILi128EEENS7_ILi64EEEEEELi64ENS_10bfloat16_tEfNS_4arch4Sm90ELb0ELb1ELb1ELb1ELb1ELb1ELb0ELb1ELb1ELb1ELb1ELb0EEENS1_21CollectiveEpilogueFwdINS6_IJSA_SC_SB_EEES9_SE_SG_Li384ELb1ELb1ELb1ELb0EEENS1_36VarlenDynamicPersistentTileSchedulerILi192ELi128ELi384ELi128ELb1ELb1ELb1ELb1ELb0ELb1EEEEEEEEEvNT_6ParamsE --------------------------
	.section	.text._ZN7cutlass13device_kernelIN5flash11enable_sm90INS1_16FlashAttnFwdSm90INS1_25CollectiveMainloopFwdSm90ILi2EN4cute5tupleIJNS5_1CILi1EEES8_S8_EEENS6_IJNS7_ILi192EEENS7_ILi128EEENS7_ILi64EEEEEELi64ENS_10bfloat16_tEfNS_4arch4Sm90ELb0ELb1ELb1ELb1ELb1ELb1ELb0ELb1ELb1ELb1ELb1ELb0EEENS1_21CollectiveEpilogueFwdINS6_IJSA_SC_SB_EEES9_SE_SG_Li384ELb1ELb1ELb1ELb0EEENS1_36VarlenDynamicPersistentTileSchedulerILi192ELi128ELi384ELi128ELb1ELb1ELb1ELb1ELb0ELb1EEEEEEEEEvNT_6ParamsE,"ax",@progbits
	.align	128
.text._ZN7cutlass13device_kernelIN5flash11enable_sm90INS1_16FlashAttnFwdSm90INS1_25CollectiveMainloopFwdSm90ILi2EN4cute5tupleIJNS5_1CILi1EEES8_S8_EEENS6_IJNS7_ILi192EEENS7_ILi128EEENS7_ILi64EEEEEELi64ENS_10bfloat16_tEfNS_4arch4Sm90ELb0ELb1ELb1ELb1ELb1ELb1ELb0ELb1ELb1ELb1ELb1ELb0EEENS1_21CollectiveEpilogueFwdINS6_IJSA_SC_SB_EEES9_SE_SG_Li384ELb1ELb1ELb1ELb0EEENS1_36VarlenDynamicPersistentTileSchedulerILi192ELi128ELi384ELi128ELb1ELb1ELb1ELb1ELb0ELb1EEEEEEEEEvNT_6ParamsE:
        .type           _ZN7cutlass13device_kernelIN5flash11enable_sm90INS1_16FlashAttnFwdSm90INS1_25CollectiveMainloopFwdSm90ILi2EN4cute5tupleIJNS5_1CILi1EEES8_S8_EEENS6_IJNS7_ILi192EEENS7_ILi128EEENS7_ILi64EEEEEELi64ENS_10bfloat16_tEfNS_4arch4Sm90ELb0ELb1ELb1ELb1ELb1ELb1ELb0ELb1ELb1ELb1ELb1ELb0EEENS1_21CollectiveEpilogueFwdINS6_IJSA_SC_SB_EEES9_SE_SG_Li384ELb1ELb1ELb1ELb0EEENS1_36VarlenDynamicPersistentTileSchedulerILi192ELi128ELi384ELi128ELb1ELb1ELb1ELb1ELb0ELb1EEEEEEEEEvNT_6ParamsE,@function
        .size           _ZN7cutlass13device_kernelIN5flash11enable_sm90INS1_16FlashAttnFwdSm90INS1_25CollectiveMainloopFwdSm90ILi2EN4cute5tupleIJNS5_1CILi1EEES8_S8_EEENS6_IJNS7_ILi192EEENS7_ILi128EEENS7_ILi64EEEEEELi64ENS_10bfloat16_tEfNS_4arch4Sm90ELb0ELb1ELb1ELb1ELb1ELb1ELb0ELb1ELb1ELb1ELb1ELb0EEENS1_21CollectiveEpilogueFwdINS6_IJSA_SC_SB_EEES9_SE_SG_Li384ELb1ELb1ELb1ELb0EEENS1_36VarlenDynamicPersistentTileSchedulerILi192ELi128ELi384ELi128ELb1ELb1ELb1ELb1ELb0ELb1EEEEEEEEEvNT_6ParamsE,(.L_x_86 - _ZN7cutlass13device_kernelIN5flash11enable_sm90INS1_16FlashAttnFwdSm90INS1_25CollectiveMainloopFwdSm90ILi2EN4cute5tupleIJNS5_1CILi1EEES8_S8_EEENS6_IJNS7_ILi192EEENS7_ILi128EEENS7_ILi64EEEEEELi64ENS_10bfloat16_tEfNS_4arch4Sm90ELb0ELb1ELb1ELb1ELb1ELb1ELb0ELb1ELb1ELb1ELb1ELb0EEENS1_21CollectiveEpilogueFwdINS6_IJSA_SC_SB_EEES9_SE_SG_Li384ELb1ELb1ELb1ELb0EEENS1_36VarlenDynamicPersistentTileSchedulerILi192ELi128ELi384ELi128ELb1ELb1ELb1ELb1ELb0ELb1EEEEEEEEEvNT_6ParamsE)
        .other          _ZN7cutlass13device_kernelIN5flash11enable_sm90INS1_16FlashAttnFwdSm90INS1_25CollectiveMainloopFwdSm90ILi2EN4cute5tupleIJNS5_1CILi1EEES8_S8_EEENS6_IJNS7_ILi192EEENS7_ILi128EEENS7_ILi64EEEEEELi64ENS_10bfloat16_tEfNS_4arch4Sm90ELb0ELb1ELb1ELb1ELb1ELb1ELb0ELb1ELb1ELb1ELb1ELb0EEENS1_21CollectiveEpilogueFwdINS6_IJSA_SC_SB_EEES9_SE_SG_Li384ELb1ELb1ELb1ELb0EEENS1_36VarlenDynamicPersistentTileSchedulerILi192ELi128ELi384ELi128ELb1ELb1ELb1ELb1ELb0ELb1EEEEEEEEEvNT_6ParamsE,@"STO_CUDA_ENTRY STV_DEFAULT"
_ZN7cutlass13device_kernelIN5flash11enable_sm90INS1_16FlashAttnFwdSm90INS1_25CollectiveMainloopFwdSm90ILi2EN4cute5tupleIJNS5_1CILi1EEES8_S8_EEENS6_IJNS7_ILi192EEENS7_ILi128EEENS7_ILi64EEEEEELi64ENS_10bfloat16_tEfNS_4arch4Sm90ELb0ELb1ELb1ELb1ELb1ELb1ELb0ELb1ELb1ELb1ELb1ELb0EEENS1_21CollectiveEpilogueFwdINS6_IJSA_SC_SB_EEES9_SE_SG_Li384ELb1ELb1ELb1ELb0EEENS1_36VarlenDynamicPersistentTileSchedulerILi192ELi128ELi384ELi128ELb1ELb1ELb1ELb1ELb0ELb1EEEEEEEEEvNT_6ParamsE:
[----:B------:R-:W-:Y:S01]  /*0000*/  LDC R1, c[0x0][0x37c] ;  /* 0x0000df00ff017b82 */ /* 0x000fe20000000800 */
[----:B------:R-:W-:Y:S05]  /*0010*/  EXIT ;  /* 0x000000000000794d */ /* 0x000fea0003800000 */
.L_x_41:
        /* <DEDUP_REMOVED lines=14> */
.L_x_86:


//--------------------- .text._ZN7cutlass13device_kernelIN5flash11enable_sm90INS1_16FlashAttnFwdSm90INS1_25CollectiveMainloopFwdSm90ILi2EN4cute5tupleIJNS5_1CILi1EEES8_S8_EEENS6_IJNS7_ILi192EEENS7_ILi128EEENS7_ILi64EEEEEELi64ENS_10bfloat16_tEfNS_4arch4Sm90ELb1ELb0ELb1ELb0ELb1ELb0ELb0ELb1ELb1ELb1ELb1ELb0EEENS1_21CollectiveEpilogueFwdINS6_IJSA_SC_SB_EEES9_SE_SG_Li384ELb0ELb1ELb1ELb0EEENS1_19SingleTileSchedulerILb0ELb1ELb1ELi192EEEEEEEEEvNT_6ParamsE --------------------------
	.section	.text._ZN7cutlass13device_kernelIN5flash11enable_sm90INS1_16FlashAttnFwdSm90INS1_25CollectiveMainloopFwdSm90ILi2EN4cute5tupleIJNS5_1CILi1EEES8_S8_EEENS6_IJNS7_ILi192EEENS7_ILi128EEENS7_ILi64EEEEEELi64ENS_10bfloat16_tEfNS_4arch4Sm90ELb1ELb0ELb1ELb0ELb1ELb0ELb0ELb1ELb1ELb1ELb1ELb0EEENS1_21CollectiveEpilogueFwdINS6_IJSA_SC_SB_EEES9_SE_SG_Li384ELb0ELb1ELb1ELb0EEENS1_19SingleTileSchedulerILb0ELb1ELb1ELi192EEEEEEEEEvNT_6ParamsE,"ax",@progbits
	.align	128
.text._ZN7cutlass13device_kernelIN5flash11enable_sm90INS1_16FlashAttnFwdSm90INS1_25CollectiveMainloopFwdSm90ILi2EN4cute5tupleIJNS5_1CILi1EEES8_S8_EEENS6_IJNS7_ILi192EEENS7_ILi128EEENS7_ILi64EEEEEELi64ENS_10bfloat16_tEfNS_4arch4Sm90ELb1ELb0ELb1ELb0ELb1ELb0ELb0ELb1ELb1ELb1ELb1ELb0EEENS1_21CollectiveEpilogueFwdINS6_IJSA_SC_SB_EEES9_SE_SG_Li384ELb0ELb1ELb1ELb0EEENS1_19SingleTileSchedulerILb0ELb1ELb1ELi192EEEEEEEEEvNT_6ParamsE:
        .type           _ZN7cutlass13device_kernelIN5flash11enable_sm90INS1_16FlashAttnFwdSm90INS1_25CollectiveMainloopFwdSm90ILi2EN4cute5tupleIJNS5_1CILi1EEES8_S8_EEENS6_IJNS7_ILi192EEENS7_ILi128EEENS7_ILi64EEEEEELi64ENS_10bfloat16_tEfNS_4arch4Sm90ELb1ELb0ELb1ELb0ELb1ELb0ELb0ELb1ELb1ELb1ELb1ELb0EEENS1_21CollectiveEpilogueFwdINS6_IJSA_SC_SB_EEES9_SE_SG_Li384ELb0ELb1ELb1ELb0EEENS1_19SingleTileSchedulerILb0ELb1ELb1ELi192EEEEEEEEEvNT_6ParamsE,@function
        .size           _ZN7cutlass13device_kernelIN5flash11enable_sm90INS1_16FlashAttnFwdSm90INS1_25CollectiveMainloopFwdSm90ILi2EN4cute5tupleIJNS5_1CILi1EEES8_S8_EEENS6_IJNS7_ILi192EEENS7_ILi128EEENS7_ILi64EEEEEELi64ENS_10bfloat16_tEfNS_4arch4Sm90ELb1ELb0ELb1ELb0ELb1ELb0ELb0ELb1ELb1ELb1ELb1ELb0EEENS1_21CollectiveEpilogueFwdINS6_IJSA_SC_SB_EEES9_SE_SG_Li384ELb0ELb1ELb1ELb0EEENS1_19SingleTileSchedulerILb0ELb1ELb1ELi192EEEEEEEEEvNT_6ParamsE,(.L_x_87 - _ZN7cutlass13device_kernelIN5flash11enable_sm90INS1_16FlashAttnFwdSm90INS1_25CollectiveMainloopFwdSm90ILi2EN4cute5tupleIJNS5_1CILi1EEES8_S8_EEENS6_IJNS7_ILi192EEENS7_ILi128EEENS7_ILi64EEEEEELi64ENS_10bfloat16_tEfNS_4arch4Sm90ELb1ELb0ELb1ELb0ELb1ELb0ELb0ELb1ELb1ELb1ELb1ELb0EEENS1_21CollectiveEpilogueFwdINS6_IJSA_SC_SB_EEES9_SE_SG_Li384ELb0ELb1ELb1ELb0EEENS1_19SingleTileSchedulerILb0ELb1ELb1ELi192EEEEEEEEEvNT_6ParamsE)
        .other          _ZN7cutlass13device_kernelIN5flash11enable_sm90INS1_16FlashAttnFwdSm90INS1_25CollectiveMainloopFwdSm90ILi2EN4cute5tupleIJNS5_1CILi1EEES8_S8_EEENS6_IJNS7_ILi192EEENS7_ILi128EEENS7_ILi64EEEEEELi64ENS_10bfloat16_tEfNS_4arch4Sm90ELb1ELb0ELb1ELb0ELb1ELb0ELb0ELb1ELb1ELb1ELb1ELb0EEENS1_21CollectiveEpilogueFwdINS6_IJSA_SC_SB_EEES9_SE_SG_Li384ELb0ELb1ELb1ELb0EEENS1_19SingleTileSchedulerILb0ELb1ELb1ELi192EEEEEEEEEvNT_6ParamsE,@"STO_CUDA_ENTRY STV_DEFAULT"
_ZN7cutlass13device_kernelIN5flash11enable_sm90INS1_16FlashAttnFwdSm90INS1_25CollectiveMainloopFwdSm90ILi2EN4cute5tupleIJNS5_1CILi1EEES8_S8_EEENS6_IJNS7_ILi192EEENS7_ILi128EEENS7_ILi64EEEEEELi64ENS_10bfloat16_tEfNS_4arch4Sm90ELb1ELb0ELb1ELb0ELb1ELb0ELb0ELb1ELb1ELb1ELb1ELb0EEENS1_21CollectiveEpilogueFwdINS6_IJSA_SC_SB_EEES9_SE_SG_Li384ELb0ELb1ELb1ELb0EEENS1_19SingleTileSchedulerILb0ELb1ELb1ELi192EEEEEEEEEvNT_6ParamsE:
[----:B------:R-:W-:Y:S01]  /*0000*/  LDC R1, c[0x0][0x37c] ;  /* 0x0000df00ff017b82 */ /* 0x000fe20000000800 */
[----:B------:R-:W-:Y:S05]  /*0010*/  EXIT ;  /* 0x000000000000794d */ /* 0x000fea0003800000 */
.L_x_42:
        /* <DEDUP_REMOVED lines=14> */
.L_x_87:


//--------------------- .text._ZN7cutlass13device_kernelIN5flash11enable_sm90INS1_16FlashAttnFwdSm90INS1_25CollectiveMainloopFwdSm90ILi2EN4cute5tupleIJNS5_1CILi1EEES8_S8_EEENS6_IJNS7_ILi192EEENS7_ILi128EEENS7_ILi64EEEEEELi64ENS_10bfloat16_tEfNS_4arch4Sm90ELb1ELb0ELb1ELb1ELb1ELb0ELb0ELb1ELb1ELb1ELb1ELb0EEENS1_21CollectiveEpilogueFwdINS6_IJSA_SC_SB_EEES9_SE_SG_Li384ELb1ELb1ELb1ELb0EEENS1_36VarlenDynamicPersistentTileSchedulerILi192ELi128ELi384ELi128ELb1ELb1ELb1ELb1ELb1ELb1EEEEEEEEEvNT_6ParamsE --------------------------
	.section	.text._ZN7cutlass13device_kernelIN5flash11enable_sm90INS1_16FlashAttnFwdSm90INS1_25CollectiveMainloopFwdSm90ILi2EN4cute5tupleIJNS5_1CILi1EEES8_S8_EEENS6_IJNS7_ILi192EEENS7_ILi128EEENS7_ILi64EEEEEELi64ENS_10bfloat16_tEfNS_4arch4Sm90ELb1ELb0ELb1ELb1ELb1ELb0ELb0ELb1ELb1ELb1ELb1ELb0EEENS1_21CollectiveEpilogueFwdINS6_IJSA_SC_SB_EEES9_SE_SG_Li384ELb1ELb1ELb1ELb0EEENS1_36VarlenDynamicPersistentTileSchedulerILi192ELi128ELi384ELi128ELb1ELb1ELb1ELb1ELb1ELb1EEEEEEEEEvNT_6ParamsE,"ax",@progbits
	.align	128
.text._ZN7cutlass13device_kernelIN5flash11enable_sm90INS1_16FlashAttnFwdSm90INS1_25CollectiveMainloopFwdSm90ILi2EN4cute5tupleIJNS5_1CILi1EEES8_S8_EEENS6_IJNS7_ILi192EEENS7_ILi128EEENS7_ILi64EEEEEELi64ENS_10bfloat16_tEfNS_4arch4Sm90ELb1ELb0ELb1ELb1ELb1ELb0ELb0ELb1ELb1ELb1ELb1ELb0EEENS1_21CollectiveEpilogueFwdINS6_IJSA_SC_SB_EEES9_SE_SG_Li384ELb1ELb1ELb1ELb0EEENS1_36VarlenDynamicPersistentTileSchedulerILi192ELi128ELi384ELi128ELb1ELb1ELb1ELb1ELb1ELb1EEEEEEEEEvNT_6ParamsE:
        .type           _ZN7cutlass13device_kernelIN5flash11enable_sm90INS1_16FlashAttnFwdSm90INS1_25CollectiveMainloopFwdSm90ILi2EN4cute5tupleIJNS5_1CILi1EEES8_S8_EEENS6_IJNS7_ILi192EEENS7_ILi128EEENS7_ILi64EEEEEELi64ENS_10bfloat16_tEfNS_4arch4Sm90ELb1ELb0ELb1ELb1ELb1ELb0ELb0ELb1ELb1ELb1ELb1ELb0EEENS1_21CollectiveEpilogueFwdINS6_IJSA_SC_SB_EEES9_SE_SG_Li384ELb1ELb1ELb1ELb0EEENS1_36VarlenDynamicPersistentTileSchedulerILi192ELi128ELi384ELi128ELb1ELb1ELb1ELb1ELb1ELb1EEEEEEEEEvNT_6ParamsE,@function
        .size           _ZN7cutlass13device_kernelIN5flash11enable_sm90INS1_16FlashAttnFwdSm90INS1_25CollectiveMainloopFwdSm90ILi2EN4cute5tupleIJNS5_1CILi1EEES8_S8_EEENS6_IJNS7_ILi192EEENS7_ILi128EEENS7_ILi64EEEEEELi64ENS_10bfloat16_tEfNS_4arch4Sm90ELb1ELb0ELb1ELb1ELb1ELb0ELb0ELb1ELb1ELb1ELb1ELb0EEENS1_21CollectiveEpilogueFwdINS6_IJSA_SC_SB_EEES9_SE_SG_Li384ELb1ELb1ELb1ELb0EEENS1_36VarlenDynamicPersistentTileSchedulerILi192ELi128ELi384ELi128ELb1ELb1ELb1ELb1ELb1ELb1EEEEEEEEEvNT_6ParamsE,(.L_x_88 - _ZN7cutlass13device_kernelIN5flash11enable_sm90INS1_16FlashAttnFwdSm90INS1_25CollectiveMainloopFwdSm90ILi2EN4cute5tupleIJNS5_1CILi1EEES8_S8_EEENS6_IJNS7_ILi192EEENS7_ILi128EEENS7_ILi64EEEEEELi64ENS_10bfloat16_tEfNS_4arch4Sm90ELb1ELb0ELb1ELb1ELb1ELb0ELb0ELb1ELb1ELb1ELb1ELb0EEENS1_21CollectiveEpilogueFwdINS6_IJSA_SC_SB_EEES9_SE_SG_Li384ELb1ELb1ELb1ELb0EEENS1_36VarlenDynamicPersistentTileSchedulerILi192ELi128ELi384ELi128ELb1ELb1ELb1ELb1ELb1ELb1EEEEEEEEEvNT_6ParamsE)
        .other          _ZN7cutlass13device_kernelIN5flash11enable_sm90INS1_16FlashAttnFwdSm90INS1_25CollectiveMainloopFwdSm90ILi2EN4cute5tupleIJNS5_1CILi1EEES8_S8_EEENS6_IJNS7_ILi192EEENS7_ILi128EEENS7_ILi64EEEEEELi64ENS_10bfloat16_tEfNS_4arch4Sm90ELb1ELb0ELb1ELb1ELb1ELb0ELb0ELb1ELb1ELb1ELb1ELb0EEENS1_21CollectiveEpilogueFwdINS6_IJSA_SC_SB_EEES9_SE_SG_Li384ELb1ELb1ELb1ELb0EEENS1_36VarlenDynamicPersistentTileSchedulerILi192ELi128ELi384ELi128ELb1ELb1ELb1ELb1ELb1ELb1EEEEEEEEEvNT_6ParamsE,@"STO_CUDA_ENTRY STV_DEFAULT"
_ZN7cutlass13device_kernelIN5flash11enable_sm90INS1_16FlashAttnFwdSm90INS1_25CollectiveMainloopFwdSm90ILi2EN4cute5tupleIJNS5_1CILi1EEES8_S8_EEENS6_IJNS7_ILi192EEENS7_ILi128EEENS7_ILi64EEEEEELi64ENS_10bfloat16_tEfNS_4arch4Sm90ELb1ELb0ELb1ELb1ELb1ELb0ELb0ELb1ELb1ELb1ELb1ELb0EEENS1_21CollectiveEpilogueFwdINS6_IJSA_SC_SB_EEES9_SE_SG_Li384ELb1ELb1ELb1ELb0EEENS1_36VarlenDynamicPersistentTileSchedulerILi192ELi128ELi384ELi128ELb1ELb1ELb1ELb1ELb1ELb1EEEEEEEEEvNT_6ParamsE:
[----:B------:R-:W-:Y:S01]  /*0000*/  LDC R1, c[0x0][0x37c] ;  /* 0x0000df00ff017b82 */ /* 0x000fe20000000800 */
[----:B------:R-:W-:Y:S05]  /*0010*/  EXIT ;  /* 0x000000000000794d */ /* 0x000fea0003800000 */
.L_x_43:
        /* <DEDUP_REMOVED lines=14> */
.L_x_88:


//--------------------- .text._ZN7cutlass13device_kernelIN5flash11enable_sm90INS1_16FlashAttnFwdSm90INS1_25CollectiveMainloopFwdSm90ILi2EN4cute5tupleIJNS5_1CILi1EEES8_S8_EEENS6_IJNS7_ILi192EEENS7_ILi128EEENS7_ILi64EEEEEELi64ENS_10bfloat16_tEfNS_4arch4Sm90ELb1ELb0ELb1ELb1ELb1ELb1ELb0ELb1ELb1ELb1ELb1ELb0EEENS1_21CollectiveEpilogueFwdINS6_IJSA_SC_SB_EEES9_SE_SG_Li384ELb1ELb1ELb1ELb0EEENS1_36VarlenDynamicPersistentTileSchedulerILi192ELi128ELi384ELi128ELb1ELb1ELb1ELb1ELb1ELb1EEEEEEEEEvNT_6ParamsE --------------------------
	.section	.text._ZN7cutlass13device_kernelIN5flash11enable_sm90INS1_16FlashAttnFwdSm90INS1_25CollectiveMainloopFwdSm90ILi2EN4cute5tupleIJNS5_1CILi1EEES8_S8_EEENS6_IJNS7_ILi192EEENS7_ILi128EEENS7_ILi64EEEEEELi64ENS_10bfloat16_tEfNS_4arch4Sm90ELb1ELb0ELb1ELb1ELb1ELb1ELb0ELb1ELb1ELb1ELb1ELb0EEENS1_21CollectiveEpilogueFwdINS6_IJSA_SC_SB_EEES9_SE_SG_Li384ELb1ELb1ELb1ELb0EEENS1_36VarlenDynamicPersistentTileSchedulerILi192ELi128ELi384ELi128ELb1ELb1ELb1ELb1ELb1ELb1EEEEEEEEEvNT_6ParamsE,"ax",@progbits
	.align	128
.text._ZN7cutlass13device_kernelIN5flash11enable_sm90INS1_16FlashAttnFwdSm90INS1_25CollectiveMainloopFwdSm90ILi2EN4cute5tupleIJNS5_1CILi1EEES8_S8_EEENS6_IJNS7_ILi192EEENS7_ILi128EEENS7_ILi64EEEEEELi64ENS_10bfloat16_tEfNS_4arch4Sm90ELb1ELb0ELb1ELb1ELb1ELb1ELb0ELb1ELb1ELb1ELb1ELb0EEENS1_21CollectiveEpilogueFwdINS6_IJSA_SC_SB_EEES9_SE_SG_Li384ELb1ELb1ELb1ELb0EEENS1_36VarlenDynamicPersistentTileSchedulerILi192ELi128ELi384ELi128ELb1ELb1ELb1ELb1ELb1ELb1EEEEEEEEEvNT_6ParamsE:
        .type           _ZN7cutlass13device_kernelIN5flash11enable_sm90INS1_16FlashAttnFwdSm90INS1_25CollectiveMainloopFwdSm90ILi2EN4cute5tupleIJNS5_1CILi1EEES8_S8_EEENS6_IJNS7_ILi192EEENS7_ILi128EEENS7_ILi64EEEEEELi64ENS_10bfloat16_tEfNS_4arch4Sm90ELb1ELb0ELb1ELb1ELb1ELb1ELb0ELb1ELb1ELb1ELb1ELb0EEENS1_21CollectiveEpilogueFwdINS6_IJSA_SC_SB_EEES9_SE_SG_Li384ELb1ELb1ELb1ELb0EEENS1_36VarlenDynamicPersistentTileSchedulerILi192ELi128ELi384ELi128ELb1ELb1ELb1ELb1ELb1ELb1EEEEEEEEEvNT_6ParamsE,@function
        .size           _ZN7cutlass13device_kernelIN5flash11enable_sm90INS1_16FlashAttnFwdSm90INS1_25CollectiveMainloopFwdSm90ILi2EN4cute5tupleIJNS5_1CILi1EEES8_S8_EEENS6_IJNS7_ILi192EEENS7_ILi128EEENS7_ILi64EEEEEELi64ENS_10bfloat16_tEfNS_4arch4Sm90ELb1ELb0ELb1ELb1ELb1ELb1ELb0ELb1ELb1ELb1ELb1ELb0EEENS1_21CollectiveEpilogueFwdINS6_IJSA_SC_SB_EEES9_SE_SG_Li384ELb1ELb1ELb1ELb0EEENS1_36VarlenDynamicPersistentTileSchedulerILi192ELi128ELi384ELi128ELb1ELb1ELb1ELb1ELb1ELb1EEEEEEEEEvNT_6ParamsE,(.L_x_89 - _ZN7cutlass13device_kernelIN5flash11enable_sm90INS1_16FlashAttnFwdSm90INS1_25CollectiveMainloopFwdSm90ILi2EN4cute5tupleIJNS5_1CILi1EEES8_S8_EEENS6_IJNS7_ILi192EEENS7_ILi128EEENS7_ILi64EEEEEELi64ENS_10bfloat16_tEfNS_4arch4Sm90ELb1ELb0ELb1ELb1ELb1ELb1ELb0ELb1ELb1ELb1ELb1ELb0EEENS1_21CollectiveEpilogueFwdINS6_IJSA_SC_SB_EEES9_SE_SG_Li384ELb1ELb1ELb1ELb0EEENS1_36VarlenDynamicPersistentTileSchedulerILi192ELi128ELi384ELi128ELb1ELb1ELb1ELb1ELb1ELb1EEEEEEEEEvNT_6ParamsE)
        .other          _ZN7cutlass13device_kernelIN5flash11enable_sm90INS1_16FlashAttnFwdSm90INS1_25CollectiveMainloopFwdSm90ILi2EN4cute5tupleIJNS5_1CILi1EEES8_S8_EEENS6_IJNS7_ILi192EEENS7_ILi128EEENS7_ILi64EEEEEELi64ENS_10bfloat16_tEfNS_4arch4Sm90ELb1ELb0ELb1ELb1ELb1ELb1ELb0ELb1ELb1ELb1ELb1ELb0EEENS1_21CollectiveEpilogueFwdINS6_IJSA_SC_SB_EEES9_SE_SG_Li384ELb1ELb1ELb1ELb0EEENS1_36VarlenDynamicPersistentTileSchedulerILi192ELi128ELi384ELi128ELb1ELb1ELb1ELb1ELb1ELb1EEEEEEEEEvNT_6ParamsE,@"STO_CUDA_ENTRY STV_DEFAULT"
_ZN7cutlass13device_kernelIN5flash11enable_sm90INS1_16FlashAttnFwdSm90INS1_25CollectiveMainloopFwdSm90ILi2EN4cute5tupleIJNS5_1CILi1EEES8_S8_EEENS6_IJNS7_ILi192EEENS7_ILi128EEENS7_ILi64EEEEEELi64ENS_10bfloat16_tEfNS_4arch4Sm90ELb1ELb0ELb1ELb1ELb1ELb1ELb0ELb1ELb1ELb1ELb1ELb0EEENS1_21CollectiveEpilogueFwdINS6_IJSA_SC_SB_EEES9_SE_SG_Li384ELb1ELb1ELb1ELb0EEENS1_36VarlenDynamicPersistentTileSchedulerILi192ELi128ELi384ELi128ELb1ELb1ELb1ELb1ELb1ELb1EEEEEEEEEvNT_6ParamsE:
[----:B------:R-:W-:Y:S01]  /*0000*/  LDC R1, c[0x0][0x37c] ;  /* 0x0000df00ff017b82 */ /* 0x000fe20000000800 */
[----:B------:R-:W-:Y:S05]  /*0010*/  EXIT ;  /* 0x000000000000794d */ /* 0x000fea0003800000 */
.L_x_44:
        /* <DEDUP_REMOVED lines=14> */
.L_x_89:


//--------------------- .nv.shared.reserved.0     --------------------------
	.section	.nv.shared.reserved.0,"aw",@nobits
	.weak		__nv_reservedSMEM_offset_0_alias
	.size		__nv_reservedSMEM_offset_0_alias, 0, 64
	.other		__nv_reservedSMEM_offset_0_alias,@"STO_CUDA_RESERVED_SHARED STV_DEFAULT"
__nv_reservedSMEM_offset_0_alias:
	.zero		0
	.zero		64


//--------------------- .nv.global                --------------------------
	.section	.nv.global,"aw",@nobits
.nv.global:
	.type		_ZN86_INTERNAL_0e8feed4_50_flash_fwd_hdimall_bf16_paged_split_softcap_sm90_cu_ceb34e2a_37814cute1_E,@object
	.size		_ZN86_INTERNAL_0e8feed4_50_flash_fwd_hdimall_bf16_paged_split_softcap_sm90_cu_ceb34e2a_37814cute1_E,(_ZN86_INTERNAL_0e8feed4_50_flash_fwd_hdimall_bf16_paged_split_softcap_sm90_cu_ceb34e2a_37814cuda3std3__45__cpo6cbeginE - _ZN86_INTERNAL_0e8feed4_50_flash_fwd_hdimall_bf16_paged_split_softcap_sm90_cu_ceb34e2a_37814cute1_E)
_ZN86_INTERNAL_0e8feed4_50_flash_fwd_hdimall_bf16_paged_split_softcap_sm90_cu_ceb34e2a_37814cute1_E:
	.zero		1
	.type		_ZN86_INTERNAL_0e8feed4_50_flash_fwd_hdimall_bf16_paged_split_softcap_sm90_cu_ceb34e2a_37814cuda3std3__45__cpo6cbeginE,@object
	.size		_ZN86_INTERNAL_0e8feed4_50_flash_fwd_hdimall_bf16_paged_split_softcap_sm90_cu_ceb34e2a_37814cuda3std3__45__cpo6cbeginE,(_ZN86_INTERNAL_0e8feed4_50_flash_fwd_hdimall_bf16_paged_split_softcap_sm90_cu_ceb34e2a_37814cuda3std3__48in_placeE - _ZN86_INTERNAL_0e8feed4_50_flash_fwd_hdimall_bf16_paged_split_softcap_sm90_cu_ceb34e2a_37814cuda3std3__45__cpo6cbeginE)
_ZN86_INTERNAL_0e8feed4_50_flash_fwd_hdimall_bf16_paged_split_softcap_sm90_cu_ceb34e2a_37814cuda3std3__45__cpo6cbeginE:
	.zero		1
	.type		_ZN86_INTERNAL_0e8feed4_50_flash_fwd_hdimall_bf16_paged_split_softcap_sm90_cu_ceb34e2a_37814cuda3std3__48in_placeE,@object
	.size		_ZN86_INTERNAL_0e8feed4_50_flash_fwd_hdimall_bf16_paged_split_softcap_sm90_cu_ceb34e2a_37814cuda3std3__48in_placeE,(_ZN86_INTERNAL_0e8feed4_50_flash_fwd_hdimall_bf16_paged_split_softcap_sm90_cu_ceb34e2a_37814cuda3std6ranges3__45__cpo9iter_moveE - _ZN86_INTERNAL_0e8feed4_50_flash_fwd_hdimall_bf16_paged_split_softcap_sm90_cu_ceb34e2a_37814cuda3std3__48in_placeE)
_ZN86_INTERNAL_0e8feed4_50_flash_fwd_hdimall_bf16_paged_split_softcap_sm90_cu_ceb34e2a_37814cuda3std3__48in_placeE:
	.zero		1
	.type		_ZN86_INTERNAL_0e8feed4_50_flash_fwd_hdimall_bf16_paged_split_softcap_sm90_cu_ceb34e2a_37814cuda3std6ranges3__45__cpo9iter_moveE,@object
	.size		_ZN86_INTERNAL_0e8feed4_50_flash_fwd_hdimall_bf16_paged_split_softcap_sm90_cu_ceb34e2a_37814cuda3std6ranges3__45__cpo9iter_moveE,(_ZN86_INTERNAL_0e8feed4_50_flash_fwd_hdimall_bf16_paged_split_softcap_sm90_cu_ceb34e2a_37814cuda3std3__45__cpo5beginE - _ZN86_INTERNAL_0e8feed4_50_flash_fwd_hdimall_bf16_paged_split_softcap_sm90_cu_ceb34e2a_37814cuda3std6ranges3__45__cpo9iter_moveE)
_ZN86_INTERNAL_0e8feed4_50_flash_fwd_hdimall_bf16_paged_split_softcap_sm90_cu_ceb34e2a_37814cuda3std6ranges3__45__cpo9iter_moveE:
	.zero		1
	.type		_ZN86_INTERNAL_0e8feed4_50_flash_fwd_hdimall_bf16_paged_split_softcap_sm90_cu_ceb34e2a_37814cuda3std3__45__cpo5beginE,@object
	.size		_ZN86_INTERNAL_0e8feed4_50_flash_fwd_hdimall_bf16_paged_split_softcap_sm90_cu_ceb34e2a_37814cuda3std3__45__cpo5beginE,(_ZN86_INTERNAL_0e8feed4_50_flash_fwd_hdimall_bf16_paged_split_softcap_sm90_cu_ceb34e2a_37814cuda3std3__488_GLOBAL__N__0e8feed4_50_flash_fwd_hdimall_bf16_paged_split_softcap_sm90_cu_ceb34e2a_37816ignoreE - _ZN86_INTERNAL_0e8feed4_50_flash_fwd_hdimall_bf16_paged_split_softcap_sm90_cu_ceb34e2a_37814cuda3std3__45__cpo5beginE)
_ZN86_INTERNAL_0e8feed4_50_flash_fwd_hdimall_bf16_paged_split_softcap_sm90_cu_ceb34e2a_37814cuda3std3__45__cpo5beginE:
	.zero		1
	.type		_ZN86_INTERNAL_0e8feed4_50_flash_fwd_hdimall_bf16_paged_split_softcap_sm90_cu_ceb34e2a_37814cuda3std3__488_GLOBAL__N__0e8feed4_50_flash_fwd_hdimall_bf16_paged_split_softcap_sm90_cu_ceb34e2a_37816ignoreE,@object
	.size		_ZN86_INTERNAL_0e8feed4_50_flash_fwd_hdimall_bf16_paged_split_softcap_sm90_cu_ceb34e2a_37814cuda3std3__488_GLOBAL__N__0e8feed4_50_flash_fwd_hdimall_bf16_paged_split_softcap_sm90_cu_ceb34e2a_37816ignoreE,(_ZN86_INTERNAL_0e8feed4_50_flash_fwd_hdimall_bf16_paged_split_softcap_sm90_cu_ceb34e2a_37814cute7productE - _ZN86_INTERNAL_0e8feed4_50_flash_fwd_hdimall_bf16_paged_split_softcap_sm90_cu_ceb34e2a_37814cuda3std3__488_GLOBAL__N__0e8feed4_50_flash_fwd_hdimall_bf16_paged_split_softcap_sm90_cu_ceb34e2a_37816ignoreE)
_ZN86_INTERNAL_0e8feed4_50_flash_fwd_hdimall_bf16_paged_split_softcap_sm90_cu_ceb34e2a_37814cuda3std3__488_GLOBAL__N__0e8feed4_50_flash_fwd_hdimall_bf16_paged_split_softcap_sm90_cu_ceb34e2a_37816ignoreE:
	.zero		1
	.type		_ZN86_INTERNAL_0e8feed4_50_flash_fwd_hdimall_bf16_paged_split_softcap_sm90_cu_ceb34e2a_37814cute7productE,@object
	.size		_ZN86_INTERNAL_0e8feed4_50_flash_fwd_hdimall_bf16_paged_split_softcap_sm90_cu_ceb34e2a_37814cute7productE,(_ZN86_INTERNAL_0e8feed4_50_flash_fwd_hdimall_bf16_paged_split_softcap_sm90_cu_ceb34e2a_37814cuda3std3__45__cpo3endE - _ZN86_INTERNAL_0e8feed4_50_flash_fwd_hdimall_bf16_paged_split_softcap_sm90_cu_ceb34e2a_37814cute7productE)
_ZN86_INTERNAL_0e8feed4_50_flash_fwd_hdimall_bf16_paged_split_softcap_sm90_cu_ceb34e2a_37814cute7productE:
	.zero		1
	.type		_ZN86_INTERNAL_0e8feed4_50_flash_fwd_hdimall_bf16_paged_split_softcap_sm90_cu_ceb34e2a_37814cuda3std3__45__cpo3endE,@object
	.size		_ZN86_INTERNAL_0e8feed4_50_flash_fwd_hdimall_bf16_paged_split_softcap_sm90_cu_ceb34e2a_37814cuda3std3__45__cpo3endE,(_ZN86_INTERNAL_0e8feed4_50_flash_fwd_hdimall_bf16_paged_split_softcap_sm90_cu_ceb34e2a_37814cuda3std3__419piecewise_constructE - _ZN86_INTERNAL_0e8feed4_50_flash_fwd_hdimall_bf16_paged_split_softcap_sm90_cu_ceb34e2a_37814cuda3std3__45__cpo3endE)
_ZN86_INTERNAL_0e8feed4_50_flash_fwd_hdimall_bf16_paged_split_softcap_sm90_cu_ceb34e2a_37814cuda3std3__45__cpo3endE:
	.zero		1
	.type		_ZN86_INTERNAL_0e8feed4_50_flash_fwd_hdimall_bf16_paged_split_softcap_sm90_cu_ceb34e2a_37814cuda3std3__419piecewise_constructE,@object
	.size		_ZN86_INTERNAL_0e8feed4_50_flash_fwd_hdimall_bf16_paged_split_softcap_sm90_cu_ceb34e2a_37814cuda3std3__419piecewise_constructE,(_ZN86_INTERNAL_0e8feed4_50_flash_fwd_hdimall_bf16_paged_split_softcap_sm90_cu_ceb34e2a_37814cuda3std3__45__cpo4cendE - _ZN86_INTERNAL_0e8feed4_50_flash_fwd_hdimall_bf16_paged_split_softcap_sm90_cu_ceb34e2a_37814cuda3std3__419piecewise_constructE)
_ZN86_INTERNAL_0e8feed4_50_flash_fwd_hdimall_bf16_paged_split_softcap_sm90_cu_ceb34e2a_37814cuda3std3__419piecewise_constructE:
	.zero		1
	.type		_ZN86_INTERNAL_0e8feed4_50_flash_fwd_hdimall_bf16_paged_split_softcap_sm90_cu_ceb34e2a_37814cuda3std3__45__cpo4cendE,@object
	.size		_ZN86_INTERNAL_0e8feed4_50_flash_fwd_hdimall_bf16_paged_split_softcap_sm90_cu_ceb34e2a_37814cuda3std3__45__cpo4cendE,(_ZN86_INTERNAL_0e8feed4_50_flash_fwd_hdimall_bf16_paged_split_softcap_sm90_cu_ceb34e2a_37814cuda3std6ranges3__45__cpo4swapE - _ZN86_INTERNAL_0e8feed4_50_flash_fwd_hdimall_bf16_paged_split_softcap_sm90_cu_ceb34e2a_37814cuda3std3__45__cpo4cendE)
_ZN86_INTERNAL_0e8feed4_50_flash_fwd_hdimall_bf16_paged_split_softcap_sm90_cu_ceb34e2a_37814cuda3std3__45__cpo4cendE:
	.zero		1
	.type		_ZN86_INTERNAL_0e8feed4_50_flash_fwd_hdimall_bf16_paged_split_softcap_sm90_cu_ceb34e2a_37814cuda3std6ranges3__45__cpo4swapE,@object
	.size		_ZN86_INTERNAL_0e8feed4_50_flash_fwd_hdimall_bf16_paged_split_softcap_sm90_cu_ceb34e2a_37814cuda3std6ranges3__45__cpo4swapE,(.L_7 - _ZN86_INTERNAL_0e8feed4_50_flash_fwd_hdimall_bf16_paged_split_softcap_sm90_cu_ceb34e2a_37814cuda3std6ranges3__45__cpo4swapE)
_ZN86_INTERNAL_0e8feed4_50_flash_fwd_hdimall_bf16_paged_split_softcap_sm90_cu_ceb34e2a_37814cuda3std6ranges3__45__cpo4swapE:
	.zero		1
.L_7:


//--------------------- .nv.constant0._ZN7cutlass13device_kernelIN5flash11enable_sm90INS1_16FlashAttnFwdSm90INS1_25CollectiveMainloopFwdSm90ILi2EN4cute5tupleIJNS5_1CILi1EEES8_S8_EEENS6_IJNS7_ILi128EEENS7_ILi80EEENS7_ILi256EEEEEELi256ENS_10bfloat16_tEfNS_4arch4Sm90ELb0ELb0ELb1ELb0ELb1ELb0ELb0ELb1ELb1ELb1ELb1ELb0EEENS1_21CollectiveEpilogueFwdINS6_IJSA_SC_SB_EEES9_SE_SG_Li256ELb0ELb1ELb1ELb0EEENS1_19SingleTileSchedulerILb0ELb1ELb1ELi128EEEEEEEEEvNT_6ParamsE --------------------------
	.section	.nv.constant0._ZN7cutlass13device_kernelIN5flash11enable_sm90INS1_16FlashAttnFwdSm90INS1_25CollectiveMainloopFwdSm90ILi2EN4cute5tupleIJNS5_1CILi1EEES8_S8_EEENS6_IJNS7_ILi128EEENS7_ILi80EEENS7_ILi256EEEEEELi256ENS_10bfloat16_tEfNS_4arch4Sm90ELb0ELb0ELb1ELb0ELb1ELb0ELb0ELb1ELb1ELb1ELb1ELb0EEENS1_21CollectiveEpilogueFwdINS6_IJSA_SC_SB_EEES9_SE_SG_Li256ELb0ELb1ELb1ELb0EEENS1_19SingleTileSchedulerILb0ELb1ELb1ELi128EEEEEEEEEvNT_6ParamsE,"a",@progbits
	.sectionflags	@""
	.align	4
.nv.constant0._ZN7cutlass13device_kernelIN5flash11enable_sm90INS1_16FlashAttnFwdSm90INS1_25CollectiveMainloopFwdSm90ILi2EN4cute5tupleIJNS5_1CILi1EEES8_S8_EEENS6_IJNS7_ILi128EEENS7_ILi80EEENS7_ILi256EEEEEELi256ENS_10bfloat16_tEfNS_4arch4Sm90ELb0ELb0ELb1ELb0ELb1ELb0ELb0ELb1ELb1ELb1ELb1ELb0EEENS1_21CollectiveEpilogueFwdINS6_IJSA_SC_SB_EEES9_SE_SG_Li256ELb0ELb1ELb1ELb0EEENS1_19SingleTileSchedulerILb0ELb1ELb1ELi128EEEEEEEEEvNT_6ParamsE:
	.zero		3456


//--------------------- .nv.constant0._ZN7cutlass13device_kernelIN5flash11enable_sm90INS1_16FlashAttnFwdSm90INS1_25CollectiveMainloopFwdSm90ILi2EN4cute5tupleIJNS5_1CILi1EEES8_S8_EEENS6_IJNS7_ILi128EEENS7_ILi80EEENS7_ILi256EEEEEELi256ENS_10bfloat16_tEfNS_4arch4Sm90ELb0ELb0ELb1ELb1ELb1ELb0ELb0ELb1ELb1ELb1ELb1ELb0EEENS1_21CollectiveEpilogueFwdINS6_IJSA_SC_SB_EEES9_SE_SG_Li256ELb1ELb1ELb1ELb0EEENS1_36VarlenDynamicPersistentTileSchedulerILi128ELi80ELi256ELi128ELb1ELb1ELb1ELb0ELb1ELb1EEEEEEEEEvNT_6ParamsE --------------------------
	.section	.nv.constant0._ZN7cutlass13device_kernelIN5flash11enable_sm90INS1_16FlashAttnFwdSm90INS1_25CollectiveMainloopFwdSm90ILi2EN4cute5tupleIJNS5_1CILi1EEES8_S8_EEENS6_IJNS7_ILi128EEENS7_ILi80EEENS7_ILi256EEEEEELi256ENS_10bfloat16_tEfNS_4arch4Sm90ELb0ELb0ELb1ELb1ELb1ELb0ELb0ELb1ELb1ELb1ELb1ELb0EEENS1_21CollectiveEpilogueFwdINS6_IJSA_SC_SB_EEES9_SE_SG_Li256ELb1ELb1ELb1ELb0EEENS1_36VarlenDynamicPersistentTileSchedulerILi128ELi80ELi256ELi128ELb1ELb1ELb1ELb0ELb1ELb1EEEEEEEEEvNT_6ParamsE,"a",@progbits
	.sectionflags	@""
	.align	4
.nv.constant0._ZN7cutlass13device_kernelIN5flash11enable_sm90INS1_16FlashAttnFwdSm90INS1_25CollectiveMainloopFwdSm90ILi2EN4cute5tupleIJNS5_1CILi1EEES8_S8_EEENS6_IJNS7_ILi128EEENS7_ILi80EEENS7_ILi256EEEEEELi256ENS_10bfloat16_tEfNS_4arch4Sm90ELb0ELb0ELb1ELb1ELb1ELb0ELb0ELb1ELb1ELb1ELb1ELb0EEENS1_21CollectiveEpilogueFwdINS6_IJSA_SC_SB_EEES9_SE_SG_Li256ELb1ELb1ELb1ELb0EEENS1_36VarlenDynamicPersistentTileSchedulerILi128ELi80ELi256ELi128ELb1ELb1ELb1ELb0ELb1ELb1EEEEEEEEEvNT_6ParamsE:
	.zero		3584


//--------------------- .nv.constant0._ZN7cutlass13device_kernelIN5flash11enable_sm90INS1_16FlashAttnFwdSm90INS1_25CollectiveMainloopFwdSm90ILi2EN4cute5tupleIJNS5_1CILi1EEES8_S8_EEENS6_IJNS7_ILi128EEENS7_ILi80EEENS7_ILi256EEEEEELi256ENS_10bfloat16_tEfNS_4arch4Sm90ELb0ELb0ELb1ELb1ELb1ELb1ELb0ELb1ELb1ELb1ELb1ELb0EEENS1_21CollectiveEpilogueFwdINS6_IJSA_SC_SB_EEES9_SE_SG_Li256ELb1ELb1ELb1ELb0EEENS1_36VarlenDynamicPersistentTileSchedulerILi128ELi80ELi256ELi128ELb1ELb1ELb1ELb0ELb1ELb1EEEEEEEEEvNT_6ParamsE --------------------------
	.section	.nv.constant0._ZN7cutlass13device_kernelIN5flash11enable_sm90INS1_16FlashAttnFwdSm90INS1_25CollectiveMainloopFwdSm90ILi2EN4cute5tupleIJNS5_1CILi1EEES8_S8_EEENS6_IJNS7_ILi128EEENS7_ILi80EEENS7_ILi256EEEEEELi256ENS_10bfloat16_tEfNS_4arch4Sm90ELb0ELb0ELb1ELb1ELb1ELb1ELb0ELb1ELb1ELb1ELb1ELb0EEENS1_21CollectiveEpilogueFwdINS6_IJSA_SC_SB_EEES9_SE_SG_Li256ELb1ELb1ELb1ELb0EEENS1_36VarlenDynamicPersistentTileSchedulerILi128ELi80ELi256ELi128ELb1ELb1ELb1ELb0ELb1ELb1EEEEEEEEEvNT_6ParamsE,"a",@progbits
	.sectionflags	@""
	.align	4
.nv.constant0._ZN7cutlass13device_kernelIN5flash11enable_sm90INS1_16FlashAttnFwdSm90INS1_25CollectiveMainloopFwdSm90ILi2EN4cute5tupleIJNS5_1CILi1EEES8_S8_EEENS6_IJNS7_ILi128EEENS7_ILi80EEENS7_ILi256EEEEEELi256ENS_10bfloat16_tEfNS_4arch4Sm90ELb0ELb0ELb1ELb1ELb1ELb1ELb0ELb1ELb1ELb1ELb1ELb0EEENS1_21CollectiveEpilogueFwdINS6_IJSA_SC_SB_EEES9_SE_SG_Li256ELb1ELb1ELb1ELb0EEENS1_36VarlenDynamicPersistentTileSchedulerILi128ELi80ELi256ELi128ELb1ELb1ELb1ELb0ELb1ELb1EEEEEEEEEvNT_6ParamsE:
	.zero		3584


//--------------------- .nv.constant0._ZN7cutlass13device_kernelIN5flash11enable_sm90INS1_16FlashAttnFwdSm90INS1_25CollectiveMainloopFwdSm90ILi2EN4cute5tupleIJNS5_1CILi1EEES8_S8_EEENS6_IJNS7_ILi128EEENS7_ILi64EEENS7_ILi256EEEEEELi256ENS_10bfloat16_tEfNS_4arch4Sm90ELb0ELb1ELb1ELb0ELb1ELb0ELb0ELb1ELb1ELb1ELb1ELb0EEENS1_21CollectiveEpilogueFwdINS6_IJSA_SC_SB_EEES9_SE_SG_Li256ELb0ELb1ELb1ELb0EEENS1_19SingleTileSchedulerILb0ELb1ELb1ELi128EEEEEEEEEvNT_6ParamsE --------------------------
	.section	.nv.constant0._ZN7cutlass13device_kernelIN5flash11enable_sm90INS1_16FlashAttnFwdSm90INS1_25CollectiveMainloopFwdSm90ILi2EN4cute5tupleIJNS5_1CILi1EEES8_S8_EEENS6_IJNS7_ILi128EEENS7_ILi64EEENS7_ILi256EEEEEELi256ENS_10bfloat16_tEfNS_4arch4Sm90ELb0ELb1ELb1ELb0ELb1ELb0ELb0ELb1ELb1ELb1ELb1ELb0EEENS1_21CollectiveEpilogueFwdINS6_IJSA_SC_SB_EEES9_SE_SG_Li256ELb0ELb1ELb1ELb0EEENS1_19SingleTileSchedulerILb0ELb1ELb1ELi128EEEEEEEEEvNT_6ParamsE,"a",@progbits
	.sectionflags	@""
	.align	4
.nv.constant0._ZN7cutlass13device_kernelIN5flash11enable_sm90INS1_16FlashAttnFwdSm90INS1_25CollectiveMainloopFwdSm90ILi2EN4cute5tupleIJNS5_1CILi1EEES8_S8_EEENS6_IJNS7_ILi128EEENS7_ILi64EEENS7_ILi256EEEEEELi256ENS_10bfloat16_tEfNS_4arch4Sm90ELb0ELb1ELb1ELb0ELb1ELb0ELb0ELb1ELb1ELb1ELb1ELb0EEENS1_21CollectiveEpilogueFwdINS6_IJSA_SC_SB_EEES9_SE_SG_Li256ELb0ELb1ELb1ELb0EEENS1_19SingleTileSchedulerILb0ELb1ELb1ELi128EEEEEEEEEvNT_6ParamsE:
	.zero		3456


//--------------------- .nv.constant0._ZN7cutlass13device_kernelIN5flash11enable_sm90INS1_16FlashAttnFwdSm90INS1_25CollectiveMainloopFwdSm90ILi2EN4cute5tupleIJNS5_1CILi1EEES8_S8_EEENS6_IJNS7_ILi128EEENS7_ILi64EEENS7_ILi256EEEEEELi256ENS_10bfloat16_tEfNS_4arch4Sm90ELb0ELb1ELb1ELb1ELb1ELb0ELb0ELb1ELb1ELb1ELb1ELb0EEENS1_21CollectiveEpilogueFwdINS6_IJSA_SC_SB_EEES9_SE_SG_Li256ELb1ELb1ELb1ELb0EEENS1_36VarlenDynamicPersistentTileSchedulerILi128ELi64ELi256ELi128ELb1ELb1ELb1ELb1ELb0ELb1EEEEEEEEEvNT_6ParamsE --------------------------
	.section	.nv.constant0._ZN7cutlass13device_kernelIN5flash11enable_sm90INS1_16FlashAttnFwdSm90INS1_25CollectiveMainloopFwdSm90ILi2EN4cute5tupleIJNS5_1CILi1EEES8_S8_EEENS6_IJNS7_ILi128EEENS7_ILi64EEENS7_ILi256EEEEEELi256ENS_10bfloat16_tEfNS_4arch4Sm90ELb0ELb1ELb1ELb1ELb1ELb0ELb0ELb1ELb1ELb1ELb1ELb0EEENS1_21CollectiveEpilogueFwdINS6_IJSA_SC_SB_EEES9_SE_SG_Li256ELb1ELb1ELb1ELb0EEENS1_36VarlenDynamicPersistentTileSchedulerILi128ELi64ELi256ELi128ELb1ELb1ELb1ELb1ELb0ELb1EEEEEEEEEvNT_6ParamsE,"a",@progbits
	.sectionflags	@""
	.align	4
.nv.constant0._ZN7cutlass13device_kernelIN5flash11enable_sm90INS1_16FlashAttnFwdSm90INS1_25CollectiveMainloopFwdSm90ILi2EN4cute5tupleIJNS5_1CILi1EEES8_S8_EEENS6_IJNS7_ILi128EEENS7_ILi64EEENS7_ILi256EEEEEELi256ENS_10bfloat16_tEfNS_4arch4Sm90ELb0ELb1ELb1ELb1ELb1ELb0ELb0ELb1ELb1ELb1ELb1ELb0EEENS1_21CollectiveEpilogueFwdINS6_IJSA_SC_SB_EEES9_SE_SG_Li256ELb1ELb1ELb1ELb0EEENS1_36VarlenDynamicPersistentTileSchedulerILi128ELi64ELi256ELi128ELb1ELb1ELb1ELb1ELb0ELb1EEEEEEEEEvNT_6ParamsE:
	.zero		3584


//--------------------- .nv.constant0._ZN7cutlass13device_kernelIN5flash11enable_sm90INS1_16FlashAttnFwdSm90INS1_25CollectiveMainloopFwdSm90ILi2EN4cute5tupleIJNS5_1CILi1EEES8_S8_EEENS6_IJNS7_ILi128EEENS7_ILi64EEENS7_ILi256EEEEEELi256ENS_10bfloat16_tEfNS_4arch4Sm90ELb0ELb1ELb1ELb1ELb1ELb1ELb0ELb1ELb1ELb1ELb1ELb0EEENS1_21CollectiveEpilogueFwdINS6_IJSA_SC_SB_EEES9_SE_SG_Li256ELb1ELb1ELb1ELb0EEENS1_36VarlenDynamicPersistentTileSchedulerILi128ELi64ELi256ELi128ELb1ELb1ELb1ELb1ELb0ELb1EEEEEEEEEvNT_6ParamsE --------------------------
	.section	.nv.constant0._ZN7cutlass13device_kernelIN5flash11enable_sm90INS1_16FlashAttnFwdSm90INS1_25CollectiveMainloopFwdSm90ILi2EN4cute5tupleIJNS5_1CILi1EEES8_S8_EEENS6_IJNS7_ILi128EEENS7_ILi64EEENS7_ILi256EEEEEELi256ENS_10bfloat16_tEfNS_4arch4Sm90ELb0ELb1ELb1ELb1ELb1ELb1ELb0ELb1ELb1ELb1ELb1ELb0EEENS1_21CollectiveEpilogueFwdINS6_IJSA_SC_SB_EEES9_SE_SG_Li256ELb1ELb1ELb1ELb0EEENS1_36VarlenDynamicPersistentTileSchedulerILi128ELi64ELi256ELi128ELb1ELb1ELb1ELb1ELb0ELb1EEEEEEEEEvNT_6ParamsE,"a",@progbits
	.sectionflags	@""
	.align	4
.nv.constant0._ZN7cutlass13device_kernelIN5flash11enable_sm90INS1_16FlashAttnFwdSm90INS1_25CollectiveMainloopFwdSm90ILi2EN4cute5tupleIJNS5_1CILi1EEES8_S8_EEENS6_IJNS7_ILi128EEENS7_ILi64EEENS7_ILi256EEEEEELi256ENS_10bfloat16_tEfNS_4arch4Sm90ELb0ELb1ELb1ELb1ELb1ELb1ELb0ELb1ELb1ELb1ELb1ELb0EEENS1_21CollectiveEpilogueFwdINS6_IJSA_SC_SB_EEES9_SE_SG_Li256ELb1ELb1ELb1ELb0EEENS1_36VarlenDynamicPersistentTileSchedulerILi128ELi64ELi256ELi128ELb1ELb1ELb1ELb1ELb0ELb1EEEEEEEEEvNT_6ParamsE:
	.zero		3584


//--------------------- .nv.constant0._ZN7cutlass13device_kernelIN5flash11enable_sm90INS1_16FlashAttnFwdSm90INS1_25CollectiveMainloopFwdSm90ILi2EN4cute5tupleIJNS5_1CILi1EEES8_S8_EEENS6_IJNS7_ILi128EEENS7_ILi80EEENS7_ILi256EEEEEELi256ENS_10bfloat16_tEfNS_4arch4Sm90ELb1ELb0ELb1ELb0ELb1ELb0ELb0ELb1ELb1ELb1ELb1ELb0EEENS1_21CollectiveEpilogueFwdINS6_IJSA_SC_SB_EEES9_SE_SG_Li256ELb0ELb1ELb1ELb0EEENS1_19SingleTileSchedulerILb0ELb1ELb1ELi128EEEEEEEEEvNT_6ParamsE --------------------------
	.section	.nv.constant0._ZN7cutlass13device_kernelIN5flash11enable_sm90INS1_16FlashAttnFwdSm90INS1_25CollectiveMainloopFwdSm90ILi2EN4cute5tupleIJNS5_1CILi1EEES8_S8_EEENS6_IJNS7_ILi128EEENS7_ILi80EEENS7_ILi256EEEEEELi256ENS_10bfloat16_tEfNS_4arch4Sm90ELb1ELb0ELb1ELb0ELb1ELb0ELb0ELb1ELb1ELb1ELb1ELb0EEENS1_21CollectiveEpilogueFwdINS6_IJSA_SC_SB_EEES9_SE_SG_Li256ELb0ELb1ELb1ELb0EEENS1_19SingleTileSchedulerILb0ELb1ELb1ELi128EEEEEEEEEvNT_6ParamsE,"a",@progbits
	.sectionflags	@""
	.align	4
.nv.constant0._ZN7cutlass13device_kernelIN5flash11enable_sm90INS1_16FlashAttnFwdSm90INS1_25CollectiveMainloopFwdSm90ILi2EN4cute5tupleIJNS5_1CILi1EEES8_S8_EEENS6_IJNS7_ILi128EEENS7_ILi80EEENS7_ILi256EEEEEELi256ENS_10bfloat16_tEfNS_4arch4Sm90ELb1ELb0ELb1ELb0ELb1ELb0ELb0ELb1ELb1ELb1ELb1ELb0EEENS1_21CollectiveEpilogueFwdINS6_IJSA_SC_SB_EEES9_SE_SG_Li256ELb0ELb1ELb1ELb0EEENS1_19SingleTileSchedulerILb0ELb1ELb1ELi128EEEEEEEEEvNT_6ParamsE:
	.zero		3456


//--------------------- .nv.constant0._ZN7cutlass13device_kernelIN5flash11enable_sm90INS1_16FlashAttnFwdSm90INS1_25CollectiveMainloopFwdSm90ILi2EN4cute5tupleIJNS5_1CILi1EEES8_S8_EEENS6_IJNS7_ILi128EEENS7_ILi80EEENS7_ILi256EEEEEELi256ENS_10bfloat16_tEfNS_4arch4Sm90ELb1ELb0ELb1ELb1ELb1ELb0ELb0ELb1ELb1ELb1ELb1ELb0EEENS1_21CollectiveEpilogueFwdINS6_IJSA_SC_SB_EEES9_SE_SG_Li256ELb1ELb1ELb1ELb0EEENS1_36VarlenDynamicPersistentTileSchedulerILi128ELi80ELi256ELi128ELb1ELb1ELb1ELb1ELb1ELb1EEEEEEEEEvNT_6ParamsE --------------------------
	.section	.nv.constant0._ZN7cutlass13device_kernelIN5flash11enable_sm90INS1_16FlashAttnFwdSm90INS1_25CollectiveMainloopFwdSm90ILi2EN4cute5tupleIJNS5_1CILi1EEES8_S8_EEENS6_IJNS7_ILi128EEENS7_ILi80EEENS7_ILi256EEEEEELi256ENS_10bfloat16_tEfNS_4arch4Sm90ELb1ELb0ELb1ELb1ELb1ELb0ELb0ELb1ELb1ELb1ELb1ELb0EEENS1_21CollectiveEpilogueFwdINS6_IJSA_SC_SB_EEES9_SE_SG_Li256ELb1ELb1ELb1ELb0EEENS1_36VarlenDynamicPersistentTileSchedulerILi128ELi80ELi256ELi128ELb1ELb1ELb1ELb1ELb1ELb1EEEEEEEEEvNT_6ParamsE,"a",@progbits
	.sectionflags	@""
	.align	4
.nv.constant0._ZN7cutlass13device_kernelIN5flash11enable_sm90INS1_16FlashAttnFwdSm90INS1_25CollectiveMainloopFwdSm90ILi2EN4cute5tupleIJNS5_1CILi1EEES8_S8_EEENS6_IJNS7_ILi128EEENS7_ILi80EEENS7_ILi256EEEEEELi256ENS_10bfloat16_tEfNS_4arch4Sm90ELb1ELb0ELb1ELb1ELb1ELb0ELb0ELb1ELb1ELb1ELb1ELb0EEENS1_21CollectiveEpilogueFwdINS6_IJSA_SC_SB_EEES9_SE_SG_Li256ELb1ELb1ELb1ELb0EEENS1_36VarlenDynamicPersistentTileSchedulerILi128ELi80ELi256ELi128ELb1ELb1ELb1ELb1ELb1ELb1EEEEEEEEEvNT_6ParamsE:
	.zero		3584


//--------------------- .nv.constant0._ZN7cutlass13device_kernelIN5flash11enable_sm90INS1_16FlashAttnFwdSm90INS1_25CollectiveMainloopFwdSm90ILi2EN4cute5tupleIJNS5_1CILi1EEES8_S8_EEENS6_IJNS7_ILi128EEENS7_ILi80EEENS7_ILi256EEEEEELi256ENS_10bfloat16_tEfNS_4arch4Sm90ELb1ELb0ELb1ELb1ELb1ELb1ELb0ELb1ELb1ELb1ELb1ELb0EEENS1_21CollectiveEpilogueFwdINS6_IJSA_SC_SB_EEES9_SE_SG_Li256ELb1ELb1ELb1ELb0EEENS1_36VarlenDynamicPersistentTileSchedulerILi128ELi80ELi256ELi128ELb1ELb1ELb1ELb1ELb1ELb1EEEEEEEEEvNT_6ParamsE --------------------------
	.section	.nv.constant0._ZN7cutlass13device_kernelIN5flash11enable_sm90INS1_16FlashAttnFwdSm90INS1_25CollectiveMainloopFwdSm90ILi2EN4cute5tupleIJNS5_1CILi1EEES8_S8_EEENS6_IJNS7_ILi128EEENS7_ILi80EEENS7_ILi256EEEEEELi256ENS_10bfloat16_tEfNS_4arch4Sm90ELb1ELb0ELb1ELb1ELb1ELb1ELb0ELb1ELb1ELb1ELb1ELb0EEENS1_21CollectiveEpilogueFwdINS6_IJSA_SC_SB_EEES9_SE_SG_Li256ELb1ELb1ELb1ELb0EEENS1_36VarlenDynamicPersistentTileSchedulerILi128ELi80ELi256ELi128ELb1ELb1ELb1ELb1ELb1ELb1EEEEEEEEEvNT_6ParamsE,"a",@progbits
	.sectionflags	@""
	.align	4
.nv.constant0._ZN7cutlass13device_kernelIN5flash11enable_sm90INS1_16FlashAttnFwdSm90INS1_25CollectiveMainloopFwdSm90ILi2EN4cute5tupleIJNS5_1CILi1EEES8_S8_EEENS6_IJNS7_ILi128EEENS7_ILi80EEENS7_ILi256EEEEEELi256ENS_10bfloat16_tEfNS_4arch4Sm90ELb1ELb0ELb1ELb1ELb1ELb1ELb0ELb1ELb1ELb1ELb1ELb0EEENS1_21CollectiveEpilogueFwdINS6_IJSA_SC_SB_EEES9_SE_SG_Li256ELb1ELb1ELb1ELb0EEENS1_36VarlenDynamicPersistentTileSchedulerILi128ELi80ELi256ELi128ELb1ELb1ELb1ELb1ELb1ELb1EEEEEEEEEvNT_6ParamsE:
	.zero		3584


//--------------------- .nv.constant0._ZN7cutlass13device_kernelIN5flash11enable_sm90INS1_16FlashAttnFwdSm90INS1_25CollectiveMainloopFwdSm90ILi2EN4cute5tupleIJNS5_1CILi1EEES8_S8_EEENS6_IJNS7_ILi128EEENS7_ILi96EEENS7_ILi192EEEEEELi192ENS_10bfloat16_tEfNS_4arch4Sm90ELb0ELb0ELb1ELb0ELb1ELb0ELb0ELb1ELb1ELb1ELb1ELb0EEENS1_21CollectiveEpilogueFwdINS6_IJSA_SC_SB_EEES9_SE_SG_Li256ELb0ELb1ELb1ELb0EEENS1_19SingleTileSchedulerILb0ELb1ELb1ELi128EEEEEEEEEvNT_6ParamsE --------------------------
	.section	.nv.constant0._ZN7cutlass13device_kernelIN5flash11enable_sm90INS1_16FlashAttnFwdSm90INS1_25CollectiveMainloopFwdSm90ILi2EN4cute5tupleIJNS5_1CILi1EEES8_S8_EEENS6_IJNS7_ILi128EEENS7_ILi96EEENS7_ILi192EEEEEELi192ENS_10bfloat16_tEfNS_4arch4Sm90ELb0ELb0ELb1ELb0ELb1ELb0ELb0ELb1ELb1ELb1ELb1ELb0EEENS1_21CollectiveEpilogueFwdINS6_IJSA_SC_SB_EEES9_SE_SG_Li256ELb0ELb1ELb1ELb0EEENS1_19SingleTileSchedulerILb0ELb1ELb1ELi128EEEEEEEEEvNT_6ParamsE,"a",@progbits
	.sectionflags	@""
	.align	4
.nv.constant0._ZN7cutlass13device_kernelIN5flash11enable_sm90INS1_16FlashAttnFwdSm90INS1_25CollectiveMainloopFwdSm90ILi2EN4cute5tupleIJNS5_1CILi1EEES8_S8_EEENS6_IJNS7_ILi128EEENS7_ILi96EEENS7_ILi192EEEEEELi192ENS_10bfloat16_tEfNS_4arch4Sm90ELb0ELb0ELb1ELb0ELb1ELb0ELb0ELb1ELb1ELb1ELb1ELb0EEENS1_21CollectiveEpilogueFwdINS6_IJSA_SC_SB_EEES9_SE_SG_Li256ELb0ELb1ELb1ELb0EEENS1_19SingleTileSchedulerILb0ELb1ELb1ELi128EEEEEEEEEvNT_6ParamsE:
	.zero		3456


//--------------------- .nv.constant0._ZN7cutlass13device_kernelIN5flash11enable_sm90INS1_16FlashAttnFwdSm90INS1_25CollectiveMainloopFwdSm90ILi2EN4cute5tupleIJNS5_1CILi1EEES8_S8_EEENS6_IJNS7_ILi128EEENS7_ILi96EEENS7_ILi192EEEEEELi192ENS_10bfloat16_tEfNS_4arch4Sm90ELb0ELb0ELb1ELb1ELb1ELb0ELb0ELb1ELb1ELb1ELb1ELb0EEENS1_21CollectiveEpilogueFwdINS6_IJSA_SC_SB_EEES9_SE_SG_Li256ELb1ELb1ELb1ELb0EEENS1_36VarlenDynamicPersistentTileSchedulerILi128ELi96ELi256ELi128ELb1ELb1ELb1ELb0ELb1ELb1EEEEEEEEEvNT_6ParamsE --------------------------
	.section	.nv.constant0._ZN7cutlass13device_kernelIN5flash11enable_sm90INS1_16FlashAttnFwdSm90INS1_25CollectiveMainloopFwdSm90ILi2EN4cute5tupleIJNS5_1CILi1EEES8_S8_EEENS6_IJNS7_ILi128EEENS7_ILi96EEENS7_ILi192EEEEEELi192ENS_10bfloat16_tEfNS_4arch4Sm90ELb0ELb0ELb1ELb1ELb1ELb0ELb0ELb1ELb1ELb1ELb1ELb0EEENS1_21CollectiveEpilogueFwdINS6_IJSA_SC_SB_EEES9_SE_SG_Li256ELb1ELb1ELb1ELb0EEENS1_36VarlenDynamicPersistentTileSchedulerILi128ELi96ELi256ELi128ELb1ELb1ELb1ELb0ELb1ELb1EEEEEEEEEvNT_6ParamsE,"a",@progbits
	.sectionflags	@""
	.align	4
.nv.constant0._ZN7cutlass13device_kernelIN5flash11enable_sm90INS1_16FlashAttnFwdSm90INS1_25CollectiveMainloopFwdSm90ILi2EN4cute5tupleIJNS5_1CILi1EEES8_S8_EEENS6_IJNS7_ILi128EEENS7_ILi96EEENS7_ILi192EEEEEELi192ENS_10bfloat16_tEfNS_4arch4Sm90ELb0ELb0ELb1ELb1ELb1ELb0ELb0ELb1ELb1ELb1ELb1ELb0EEENS1_21CollectiveEpilogueFwdINS6_IJSA_SC_SB_EEES9_SE_SG_Li256ELb1ELb1ELb1ELb0EEENS1_36VarlenDynamicPersistentTileSchedulerILi128ELi96ELi256ELi128ELb1ELb1ELb1ELb0ELb1ELb1EEEEEEEEEvNT_6ParamsE:
	.zero		3584


//--------------------- .nv.constant0._ZN7cutlass13device_kernelIN5flash11enable_sm90INS1_16FlashAttnFwdSm90INS1_25CollectiveMainloopFwdSm90ILi2EN4cute5tupleIJNS5_1CILi1EEES8_S8_EEENS6_IJNS7_ILi128EEENS7_ILi96EEENS7_ILi192EEEEEELi192ENS_10bfloat16_tEfNS_4arch4Sm90ELb0ELb0ELb1ELb1ELb1ELb1ELb0ELb1ELb1ELb1ELb1ELb0EEENS1_21CollectiveEpilogueFwdINS6_IJSA_SC_SB_EEES9_SE_SG_Li256ELb1ELb1ELb1ELb0EEENS1_36VarlenDynamicPersistentTileSchedulerILi128ELi96ELi256ELi128ELb1ELb1ELb1ELb0ELb1ELb1EEEEEEEEEvNT_6ParamsE --------------------------
	.section	.nv.constant0._ZN7cutlass13device_kernelIN5flash11enable_sm90INS1_16FlashAttnFwdSm90INS1_25CollectiveMainloopFwdSm90ILi2EN4cute5tupleIJNS5_1CILi1EEES8_S8_EEENS6_IJNS7_ILi128EEENS7_ILi96EEENS7_ILi192EEEEEELi192ENS_10bfloat16_tEfNS_4arch4Sm90ELb0ELb0ELb1ELb1ELb1ELb1ELb0ELb1ELb1ELb1ELb1ELb0EEENS1_21CollectiveEpilogueFwdINS6_IJSA_SC_SB_EEES9_SE_SG_Li256ELb1ELb1ELb1ELb0EEENS1_36VarlenDynamicPersistentTileSchedulerILi128ELi96ELi256ELi128ELb1ELb1ELb1ELb0ELb1ELb1EEEEEEEEEvNT_6ParamsE,"a",@progbits
	.sectionflags	@""
	.align	4
.nv.constant0._ZN7cutlass13device_kernelIN5flash11enable_sm90INS1_16FlashAttnFwdSm90INS1_25CollectiveMainloopFwdSm90ILi2EN4cute5tupleIJNS5_1CILi1EEES8_S8_EEENS6_IJNS7_ILi128EEENS7_ILi96EEENS7_ILi192EEEEEELi192ENS_10bfloat16_tEfNS_4arch4Sm90ELb0ELb0ELb1ELb1ELb1ELb1ELb0ELb1ELb1ELb1ELb1ELb0EEENS1_21CollectiveEpilogueFwdINS6_IJSA_SC_SB_EEES9_SE_SG_Li256ELb1ELb1ELb1ELb0EEENS1_36VarlenDynamicPersistentTileSchedulerILi128ELi96ELi256ELi128ELb1ELb1ELb1ELb0ELb1ELb1EEEEEEEEEvNT_6ParamsE:
	.zero		3584


//--------------------- .nv.constant0._ZN7cutlass13device_kernelIN5flash11enable_sm90INS1_16FlashAttnFwdSm90INS1_25CollectiveMainloopFwdSm90ILi2EN4cute5tupleIJNS5_1CILi1EEES8_S8_EEENS6_IJNS7_ILi128EEENS7_ILi96EEENS7_ILi192EEEEEELi192ENS_10bfloat16_tEfNS_4arch4Sm90ELb0ELb1ELb1ELb0ELb1ELb0ELb0ELb1ELb1ELb1ELb1ELb0EEENS1_21CollectiveEpilogueFwdINS6_IJSA_SC_SB_EEES9_SE_SG_Li256ELb0ELb1ELb1ELb0EEENS1_19SingleTileSchedulerILb0ELb1ELb1ELi128EEEEEEEEEvNT_6ParamsE --------------------------
	.section	.nv.constant0._ZN7cutlass13device_kernelIN5flash11enable_sm90INS1_16FlashAttnFwdSm90INS1_25CollectiveMainloopFwdSm90ILi2EN4cute5tupleIJNS5_1CILi1EEES8_S8_EEENS6_IJNS7_ILi128EEENS7_ILi96EEENS7_ILi192EEEEEELi192ENS_10bfloat16_tEfNS_4arch4Sm90ELb0ELb1ELb1ELb0ELb1ELb0ELb0ELb1ELb1ELb1ELb1ELb0EEENS1_21CollectiveEpilogueFwdINS6_IJSA_SC_SB_EEES9_SE_SG_Li256ELb0ELb1ELb1ELb0EEENS1_19SingleTileSchedulerILb0ELb1ELb1ELi128EEEEEEEEEvNT_6ParamsE,"a",@progbits
	.sectionflags	@""
	.align	4
.nv.constant0._ZN7cutlass13device_kernelIN5flash11enable_sm90INS1_16FlashAttnFwdSm90INS1_25CollectiveMainloopFwdSm90ILi2EN4cute5tupleIJNS5_1CILi1EEES8_S8_EEENS6_IJNS7_ILi128EEENS7_ILi96EEENS7_ILi192EEEEEELi192ENS_10bfloat16_tEfNS_4arch4Sm90ELb0ELb1ELb1ELb0ELb1ELb0ELb0ELb1ELb1ELb1ELb1ELb0EEENS1_21CollectiveEpilogueFwdINS6_IJSA_SC_SB_EEES9_SE_SG_Li256ELb0ELb1ELb1ELb0EEENS1_19SingleTileSchedulerILb0ELb1ELb1ELi128EEEEEEEEEvNT_6ParamsE:
	.zero		3456


//--------------------- .nv.constant0._ZN7cutlass13device_kernelIN5flash11enable_sm90INS1_16FlashAttnFwdSm90INS1_25CollectiveMainloopFwdSm90ILi2EN4cute5tupleIJNS5_1CILi1EEES8_S8_EEENS6_IJNS7_ILi128EEENS7_ILi96EEENS7_ILi192EEEEEELi192ENS_10bfloat16_tEfNS_4arch4Sm90ELb0ELb1ELb1ELb1ELb1ELb0ELb0ELb1ELb1ELb1ELb1ELb0EEENS1_21CollectiveEpilogueFwdINS6_IJSA_SC_SB_EEES9_SE_SG_Li256ELb1ELb1ELb1ELb0EEENS1_36VarlenDynamicPersistentTileSchedulerILi128ELi96ELi256ELi128ELb1ELb1ELb1ELb1ELb0ELb1EEEEEEEEEvNT_6ParamsE --------------------------
	.section	.nv.constant0._ZN7cutlass13device_kernelIN5flash11enable_sm90INS1_16FlashAttnFwdSm90INS1_25CollectiveMainloopFwdSm90ILi2EN4cute5tupleIJNS5_1CILi1EEES8_S8_EEENS6_IJNS7_ILi128EEENS7_ILi96EEENS7_ILi192EEEEEELi192ENS_10bfloat16_tEfNS_4arch4Sm90ELb0ELb1ELb1ELb1ELb1ELb0ELb0ELb1ELb1ELb1ELb1ELb0EEENS1_21CollectiveEpilogueFwdINS6_IJSA_SC_SB_EEES9_SE_SG_Li256ELb1ELb1ELb1ELb0EEENS1_36VarlenDynamicPersistentTileSchedulerILi128ELi96ELi256ELi128ELb1ELb1ELb1ELb1ELb0ELb1EEEEEEEEEvNT_6ParamsE,"a",@progbits
	.sectionflags	@""
	.align	4
.nv.constant0._ZN7cutlass13device_kernelIN5flash11enable_sm90INS1_16FlashAttnFwdSm90INS1_25CollectiveMainloopFwdSm90ILi2EN4cute5tupleIJNS5_1CILi1EEES8_S8_EEENS6_IJNS7_ILi128EEENS7_ILi96EEENS7_ILi192EEEEEELi192ENS_10bfloat16_tEfNS_4arch4Sm90ELb0ELb1ELb1ELb1ELb1ELb0ELb0ELb1ELb1ELb1ELb1ELb0EEENS1_21CollectiveEpilogueFwdINS6_IJSA_SC_SB_EEES9_SE_SG_Li256ELb1ELb1ELb1ELb0EEENS1_36VarlenDynamicPersistentTileSchedulerILi128ELi96ELi256ELi128ELb1ELb1ELb1ELb1ELb0ELb1EEEEEEEEEvNT_6ParamsE:
	.zero		3584


//--------------------- .nv.constant0._ZN7cutlass13device_kernelIN5flash11enable_sm90INS1_16FlashAttnFwdSm90INS1_25CollectiveMainloopFwdSm90ILi2EN4cute5tupleIJNS5_1CILi1EEES8_S8_EEENS6_IJNS7_ILi128EEENS7_ILi96EEENS7_ILi192EEEEEELi192ENS_10bfloat16_tEfNS_4arch4Sm90ELb0ELb1ELb1ELb1ELb1ELb1ELb0ELb1ELb1ELb1ELb1ELb0EEENS1_21CollectiveEpilogueFwdINS6_IJSA_SC_SB_EEES9_SE_SG_Li256ELb1ELb1ELb1ELb0EEENS1_36VarlenDynamicPersistentTileSchedulerILi128ELi96ELi256ELi128ELb1ELb1ELb1ELb1ELb0ELb1EEEEEEEEEvNT_6ParamsE --------------------------
	.section	.nv.constant0._ZN7cutlass13device_kernelIN5flash11enable_sm90INS1_16FlashAttnFwdSm90INS1_25CollectiveMainloopFwdSm90ILi2EN4cute5tupleIJNS5_1CILi1EEES8_S8_EEENS6_IJNS7_ILi128EEENS7_ILi96EEENS7_ILi192EEEEEELi192ENS_10bfloat16_tEfNS_4arch4Sm90ELb0ELb1ELb1ELb1ELb1ELb1ELb0ELb1ELb1ELb1ELb1ELb0EEENS1_21CollectiveEpilogueFwdINS6_IJSA_SC_SB_EEES9_SE_SG_Li256ELb1ELb1ELb1ELb0EEENS1_36VarlenDynamicPersistentTileSchedulerILi128ELi96ELi256ELi128ELb1ELb1ELb1ELb1ELb0ELb1EEEEEEEEEvNT_6ParamsE,"a",@progbits
	.sectionflags	@""
	.align	4
.nv.constant0._ZN7cutlass13device_kernelIN5flash11enable_sm90INS1_16FlashAttnFwdSm90INS1_25CollectiveMainloopFwdSm90ILi2EN4cute5tupleIJNS5_1CILi1EEES8_S8_EEENS6_IJNS7_ILi128EEENS7_ILi96EEENS7_ILi192EEEEEELi192ENS_10bfloat16_tEfNS_4arch4Sm90ELb0ELb1ELb1ELb1ELb1ELb1ELb0ELb1ELb1ELb1ELb1ELb0EEENS1_21CollectiveEpilogueFwdINS6_IJSA_SC_SB_EEES9_SE_SG_Li256ELb1ELb1ELb1ELb0EEENS1_36VarlenDynamicPersistentTileSchedulerILi128ELi96ELi256ELi128ELb1ELb1ELb1ELb1ELb0ELb1EEEEEEEEEvNT_6ParamsE:
	.zero		3584


//--------------------- .nv.constant0._ZN7cutlass13device_kernelIN5flash11enable_sm90INS1_16FlashAttnFwdSm90INS1_25CollectiveMainloopFwdSm90ILi2EN4cute5tupleIJNS5_1CILi1EEES8_S8_EEENS6_IJNS7_ILi128EEENS7_ILi96EEENS7_ILi192EEEEEELi192ENS_10bfloat16_tEfNS_4arch4Sm90ELb1ELb0ELb1ELb0ELb1ELb0ELb0ELb1ELb1ELb1ELb1ELb0EEENS1_21CollectiveEpilogueFwdINS6_IJSA_SC_SB_EEES9_SE_SG_Li256ELb0ELb1ELb1ELb0EEENS1_19SingleTileSchedulerILb0ELb1ELb1ELi128EEEEEEEEEvNT_6ParamsE --------------------------
	.section	.nv.constant0._ZN7cutlass13device_kernelIN5flash11enable_sm90INS1_16FlashAttnFwdSm90INS1_25CollectiveMainloopFwdSm90ILi2EN4cute5tupleIJNS5_1CILi1EEES8_S8_EEENS6_IJNS7_ILi128EEENS7_ILi96EEENS7_ILi192EEEEEELi192ENS_10bfloat16_tEfNS_4arch4Sm90ELb1ELb0ELb1ELb0ELb1ELb0ELb0ELb1ELb1ELb1ELb1ELb0EEENS1_21CollectiveEpilogueFwdINS6_IJSA_SC_SB_EEES9_SE_SG_Li256ELb0ELb1ELb1ELb0EEENS1_19SingleTileSchedulerILb0ELb1ELb1ELi128EEEEEEEEEvNT_6ParamsE,"a",@progbits
	.sectionflags	@""
	.align	4
.nv.constant0._ZN7cutlass13device_kernelIN5flash11enable_sm90INS1_16FlashAttnFwdSm90INS1_25CollectiveMainloopFwdSm90ILi2EN4cute5tupleIJNS5_1CILi1EEES8_S8_EEENS6_IJNS7_ILi128EEENS7_ILi96EEENS7_ILi192EEEEEELi192ENS_10bfloat16_tEfNS_4arch4Sm90ELb1ELb0ELb1ELb0ELb1ELb0ELb0ELb1ELb1ELb1ELb1ELb0EEENS1_21CollectiveEpilogueFwdINS6_IJSA_SC_SB_EEES9_SE_SG_Li256ELb0ELb1ELb1ELb0EEENS1_19SingleTileSchedulerILb0ELb1ELb1ELi128EEEEEEEEEvNT_6ParamsE:
	.zero		3456


//--------------------- .nv.constant0._ZN7cutlass13device_kernelIN5flash11enable_sm90INS1_16FlashAttnFwdSm90INS1_25CollectiveMainloopFwdSm90ILi2EN4cute5tupleIJNS5_1CILi1EEES8_S8_EEENS6_IJNS7_ILi128EEENS7_ILi96EEENS7_ILi192EEEEEELi192ENS_10bfloat16_tEfNS_4arch4Sm90ELb1ELb0ELb1ELb1ELb1ELb0ELb0ELb1ELb1ELb1ELb1ELb0EEENS1_21CollectiveEpilogueFwdINS6_IJSA_SC_SB_EEES9_SE_SG_Li256ELb1ELb1ELb1ELb0EEENS1_36VarlenDynamicPersistentTileSchedulerILi128ELi96ELi256ELi128ELb1ELb1ELb1ELb1ELb1ELb1EEEEEEEEEvNT_6ParamsE --------------------------
	.section	.nv.constant0._ZN7cutlass13device_kernelIN5flash11enable_sm90INS1_16FlashAttnFwdSm90INS1_25CollectiveMainloopFwdSm90ILi2EN4cute5tupleIJNS5_1CILi1EEES8_S8_EEENS6_IJNS7_ILi128EEENS7_ILi96EEENS7_ILi192EEEEEELi192ENS_10bfloat16_tEfNS_4arch4Sm90ELb1ELb0ELb1ELb1ELb1ELb0ELb0ELb1ELb1ELb1ELb1ELb0EEENS1_21CollectiveEpilogueFwdINS6_IJSA_SC_SB_EEES9_SE_SG_Li256ELb1ELb1ELb1ELb0EEENS1_36VarlenDynamicPersistentTileSchedulerILi128ELi96ELi256ELi128ELb1ELb1ELb1ELb1ELb1ELb1EEEEEEEEEvNT_6ParamsE,"a",@progbits
	.sectionflags	@""
	.align	4
.nv.constant0._ZN7cutlass13device_kernelIN5flash11enable_sm90INS1_16FlashAttnFwdSm90INS1_25CollectiveMainloopFwdSm90ILi2EN4cute5tupleIJNS5_1CILi1EEES8_S8_EEENS6_IJNS7_ILi128EEENS7_ILi96EEENS7_ILi192EEEEEELi192ENS_10bfloat16_tEfNS_4arch4Sm90ELb1ELb0ELb1ELb1ELb1ELb0ELb0ELb1ELb1ELb1ELb1ELb0EEENS1_21CollectiveEpilogueFwdINS6_IJSA_SC_SB_EEES9_SE_SG_Li256ELb1ELb1ELb1ELb0EEENS1_36VarlenDynamicPersistentTileSchedulerILi128ELi96ELi256ELi128ELb1ELb1ELb1ELb1ELb1ELb1EEEEEEEEEvNT_6ParamsE:
	.zero		3584


//--------------------- .nv.constant0._ZN7cutlass13device_kernelIN5flash11enable_sm90INS1_16FlashAttnFwdSm90INS1_25CollectiveMainloopFwdSm90ILi2EN4cute5tupleIJNS5_1CILi1EEES8_S8_EEENS6_IJNS7_ILi128EEENS7_ILi96EEENS7_ILi192EEEEEELi192ENS_10bfloat16_tEfNS_4arch4Sm90ELb1ELb0ELb1ELb1ELb1ELb1ELb0ELb1ELb1ELb1ELb1ELb0EEENS1_21CollectiveEpilogueFwdINS6_IJSA_SC_SB_EEES9_SE_SG_Li256ELb1ELb1ELb1ELb0EEENS1_36VarlenDynamicPersistentTileSchedulerILi128ELi96ELi256ELi128ELb1ELb1ELb1ELb1ELb1ELb1EEEEEEEEEvNT_6ParamsE --------------------------
	.section	.nv.constant0._ZN7cutlass13device_kernelIN5flash11enable_sm90INS1_16FlashAttnFwdSm90INS1_25CollectiveMainloopFwdSm90ILi2EN4cute5tupleIJNS5_1CILi1EEES8_S8_EEENS6_IJNS7_ILi128EEENS7_ILi96EEENS7_ILi192EEEEEELi192ENS_10bfloat16_tEfNS_4arch4Sm90ELb1ELb0ELb1ELb1ELb1ELb1ELb0ELb1ELb1ELb1ELb1ELb0EEENS1_21CollectiveEpilogueFwdINS6_IJSA_SC_SB_EEES9_SE_SG_Li256ELb1ELb1ELb1ELb0EEENS1_36VarlenDynamicPersistentTileSchedulerILi128ELi96ELi256ELi128ELb1ELb1ELb1ELb1ELb1ELb1EEEEEEEEEvNT_6ParamsE,"a",@progbits
	.sectionflags	@""
	.align	4
.nv.constant0._ZN7cutlass13device_kernelIN5flash11enable_sm90INS1_16FlashAttnFwdSm90INS1_25CollectiveMainloopFwdSm90ILi2EN4cute5tupleIJNS5_1CILi1EEES8_S8_EEENS6_IJNS7_ILi128EEENS7_ILi96EEENS7_ILi192EEEEEELi192ENS_10bfloat16_tEfNS_4arch4Sm90ELb1ELb0ELb1ELb1ELb1ELb1ELb0ELb1ELb1ELb1ELb1ELb0EEENS1_21CollectiveEpilogueFwdINS6_IJSA_SC_SB_EEES9_SE_SG_Li256ELb1ELb1ELb1ELb0EEENS1_36VarlenDynamicPersistentTileSchedulerILi128ELi96ELi256ELi128ELb1ELb1ELb1ELb1ELb1ELb1EEEEEEEEEvNT_6ParamsE:
	.zero		3584


//--------------------- .nv.constant0._ZN7cutlass13device_kernelIN5flash11enable_sm90INS1_16FlashAttnFwdSm90INS1_25CollectiveMainloopFwdSm90ILi2EN4cute5tupleIJNS5_1CILi1EEES8_S8_EEENS6_IJNS7_ILi128EEESA_SA_EEELi128ENS_10bfloat16_tEfNS_4arch4Sm90ELb0ELb0ELb1ELb0ELb1ELb0ELb0ELb1ELb1ELb1ELb1ELb0EEENS1_21CollectiveEpilogueFwdISB_S9_SC_SE_Li256ELb0ELb1ELb1ELb0EEENS1_19SingleTileSchedulerILb0ELb1ELb1ELi128EEEEEEEEEvNT_6ParamsE --------------------------
	.section	.nv.constant0._ZN7cutlass13device_kernelIN5flash11enable_sm90INS1_16FlashAttnFwdSm90INS1_25CollectiveMainloopFwdSm90ILi2EN4cute5tupleIJNS5_1CILi1EEES8_S8_EEENS6_IJNS7_ILi128EEESA_SA_EEELi128ENS_10bfloat16_tEfNS_4arch4Sm90ELb0ELb0ELb1ELb0ELb1ELb0ELb0ELb1ELb1ELb1ELb1ELb0EEENS1_21CollectiveEpilogueFwdISB_S9_SC_SE_Li256ELb0ELb1ELb1ELb0EEENS1_19SingleTileSchedulerILb0ELb1ELb1ELi128EEEEEEEEEvNT_6ParamsE,"a",@progbits
	.sectionflags	@""
	.align	4
.nv.constant0._ZN7cutlass13device_kernelIN5flash11enable_sm90INS1_16FlashAttnFwdSm90INS1_25CollectiveMainloopFwdSm90ILi2EN4cute5tupleIJNS5_1CILi1EEES8_S8_EEENS6_IJNS7_ILi128EEESA_SA_EEELi128ENS_10bfloat16_tEfNS_4arch4Sm90ELb0ELb0ELb1ELb0ELb1ELb0ELb0ELb1ELb1ELb1ELb1ELb0EEENS1_21CollectiveEpilogueFwdISB_S9_SC_SE_Li256ELb0ELb1ELb1ELb0EEENS1_19SingleTileSchedulerILb0ELb1ELb1ELi128EEEEEEEEEvNT_6ParamsE:
	.zero		3456


//--------------------- .nv.constant0._ZN7cutlass13device_kernelIN5flash11enable_sm90INS1_16FlashAttnFwdSm90INS1_25CollectiveMainloopFwdSm90ILi2EN4cute5tupleIJNS5_1CILi1EEES8_S8_EEENS6_IJNS7_ILi128EEESA_SA_EEELi128ENS_10bfloat16_tEfNS_4arch4Sm90ELb0ELb0ELb1ELb1ELb1ELb0ELb0ELb1ELb1ELb1ELb1ELb0EEENS1_21CollectiveEpilogueFwdISB_S9_SC_SE_Li256ELb1ELb1ELb1ELb0EEENS1_36VarlenDynamicPersistentTileSchedulerILi128ELi128ELi256ELi128ELb1ELb1ELb1ELb0ELb1ELb1EEEEEEEEEvNT_6ParamsE --------------------------
	.section	.nv.constant0._ZN7cutlass13device_kernelIN5flash11enable_sm90INS1_16FlashAttnFwdSm90INS1_25CollectiveMainloopFwdSm90ILi2EN4cute5tupleIJNS5_1CILi1EEES8_S8_EEENS6_IJNS7_ILi128EEESA_SA_EEELi128ENS_10bfloat16_tEfNS_4arch4Sm90ELb0ELb0ELb1ELb1ELb1ELb0ELb0ELb1ELb1ELb1ELb1ELb0EEENS1_21CollectiveEpilogueFwdISB_S9_SC_SE_Li256ELb1ELb1ELb1ELb0EEENS1_36VarlenDynamicPersistentTileSchedulerILi128ELi128ELi256ELi128ELb1ELb1ELb1ELb0ELb1ELb1EEEEEEEEEvNT_6ParamsE,"a",@progbits
	.sectionflags	@""
	.align	4
.nv.constant0._ZN7cutlass13device_kernelIN5flash11enable_sm90INS1_16FlashAttnFwdSm90INS1_25CollectiveMainloopFwdSm90ILi2EN4cute5tupleIJNS5_1CILi1EEES8_S8_EEENS6_IJNS7_ILi128EEESA_SA_EEELi128ENS_10bfloat16_tEfNS_4arch4Sm90ELb0ELb0ELb1ELb1ELb1ELb0ELb0ELb1ELb1ELb1ELb1ELb0EEENS1_21CollectiveEpilogueFwdISB_S9_SC_SE_Li256ELb1ELb1ELb1ELb0EEENS1_36VarlenDynamicPersistentTileSchedulerILi128ELi128ELi256ELi128ELb1ELb1ELb1ELb0ELb1ELb1EEEEEEEEEvNT_6ParamsE:
	.zero		3584


//--------------------- .nv.constant0._ZN7cutlass13device_kernelIN5flash11enable_sm90INS1_16FlashAttnFwdSm90INS1_25CollectiveMainloopFwdSm90ILi2EN4cute5tupleIJNS5_1CILi1EEES8_S8_EEENS6_IJNS7_ILi128EEESA_SA_EEELi128ENS_10bfloat16_tEfNS_4arch4Sm90ELb0ELb0ELb1ELb1ELb1ELb1ELb0ELb1ELb1ELb1ELb1ELb0EEENS1_21CollectiveEpilogueFwdISB_S9_SC_SE_Li256ELb1ELb1ELb1ELb0EEENS1_36VarlenDynamicPersistentTileSchedulerILi128ELi128ELi256ELi128ELb1ELb1ELb1ELb0ELb1ELb1EEEEEEEEEvNT_6ParamsE --------------------------
	.section	.nv.constant0._ZN7cutlass13device_kernelIN5flash11enable_sm90INS1_16FlashAttnFwdSm90INS1_25CollectiveMainloopFwdSm90ILi2EN4cute5tupleIJNS5_1CILi1EEES8_S8_EEENS6_IJNS7_ILi128EEESA_SA_EEELi128ENS_10bfloat16_tEfNS_4arch4Sm90ELb0ELb0ELb1ELb1ELb1ELb1ELb0ELb1ELb1ELb1ELb1ELb0EEENS1_21CollectiveEpilogueFwdISB_S9_SC_SE_Li256ELb1ELb1ELb1ELb0EEENS1_36VarlenDynamicPersistentTileSchedulerILi128ELi128ELi256ELi128ELb1ELb1ELb1ELb0ELb1ELb1EEEEEEEEEvNT_6ParamsE,"a",@progbits
	.sectionflags	@""
	.align	4
.nv.constant0._ZN7cutlass13device_kernelIN5flash11enable_sm90INS1_16FlashAttnFwdSm90INS1_25CollectiveMainloopFwdSm90ILi2EN4cute5tupleIJNS5_1CILi1EEES8_S8_EEENS6_IJNS7_ILi128EEESA_SA_EEELi128ENS_10bfloat16_tEfNS_4arch4Sm90ELb0ELb0ELb1ELb1ELb1ELb1ELb0ELb1ELb1ELb1ELb1ELb0EEENS1_21CollectiveEpilogueFwdISB_S9_SC_SE_Li256ELb1ELb1ELb1ELb0EEENS1_36VarlenDynamicPersistentTileSchedulerILi128ELi128ELi256ELi128ELb1ELb1ELb1ELb0ELb1ELb1EEEEEEEEEvNT_6ParamsE:
	.zero		3584


//--------------------- .nv.constant0._ZN7cutlass13device_kernelIN5flash11enable_sm90INS1_16FlashAttnFwdSm90INS1_25CollectiveMainloopFwdSm90ILi2EN4cute5tupleIJNS5_1CILi1EEES8_S8_EEENS6_IJNS7_ILi128EEESA_SA_EEELi128ENS_10bfloat16_tEfNS_4arch4Sm90ELb0ELb1ELb1ELb0ELb1ELb0ELb0ELb1ELb1ELb1ELb1ELb0EEENS1_21CollectiveEpilogueFwdISB_S9_SC_SE_Li256ELb0ELb1ELb1ELb0EEENS1_19SingleTileSchedulerILb0ELb1ELb1ELi128EEEEEEEEEvNT_6ParamsE --------------------------
	.section	.nv.constant0._ZN7cutlass13device_kernelIN5flash11enable_sm90INS1_16FlashAttnFwdSm90INS1_25CollectiveMainloopFwdSm90ILi2EN4cute5tupleIJNS5_1CILi1EEES8_S8_EEENS6_IJNS7_ILi128EEESA_SA_EEELi128ENS_10bfloat16_tEfNS_4arch4Sm90ELb0ELb1ELb1ELb0ELb1ELb0ELb0ELb1ELb1ELb1ELb1ELb0EEENS1_21CollectiveEpilogueFwdISB_S9_SC_SE_Li256ELb0ELb1ELb1ELb0EEENS1_19SingleTileSchedulerILb0ELb1ELb1ELi128EEEEEEEEEvNT_6ParamsE,"a",@progbits
	.sectionflags	@""
	.align	4
.nv.constant0._ZN7cutlass13device_kernelIN5flash11enable_sm90INS1_16FlashAttnFwdSm90INS1_25CollectiveMainloopFwdSm90ILi2EN4cute5tupleIJNS5_1CILi1EEES8_S8_EEENS6_IJNS7_ILi128EEESA_SA_EEELi128ENS_10bfloat16_tEfNS_4arch4Sm90ELb0ELb1ELb1ELb0ELb1ELb0ELb0ELb1ELb1ELb1ELb1ELb0EEENS1_21CollectiveEpilogueFwdISB_S9_SC_SE_Li256ELb0ELb1ELb1ELb0EEENS1_19SingleTileSchedulerILb0ELb1ELb1ELi128EEEEEEEEEvNT_6ParamsE:
	.zero		3456


//--------------------- .nv.constant0._ZN7cutlass13device_kernelIN5flash11enable_sm90INS1_16FlashAttnFwdSm90INS1_25CollectiveMainloopFwdSm90ILi2EN4cute5tupleIJNS5_1CILi1EEES8_S8_EEENS6_IJNS7_ILi128EEESA_SA_EEELi128ENS_10bfloat16_tEfNS_4arch4Sm90ELb0ELb1ELb1ELb1ELb1ELb0ELb0ELb1ELb1ELb1ELb1ELb0EEENS1_21CollectiveEpilogueFwdISB_S9_SC_SE_Li256ELb1ELb1ELb1ELb0EEENS1_36VarlenDynamicPersistentTileSchedulerILi128ELi128ELi256ELi128ELb1ELb1ELb1ELb1ELb0ELb1EEEEEEEEEvNT_6ParamsE --------------------------
	.section	.nv.constant0._ZN7cutlass13device_kernelIN5flash11enable_sm90INS1_16FlashAttnFwdSm90INS1_25CollectiveMainloopFwdSm90ILi2EN4cute5tupleIJNS5_1CILi1EEES8_S8_EEENS6_IJNS7_ILi128EEESA_SA_EEELi128ENS_10bfloat16_tEfNS_4arch4Sm90ELb0ELb1ELb1ELb1ELb1ELb0ELb0ELb1ELb1ELb1ELb1ELb0EEENS1_21CollectiveEpilogueFwdISB_S9_SC_SE_Li256ELb1ELb1ELb1ELb0EEENS1_36VarlenDynamicPersistentTileSchedulerILi128ELi128ELi256ELi128ELb1ELb1ELb1ELb1ELb0ELb1EEEEEEEEEvNT_6ParamsE,"a",@progbits
	.sectionflags	@""
	.align	4
.nv.constant0._ZN7cutlass13device_kernelIN5flash11enable_sm90INS1_16FlashAttnFwdSm90INS1_25CollectiveMainloopFwdSm90ILi2EN4cute5tupleIJNS5_1CILi1EEES8_S8_EEENS6_IJNS7_ILi128EEESA_SA_EEELi128ENS_10bfloat16_tEfNS_4arch4Sm90ELb0ELb1ELb1ELb1ELb1ELb0ELb0ELb1ELb1ELb1ELb1ELb0EEENS1_21CollectiveEpilogueFwdISB_S9_SC_SE_Li256ELb1ELb1ELb1ELb0EEENS1_36VarlenDynamicPersistentTileSchedulerILi128ELi128ELi256ELi128ELb1ELb1ELb1ELb1ELb0ELb1EEEEEEEEEvNT_6ParamsE:
	.zero		3584


//--------------------- .nv.constant0._ZN7cutlass13device_kernelIN5flash11enable_sm90INS1_16FlashAttnFwdSm90INS1_25CollectiveMainloopFwdSm90ILi2EN4cute5tupleIJNS5_1CILi1EEES8_S8_EEENS6_IJNS7_ILi128EEESA_SA_EEELi128ENS_10bfloat16_tEfNS_4arch4Sm90ELb0ELb1ELb1ELb1ELb1ELb1ELb0ELb1ELb1ELb1ELb1ELb0EEENS1_21CollectiveEpilogueFwdISB_S9_SC_SE_Li256ELb1ELb1ELb1ELb0EEENS1_36VarlenDynamicPersistentTileSchedulerILi128ELi128ELi256ELi128ELb1ELb1ELb1ELb1ELb0ELb1EEEEEEEEEvNT_6ParamsE --------------------------
	.section	.nv.constant0._ZN7cutlass13device_kernelIN5flash11enable_sm90INS1_16FlashAttnFwdSm90INS1_25CollectiveMainloopFwdSm90ILi2EN4cute5tupleIJNS5_1CILi1EEES8_S8_EEENS6_IJNS7_ILi128EEESA_SA_EEELi128ENS_10bfloat16_tEfNS_4arch4Sm90ELb0ELb1ELb1ELb1ELb1ELb1ELb0ELb1ELb1ELb1ELb1ELb0EEENS1_21CollectiveEpilogueFwdISB_S9_SC_SE_Li256ELb1ELb1ELb1ELb0EEENS1_36VarlenDynamicPersistentTileSchedulerILi128ELi128ELi256ELi128ELb1ELb1ELb1ELb1ELb0ELb1EEEEEEEEEvNT_6ParamsE,"a",@progbits
	.sectionflags	@""
	.align	4
.nv.constant0._ZN7cutlass13device_kernelIN5flash11enable_sm90INS1_16FlashAttnFwdSm90INS1_25CollectiveMainloopFwdSm90ILi2EN4cute5tupleIJNS5_1CILi1EEES8_S8_EEENS6_IJNS7_ILi128EEESA_SA_EEELi128ENS_10bfloat16_tEfNS_4arch4Sm90ELb0ELb1ELb1ELb1ELb1ELb1ELb0ELb1ELb1ELb1ELb1ELb0EEENS1_21CollectiveEpilogueFwdISB_S9_SC_SE_Li256ELb1ELb1ELb1ELb0EEENS1_36VarlenDynamicPersistentTileSchedulerILi128ELi128ELi256ELi128ELb1ELb1ELb1ELb1ELb0ELb1EEEEEEEEEvNT_6ParamsE:
	.zero		3584


//--------------------- .nv.constant0._ZN7cutlass13device_kernelIN5flash11enable_sm90INS1_16FlashAttnFwdSm90INS1_25CollectiveMainloopFwdSm90ILi2EN4cute5tupleIJNS5_1CILi1EEES8_S8_EEENS6_IJNS7_ILi128EEESA_SA_EEELi128ENS_10bfloat16_tEfNS_4arch4Sm90ELb1ELb0ELb1ELb0ELb1ELb0ELb0ELb1ELb1ELb1ELb1ELb0EEENS1_21CollectiveEpilogueFwdISB_S9_SC_SE_Li256ELb0ELb1ELb1ELb0EEENS1_19SingleTileSchedulerILb0ELb1ELb1ELi128EEEEEEEEEvNT_6ParamsE --------------------------
	.section	.nv.constant0._ZN7cutlass13device_kernelIN5flash11enable_sm90INS1_16FlashAttnFwdSm90INS1_25CollectiveMainloopFwdSm90ILi2EN4cute5tupleIJNS5_1CILi1EEES8_S8_EEENS6_IJNS7_ILi128EEESA_SA_EEELi128ENS_10bfloat16_tEfNS_4arch4Sm90ELb1ELb0ELb1ELb0ELb1ELb0ELb0ELb1ELb1ELb1ELb1ELb0EEENS1_21CollectiveEpilogueFwdISB_S9_SC_SE_Li256ELb0ELb1ELb1ELb0EEENS1_19SingleTileSchedulerILb0ELb1ELb1ELi128EEEEEEEEEvNT_6ParamsE,"a",@progbits
	.sectionflags	@""
	.align	4
.nv.constant0._ZN7cutlass13device_kernelIN5flash11enable_sm90INS1_16FlashAttnFwdSm90INS1_25CollectiveMainloopFwdSm90ILi2EN4cute5tupleIJNS5_1CILi1EEES8_S8_EEENS6_IJNS7_ILi128EEESA_SA_EEELi128ENS_10bfloat16_tEfNS_4arch4Sm90ELb1ELb0ELb1ELb0ELb1ELb0ELb0ELb1ELb1ELb1ELb1ELb0EEENS1_21CollectiveEpilogueFwdISB_S9_SC_SE_Li256ELb0ELb1ELb1ELb0EEENS1_19SingleTileSchedulerILb0ELb1ELb1ELi128EEEEEEEEEvNT_6ParamsE:
	.zero		3456


//--------------------- .nv.constant0._ZN7cutlass13device_kernelIN5flash11enable_sm90INS1_16FlashAttnFwdSm90INS1_25CollectiveMainloopFwdSm90ILi2EN4cute5tupleIJNS5_1CILi1EEES8_S8_EEENS6_IJNS7_ILi128EEESA_SA_EEELi128ENS_10bfloat16_tEfNS_4arch4Sm90ELb1ELb0ELb1ELb1ELb1ELb0ELb0ELb1ELb1ELb1ELb1ELb0EEENS1_21CollectiveEpilogueFwdISB_S9_SC_SE_Li256ELb1ELb1ELb1ELb0EEENS1_36VarlenDynamicPersistentTileSchedulerILi128ELi128ELi256ELi128ELb1ELb1ELb1ELb1ELb1ELb1EEEEEEEEEvNT_6ParamsE --------------------------
	.section	.nv.constant0._ZN7cutlass13device_kernelIN5flash11enable_sm90INS1_16FlashAttnFwdSm90INS1_25CollectiveMainloopFwdSm90ILi2EN4cute5tupleIJNS5_1CILi1EEES8_S8_EEENS6_IJNS7_ILi128EEESA_SA_EEELi128ENS_10bfloat16_tEfNS_4arch4Sm90ELb1ELb0ELb1ELb1ELb1ELb0ELb0ELb1ELb1ELb1ELb1ELb0EEENS1_21CollectiveEpilogueFwdISB_S9_SC_SE_Li256ELb1ELb1ELb1ELb0EEENS1_36VarlenDynamicPersistentTileSchedulerILi128ELi128ELi256ELi128ELb1ELb1ELb1ELb1ELb1ELb1EEEEEEEEEvNT_6ParamsE,"a",@progbits
	.sectionflags	@""
	.align	4
.nv.constant0._ZN7cutlass13device_kernelIN5flash11enable_sm90INS1_16FlashAttnFwdSm90INS1_25CollectiveMainloopFwdSm90ILi2EN4cute5tupleIJNS5_1CILi1EEES8_S8_EEENS6_IJNS7_ILi128EEESA_SA_EEELi128ENS_10bfloat16_tEfNS_4arch4Sm90ELb1ELb0ELb1ELb1ELb1ELb0ELb0ELb1ELb1ELb1ELb1ELb0EEENS1_21CollectiveEpilogueFwdISB_S9_SC_SE_Li256ELb1ELb1ELb1ELb0EEENS1_36VarlenDynamicPersistentTileSchedulerILi128ELi128ELi256ELi128ELb1ELb1ELb1ELb1ELb1ELb1EEEEEEEEEvNT_6ParamsE:
	.zero		3584


//--------------------- .nv.constant0._ZN7cutlass13device_kernelIN5flash11enable_sm90INS1_16FlashAttnFwdSm90INS1_25CollectiveMainloopFwdSm90ILi2EN4cute5tupleIJNS5_1CILi1EEES8_S8_EEENS6_IJNS7_ILi128EEESA_SA_EEELi128ENS_10bfloat16_tEfNS_4arch4Sm90ELb1ELb0ELb1ELb1ELb1ELb1ELb0ELb1ELb1ELb1ELb1ELb0EEENS1_21CollectiveEpilogueFwdISB_S9_SC_SE_Li256ELb1ELb1ELb1ELb0EEENS1_36VarlenDynamicPersistentTileSchedulerILi128ELi128ELi256ELi128ELb1ELb1ELb1ELb1ELb1ELb1EEEEEEEEEvNT_6ParamsE --------------------------
	.section	.nv.constant0._ZN7cutlass13device_kernelIN5flash11enable_sm90INS1_16FlashAttnFwdSm90INS1_25CollectiveMainloopFwdSm90ILi2EN4cute5tupleIJNS5_1CILi1EEES8_S8_EEENS6_IJNS7_ILi128EEESA_SA_EEELi128ENS_10bfloat16_tEfNS_4arch4Sm90ELb1ELb0ELb1ELb1ELb1ELb1ELb0ELb1ELb1ELb1ELb1ELb0EEENS1_21CollectiveEpilogueFwdISB_S9_SC_SE_Li256ELb1ELb1ELb1ELb0EEENS1_36VarlenDynamicPersistentTileSchedulerILi128ELi128ELi256ELi128ELb1ELb1ELb1ELb1ELb1ELb1EEEEEEEEEvNT_6ParamsE,"a",@progbits
	.sectionflags	@""
	.align	4
.nv.constant0._ZN7cutlass13device_kernelIN5flash11enable_sm90INS1_16FlashAttnFwdSm90INS1_25CollectiveMainloopFwdSm90ILi2EN4cute5tupleIJNS5_1CILi1EEES8_S8_EEENS6_IJNS7_ILi128EEESA_SA_EEELi128ENS_10bfloat16_tEfNS_4arch4Sm90ELb1ELb0ELb1ELb1ELb1ELb1ELb0ELb1ELb1ELb1ELb1ELb0EEENS1_21CollectiveEpilogueFwdISB_S9_SC_SE_Li256ELb1ELb1ELb1ELb0EEENS1_36VarlenDynamicPersistentTileSchedulerILi128ELi128ELi256ELi128ELb1ELb1ELb1ELb1ELb1ELb1EEEEEEEEEvNT_6ParamsE:
	.zero		3584


//--------------------- .nv.constant0._ZN7cutlass13device_kernelIN5flash11enable_sm90INS1_16FlashAttnFwdSm90INS1_25CollectiveMainloopFwdSm90ILi2EN4cute5tupleIJNS5_1CILi1EEES8_S8_EEENS6_IJNS7_ILi192EEENS7_ILi128EEENS7_ILi96EEEEEELi96ENS_10bfloat16_tEfNS_4arch4Sm90ELb0ELb0ELb1ELb0ELb1ELb0ELb0ELb0ELb1ELb1ELb1ELb0EEENS1_21CollectiveEpilogueFwdINS6_IJSA_SC_SB_EEES9_SE_SG_Li384ELb0ELb1ELb1ELb0EEENS1_19SingleTileSchedulerILb0ELb1ELb1ELi192EEEEEEEEEvNT_6ParamsE --------------------------
	.section	.nv.constant0._ZN7cutlass13device_kernelIN5flash11enable_sm90INS1_16FlashAttnFwdSm90INS1_25CollectiveMainloopFwdSm90ILi2EN4cute5tupleIJNS5_1CILi1EEES8_S8_EEENS6_IJNS7_ILi192EEENS7_ILi128EEENS7_ILi96EEEEEELi96ENS_10bfloat16_tEfNS_4arch4Sm90ELb0ELb0ELb1ELb0ELb1ELb0ELb0ELb0ELb1ELb1ELb1ELb0EEENS1_21CollectiveEpilogueFwdINS6_IJSA_SC_SB_EEES9_SE_SG_Li384ELb0ELb1ELb1ELb0EEENS1_19SingleTileSchedulerILb0ELb1ELb1ELi192EEEEEEEEEvNT_6ParamsE,"a",@progbits
	.sectionflags	@""
	.align	4
.nv.constant0._ZN7cutlass13device_kernelIN5flash11enable_sm90INS1_16FlashAttnFwdSm90INS1_25CollectiveMainloopFwdSm90ILi2EN4cute5tupleIJNS5_1CILi1EEES8_S8_EEENS6_IJNS7_ILi192EEENS7_ILi128EEENS7_ILi96EEEEEELi96ENS_10bfloat16_tEfNS_4arch4Sm90ELb0ELb0ELb1ELb0ELb1ELb0ELb0ELb0ELb1ELb1ELb1ELb0EEENS1_21CollectiveEpilogueFwdINS6_IJSA_SC_SB_EEES9_SE_SG_Li384ELb0ELb1ELb1ELb0EEENS1_19SingleTileSchedulerILb0ELb1ELb1ELi192EEEEEEEEEvNT_6ParamsE:
	.zero		3456


//--------------------- .nv.constant0._ZN7cutlass13device_kernelIN5flash11enable_sm90INS1_16FlashAttnFwdSm90INS1_25CollectiveMainloopFwdSm90ILi2EN4cute5tupleIJNS5_1CILi1EEES8_S8_EEENS6_IJNS7_ILi192EEENS7_ILi128EEENS7_ILi96EEEEEELi96ENS_10bfloat16_tEfNS_4arch4Sm90ELb0ELb0ELb1ELb1ELb1ELb0ELb0ELb0ELb1ELb1ELb1ELb0EEENS1_21CollectiveEpilogueFwdINS6_IJSA_SC_SB_EEES9_SE_SG_Li384ELb1ELb1ELb1ELb0EEENS1_36VarlenDynamicPersistentTileSchedulerILi192ELi128ELi384ELi128ELb1ELb1ELb1ELb0ELb1ELb1EEEEEEEEEvNT_6ParamsE --------------------------
	.section	.nv.constant0._ZN7cutlass13device_kernelIN5flash11enable_sm90INS1_16FlashAttnFwdSm90INS1_25CollectiveMainloopFwdSm90ILi2EN4cute5tupleIJNS5_1CILi1EEES8_S8_EEENS6_IJNS7_ILi192EEENS7_ILi128EEENS7_ILi96EEEEEELi96ENS_10bfloat16_tEfNS_4arch4Sm90ELb0ELb0ELb1ELb1ELb1ELb0ELb0ELb0ELb1ELb1ELb1ELb0EEENS1_21CollectiveEpilogueFwdINS6_IJSA_SC_SB_EEES9_SE_SG_Li384ELb1ELb1ELb1ELb0EEENS1_36VarlenDynamicPersistentTileSchedulerILi192ELi128ELi384ELi128ELb1ELb1ELb1ELb0ELb1ELb1EEEEEEEEEvNT_6ParamsE,"a",@progbits
	.sectionflags	@""
	.align	4
.nv.constant0._ZN7cutlass13device_kernelIN5flash11enable_sm90INS1_16FlashAttnFwdSm90INS1_25CollectiveMainloopFwdSm90ILi2EN4cute5tupleIJNS5_1CILi1EEES8_S8_EEENS6_IJNS7_ILi192EEENS7_ILi128EEENS7_ILi96EEEEEELi96ENS_10bfloat16_tEfNS_4arch4Sm90ELb0ELb0ELb1ELb1ELb1ELb0ELb0ELb0ELb1ELb1ELb1ELb0EEENS1_21CollectiveEpilogueFwdINS6_IJSA_SC_SB_EEES9_SE_SG_Li384ELb1ELb1ELb1ELb0EEENS1_36VarlenDynamicPersistentTileSchedulerILi192ELi128ELi384ELi128ELb1ELb1ELb1ELb0ELb1ELb1EEEEEEEEEvNT_6ParamsE:
	.zero		3584


//--------------------- .nv.constant0._ZN7cutlass13device_kernelIN5flash11enable_sm90INS1_16FlashAttnFwdSm90INS1_25CollectiveMainloopFwdSm90ILi2EN4cute5tupleIJNS5_1CILi1EEES8_S8_EEENS6_IJNS7_ILi192EEENS7_ILi128EEENS7_ILi96EEEEEELi96ENS_10bfloat16_tEfNS_4arch4Sm90ELb0ELb0ELb1ELb1ELb1ELb1ELb0ELb0ELb1ELb1ELb1ELb0EEENS1_21CollectiveEpilogueFwdINS6_IJSA_SC_SB_EEES9_SE_SG_Li384ELb1ELb1ELb1ELb0EEENS1_36VarlenDynamicPersistentTileSchedulerILi192ELi128ELi384ELi128ELb1ELb1ELb1ELb0ELb1ELb1EEEEEEEEEvNT_6ParamsE --------------------------
	.section	.nv.constant0._ZN7cutlass13device_kernelIN5flash11enable_sm90INS1_16FlashAttnFwdSm90INS1_25CollectiveMainloopFwdSm90ILi2EN4cute5tupleIJNS5_1CILi1EEES8_S8_EEENS6_IJNS7_ILi192EEENS7_ILi128EEENS7_ILi96EEEEEELi96ENS_10bfloat16_tEfNS_4arch4Sm90ELb0ELb0ELb1ELb1ELb1ELb1ELb0ELb0ELb1ELb1ELb1ELb0EEENS1_21CollectiveEpilogueFwdINS6_IJSA_SC_SB_EEES9_SE_SG_Li384ELb1ELb1ELb1ELb0EEENS1_36VarlenDynamicPersistentTileSchedulerILi192ELi128ELi384ELi128ELb1ELb1ELb1ELb0ELb1ELb1EEEEEEEEEvNT_6ParamsE,"a",@progbits
	.sectionflags	@""
	.align	4
.nv.constant0._ZN7cutlass13device_kernelIN5flash11enable_sm90INS1_16FlashAttnFwdSm90INS1_25CollectiveMainloopFwdSm90ILi2EN4cute5tupleIJNS5_1CILi1EEES8_S8_EEENS6_IJNS7_ILi192EEENS7_ILi128EEENS7_ILi96EEEEEELi96ENS_10bfloat16_tEfNS_4arch4Sm90ELb0ELb0ELb1ELb1ELb1ELb1ELb0ELb0ELb1ELb1ELb1ELb0EEENS1_21CollectiveEpilogueFwdINS6_IJSA_SC_SB_EEES9_SE_SG_Li384ELb1ELb1ELb1ELb0EEENS1_36VarlenDynamicPersistentTileSchedulerILi192ELi128ELi384ELi128ELb1ELb1ELb1ELb0ELb1ELb1EEEEEEEEEvNT_6ParamsE:
	.zero		3584


//--------------------- .nv.constant0._ZN7cutlass13device_kernelIN5flash11enable_sm90INS1_16FlashAttnFwdSm90INS1_25CollectiveMainloopFwdSm90ILi2EN4cute5tupleIJNS5_1CILi1EEES8_S8_EEENS6_IJNS7_ILi192EEENS7_ILi128EEENS7_ILi96EEEEEELi96ENS_10bfloat16_tEfNS_4arch4Sm90ELb0ELb1ELb1ELb0ELb1ELb0ELb0ELb0ELb1ELb1ELb1ELb0EEENS1_21CollectiveEpilogueFwdINS6_IJSA_SC_SB_EEES9_SE_SG_Li384ELb0ELb1ELb1ELb0EEENS1_19SingleTileSchedulerILb0ELb1ELb1ELi192EEEEEEEEEvNT_6ParamsE --------------------------
	.section	.nv.constant0._ZN7cutlass13device_kernelIN5flash11enable_sm90INS1_16FlashAttnFwdSm90INS1_25CollectiveMainloopFwdSm90ILi2EN4cute5tupleIJNS5_1CILi1EEES8_S8_EEENS6_IJNS7_ILi192EEENS7_ILi128EEENS7_ILi96EEEEEELi96ENS_10bfloat16_tEfNS_4arch4Sm90ELb0ELb1ELb1ELb0ELb1ELb0ELb0ELb0ELb1ELb1ELb1ELb0EEENS1_21CollectiveEpilogueFwdINS6_IJSA_SC_SB_EEES9_SE_SG_Li384ELb0ELb1ELb1ELb0EEENS1_19SingleTileSchedulerILb0ELb1ELb1ELi192EEEEEEEEEvNT_6ParamsE,"a",@progbits
	.sectionflags	@""
	.align	4
.nv.constant0._ZN7cutlass13device_kernelIN5flash11enable_sm90INS1_16FlashAttnFwdSm90INS1_25CollectiveMainloopFwdSm90ILi2EN4cute5tupleIJNS5_1CILi1EEES8_S8_EEENS6_IJNS7_ILi192EEENS7_ILi128EEENS7_ILi96EEEEEELi96ENS_10bfloat16_tEfNS_4arch4Sm90ELb0ELb1ELb1ELb0ELb1ELb0ELb0ELb0ELb1ELb1ELb1ELb0EEENS1_21CollectiveEpilogueFwdINS6_IJSA_SC_SB_EEES9_SE_SG_Li384ELb0ELb1ELb1ELb0EEENS1_19SingleTileSchedulerILb0ELb1ELb1ELi192EEEEEEEEEvNT_6ParamsE:
	.zero		3456


//--------------------- .nv.constant0._ZN7cutlass13device_kernelIN5flash11enable_sm90INS1_16FlashAttnFwdSm90INS1_25CollectiveMainloopFwdSm90ILi2EN4cute5tupleIJNS5_1CILi1EEES8_S8_EEENS6_IJNS7_ILi192EEENS7_ILi128EEENS7_ILi96EEEEEELi96ENS_10bfloat16_tEfNS_4arch4Sm90ELb0ELb1ELb1ELb1ELb1ELb0ELb0ELb0ELb1ELb1ELb1ELb0EEENS1_21CollectiveEpilogueFwdINS6_IJSA_SC_SB_EEES9_SE_SG_Li384ELb1ELb1ELb1ELb0EEENS1_36VarlenDynamicPersistentTileSchedulerILi192ELi128ELi384ELi128ELb1ELb1ELb1ELb1ELb0ELb1EEEEEEEEEvNT_6ParamsE --------------------------
	.section	.nv.constant0._ZN7cutlass13device_kernelIN5flash11enable_sm90INS1_16FlashAttnFwdSm90INS1_25CollectiveMainloopFwdSm90ILi2EN4cute5tupleIJNS5_1CILi1EEES8_S8_EEENS6_IJNS7_ILi192EEENS7_ILi128EEENS7_ILi96EEEEEELi96ENS_10bfloat16_tEfNS_4arch4Sm90ELb0ELb1ELb1ELb1ELb1ELb0ELb0ELb0ELb1ELb1ELb1ELb0EEENS1_21CollectiveEpilogueFwdINS6_IJSA_SC_SB_EEES9_SE_SG_Li384ELb1ELb1ELb1ELb0EEENS1_36VarlenDynamicPersistentTileSchedulerILi192ELi128ELi384ELi128ELb1ELb1ELb1ELb1ELb0ELb1EEEEEEEEEvNT_6ParamsE,"a",@progbits
	.sectionflags	@""
	.align	4
.nv.constant0._ZN7cutlass13device_kernelIN5flash11enable_sm90INS1_16FlashAttnFwdSm90INS1_25CollectiveMainloopFwdSm90ILi2EN4cute5tupleIJNS5_1CILi1EEES8_S8_EEENS6_IJNS7_ILi192EEENS7_ILi128EEENS7_ILi96EEEEEELi96ENS_10bfloat16_tEfNS_4arch4Sm90ELb0ELb1ELb1ELb1ELb1ELb0ELb0ELb0ELb1ELb1ELb1ELb0EEENS1_21CollectiveEpilogueFwdINS6_IJSA_SC_SB_EEES9_SE_SG_Li384ELb1ELb1ELb1ELb0EEENS1_36VarlenDynamicPersistentTileSchedulerILi192ELi128ELi384ELi128ELb1ELb1ELb1ELb1ELb0ELb1EEEEEEEEEvNT_6ParamsE:
	.zero		3584


//--------------------- .nv.constant0._ZN7cutlass13device_kernelIN5flash11enable_sm90INS1_16FlashAttnFwdSm90INS1_25CollectiveMainloopFwdSm90ILi2EN4cute5tupleIJNS5_1CILi1EEES8_S8_EEENS6_IJNS7_ILi192EEENS7_ILi128EEENS7_ILi96EEEEEELi96ENS_10bfloat16_tEfNS_4arch4Sm90ELb0ELb1ELb1ELb1ELb1ELb1ELb0ELb0ELb1ELb1ELb1ELb0EEENS1_21CollectiveEpilogueFwdINS6_IJSA_SC_SB_EEES9_SE_SG_Li384ELb1ELb1ELb1ELb0EEENS1_36VarlenDynamicPersistentTileSchedulerILi192ELi128ELi384ELi128ELb1ELb1ELb1ELb1ELb0ELb1EEEEEEEEEvNT_6ParamsE --------------------------
	.section	.nv.constant0._ZN7cutlass13device_kernelIN5flash11enable_sm90INS1_16FlashAttnFwdSm90INS1_25CollectiveMainloopFwdSm90ILi2EN4cute5tupleIJNS5_1CILi1EEES8_S8_EEENS6_IJNS7_ILi192EEENS7_ILi128EEENS7_ILi96EEEEEELi96ENS_10bfloat16_tEfNS_4arch4Sm90ELb0ELb1ELb1ELb1ELb1ELb1ELb0ELb0ELb1ELb1ELb1ELb0EEENS1_21CollectiveEpilogueFwdINS6_IJSA_SC_SB_EEES9_SE_SG_Li384ELb1ELb1ELb1ELb0EEENS1_36VarlenDynamicPersistentTileSchedulerILi192ELi128ELi384ELi128ELb1ELb1ELb1ELb1ELb0ELb1EEEEEEEEEvNT_6ParamsE,"a",@progbits
	.sectionflags	@""
	.align	4
.nv.constant0._ZN7cutlass13device_kernelIN5flash11enable_sm90INS1_16FlashAttnFwdSm90INS1_25CollectiveMainloopFwdSm90ILi2EN4cute5tupleIJNS5_1CILi1EEES8_S8_EEENS6_IJNS7_ILi192EEENS7_ILi128EEENS7_ILi96EEEEEELi96ENS_10bfloat16_tEfNS_4arch4Sm90ELb0ELb1ELb1ELb1ELb1ELb1ELb0ELb0ELb1ELb1ELb1ELb0EEENS1_21CollectiveEpilogueFwdINS6_IJSA_SC_SB_EEES9_SE_SG_Li384ELb1ELb1ELb1ELb0EEENS1_36VarlenDynamicPersistentTileSchedulerILi192ELi128ELi384ELi128ELb1ELb1ELb1ELb1ELb0ELb1EEEEEEEEEvNT_6ParamsE:
	.zero		3584


//--------------------- .nv.constant0._ZN7cutlass13device_kernelIN5flash11enable_sm90INS1_16FlashAttnFwdSm90INS1_25CollectiveMainloopFwdSm90ILi2EN4cute5tupleIJNS5_1CILi1EEES8_S8_EEENS6_IJNS7_ILi192EEENS7_ILi128EEENS7_ILi96EEEEEELi96ENS_10bfloat16_tEfNS_4arch4Sm90ELb1ELb0ELb1ELb0ELb1ELb0ELb0ELb0ELb1ELb1ELb1ELb0EEENS1_21CollectiveEpilogueFwdINS6_IJSA_SC_SB_EEES9_SE_SG_Li384ELb0ELb1ELb1ELb0EEENS1_19SingleTileSchedulerILb0ELb1ELb1ELi192EEEEEEEEEvNT_6ParamsE --------------------------
	.section	.nv.constant0._ZN7cutlass13device_kernelIN5flash11enable_sm90INS1_16FlashAttnFwdSm90INS1_25CollectiveMainloopFwdSm90ILi2EN4cute5tupleIJNS5_1CILi1EEES8_S8_EEENS6_IJNS7_ILi192EEENS7_ILi128EEENS7_ILi96EEEEEELi96ENS_10bfloat16_tEfNS_4arch4Sm90ELb1ELb0ELb1ELb0ELb1ELb0ELb0ELb0ELb1ELb1ELb1ELb0EEENS1_21CollectiveEpilogueFwdINS6_IJSA_SC_SB_EEES9_SE_SG_Li384ELb0ELb1ELb1ELb0EEENS1_19SingleTileSchedulerILb0ELb1ELb1ELi192EEEEEEEEEvNT_6ParamsE,"a",@progbits
	.sectionflags	@""
	.align	4
.nv.constant0._ZN7cutlass13device_kernelIN5flash11enable_sm90INS1_16FlashAttnFwdSm90INS1_25CollectiveMainloopFwdSm90ILi2EN4cute5tupleIJNS5_1CILi1EEES8_S8_EEENS6_IJNS7_ILi192EEENS7_ILi128EEENS7_ILi96EEEEEELi96ENS_10bfloat16_tEfNS_4arch4Sm90ELb1ELb0ELb1ELb0ELb1ELb0ELb0ELb0ELb1ELb1ELb1ELb0EEENS1_21CollectiveEpilogueFwdINS6_IJSA_SC_SB_EEES9_SE_SG_Li384ELb0ELb1ELb1ELb0EEENS1_19SingleTileSchedulerILb0ELb1ELb1ELi192EEEEEEEEEvNT_6ParamsE:
	.zero		3456


//--------------------- .nv.constant0._ZN7cutlass13device_kernelIN5flash11enable_sm90INS1_16FlashAttnFwdSm90INS1_25CollectiveMainloopFwdSm90ILi2EN4cute5tupleIJNS5_1CILi1EEES8_S8_EEENS6_IJNS7_ILi192EEENS7_ILi128EEENS7_ILi96EEEEEELi96ENS_10bfloat16_tEfNS_4arch4Sm90ELb1ELb0ELb1ELb1ELb1ELb0ELb0ELb0ELb1ELb1ELb1ELb0EEENS1_21CollectiveEpilogueFwdINS6_IJSA_SC_SB_EEES9_SE_SG_Li384ELb1ELb1ELb1ELb0EEENS1_36VarlenDynamicPersistentTileSchedulerILi192ELi128ELi384ELi128ELb1ELb1ELb1ELb1ELb1ELb1EEEEEEEEEvNT_6ParamsE --------------------------
	.section	.nv.constant0._ZN7cutlass13device_kernelIN5flash11enable_sm90INS1_16FlashAttnFwdSm90INS1_25CollectiveMainloopFwdSm90ILi2EN4cute5tupleIJNS5_1CILi1EEES8_S8_EEENS6_IJNS7_ILi192EEENS7_ILi128EEENS7_ILi96EEEEEELi96ENS_10bfloat16_tEfNS_4arch4Sm90ELb1ELb0ELb1ELb1ELb1ELb0ELb0ELb0ELb1ELb1ELb1ELb0EEENS1_21CollectiveEpilogueFwdINS6_IJSA_SC_SB_EEES9_SE_SG_Li384ELb1ELb1ELb1ELb0EEENS1_36VarlenDynamicPersistentTileSchedulerILi192ELi128ELi384ELi128ELb1ELb1ELb1ELb1ELb1ELb1EEEEEEEEEvNT_6ParamsE,"a",@progbits
	.sectionflags	@""
	.align	4
.nv.constant0._ZN7cutlass13device_kernelIN5flash11enable_sm90INS1_16FlashAttnFwdSm90INS1_25CollectiveMainloopFwdSm90ILi2EN4cute5tupleIJNS5_1CILi1EEES8_S8_EEENS6_IJNS7_ILi192EEENS7_ILi128EEENS7_ILi96EEEEEELi96ENS_10bfloat16_tEfNS_4arch4Sm90ELb1ELb0ELb1ELb1ELb1ELb0ELb0ELb0ELb1ELb1ELb1ELb0EEENS1_21CollectiveEpilogueFwdINS6_IJSA_SC_SB_EEES9_SE_SG_Li384ELb1ELb1ELb1ELb0EEENS1_36VarlenDynamicPersistentTileSchedulerILi192ELi128ELi384ELi128ELb1ELb1ELb1ELb1ELb1ELb1EEEEEEEEEvNT_6ParamsE:
	.zero		3584


//--------------------- .nv.constant0._ZN7cutlass13device_kernelIN5flash11enable_sm90INS1_16FlashAttnFwdSm90INS1_25CollectiveMainloopFwdSm90ILi2EN4cute5tupleIJNS5_1CILi1EEES8_S8_EEENS6_IJNS7_ILi192EEENS7_ILi128EEENS7_ILi96EEEEEELi96ENS_10bfloat16_tEfNS_4arch4Sm90ELb1ELb0ELb1ELb1ELb1ELb1ELb0ELb0ELb1ELb1ELb1ELb0EEENS1_21CollectiveEpilogueFwdINS6_IJSA_SC_SB_EEES9_SE_SG_Li384ELb1ELb1ELb1ELb0EEENS1_36VarlenDynamicPersistentTileSchedulerILi192ELi128ELi384ELi128ELb1ELb1ELb1ELb1ELb1ELb1EEEEEEEEEvNT_6ParamsE --------------------------
	.section	.nv.constant0._ZN7cutlass13device_kernelIN5flash11enable_sm90INS1_16FlashAttnFwdSm90INS1_25CollectiveMainloopFwdSm90ILi2EN4cute5tupleIJNS5_1CILi1EEES8_S8_EEENS6_IJNS7_ILi192EEENS7_ILi128EEENS7_ILi96EEEEEELi96ENS_10bfloat16_tEfNS_4arch4Sm90ELb1ELb0ELb1ELb1ELb1ELb1ELb0ELb0ELb1ELb1ELb1ELb0EEENS1_21CollectiveEpilogueFwdINS6_IJSA_SC_SB_EEES9_SE_SG_Li384ELb1ELb1ELb1ELb0EEENS1_36VarlenDynamicPersistentTileSchedulerILi192ELi128ELi384ELi128ELb1ELb1ELb1ELb1ELb1ELb1EEEEEEEEEvNT_6ParamsE,"a",@progbits
	.sectionflags	@""
	.align	4
.nv.constant0._ZN7cutlass13device_kernelIN5flash11enable_sm90INS1_16FlashAttnFwdSm90INS1_25CollectiveMainloopFwdSm90ILi2EN4cute5tupleIJNS5_1CILi1EEES8_S8_EEENS6_IJNS7_ILi192EEENS7_ILi128EEENS7_ILi96EEEEEELi96ENS_10bfloat16_tEfNS_4arch4Sm90ELb1ELb0ELb1ELb1ELb1ELb1ELb0ELb0ELb1ELb1ELb1ELb0EEENS1_21CollectiveEpilogueFwdINS6_IJSA_SC_SB_EEES9_SE_SG_Li384ELb1ELb1ELb1ELb0EEENS1_36VarlenDynamicPersistentTileSchedulerILi192ELi128ELi384ELi128ELb1ELb1ELb1ELb1ELb1ELb1EEEEEEEEEvNT_6ParamsE:
	.zero		3584


//--------------------- .nv.constant0._ZN7cutlass13device_kernelIN5flash11enable_sm90INS1_16FlashAttnFwdSm90INS1_25CollectiveMainloopFwdSm90ILi2EN4cute5tupleIJNS5_1CILi1EEES8_S8_EEENS6_IJNS7_ILi192EEENS7_ILi128EEENS7_ILi64EEEEEELi64ENS_10bfloat16_tEfNS_4arch4Sm90ELb0ELb0ELb1ELb0ELb1ELb0ELb0ELb1ELb1ELb1ELb1ELb0EEENS1_21CollectiveEpilogueFwdINS6_IJSA_SC_SB_EEES9_SE_SG_Li384ELb0ELb1ELb1ELb0EEENS1_19SingleTileSchedulerILb0ELb1ELb1ELi192EEEEEEEEEvNT_6ParamsE --------------------------
	.section	.nv.constant0._ZN7cutlass13device_kernelIN5flash11enable_sm90INS1_16FlashAttnFwdSm90INS1_25CollectiveMainloopFwdSm90ILi2EN4cute5tupleIJNS5_1CILi1EEES8_S8_EEENS6_IJNS7_ILi192EEENS7_ILi128EEENS7_ILi64EEEEEELi64ENS_10bfloat16_tEfNS_4arch4Sm90ELb0ELb0ELb1ELb0ELb1ELb0ELb0ELb1ELb1ELb1ELb1ELb0EEENS1_21CollectiveEpilogueFwdINS6_IJSA_SC_SB_EEES9_SE_SG_Li384ELb0ELb1ELb1ELb0EEENS1_19SingleTileSchedulerILb0ELb1ELb1ELi192EEEEEEEEEvNT_6ParamsE,"a",@progbits
	.sectionflags	@""
	.align	4
.nv.constant0._ZN7cutlass13device_kernelIN5flash11enable_sm90INS1_16FlashAttnFwdSm90INS1_25CollectiveMainloopFwdSm90ILi2EN4cute5tupleIJNS5_1CILi1EEES8_S8_EEENS6_IJNS7_ILi192EEENS7_ILi128EEENS7_ILi64EEEEEELi64ENS_10bfloat16_tEfNS_4arch4Sm90ELb0ELb0ELb1ELb0ELb1ELb0ELb0ELb1ELb1ELb1ELb1ELb0EEENS1_21CollectiveEpilogueFwdINS6_IJSA_SC_SB_EEES9_SE_SG_Li384ELb0ELb1ELb1ELb0EEENS1_19SingleTileSchedulerILb0ELb1ELb1ELi192EEEEEEEEEvNT_6ParamsE:
	.zero		3456


//--------------------- .nv.constant0._ZN7cutlass13device_kernelIN5flash11enable_sm90INS1_16FlashAttnFwdSm90INS1_25CollectiveMainloopFwdSm90ILi2EN4cute5tupleIJNS5_1CILi1EEES8_S8_EEENS6_IJNS7_ILi192EEENS7_ILi128EEENS7_ILi64EEEEEELi64ENS_10bfloat16_tEfNS_4arch4Sm90ELb0ELb0ELb1ELb1ELb1ELb0ELb0ELb1ELb1ELb1ELb1ELb0EEENS1_21CollectiveEpilogueFwdINS6_IJSA_SC_SB_EEES9_SE_SG_Li384ELb1ELb1ELb1ELb0EEENS1_36VarlenDynamicPersistentTileSchedulerILi192ELi128ELi384ELi128ELb1ELb1ELb1ELb0ELb1ELb1EEEEEEEEEvNT_6ParamsE --------------------------
	.section	.nv.constant0._ZN7cutlass13device_kernelIN5flash11enable_sm90INS1_16FlashAttnFwdSm90INS1_25CollectiveMainloopFwdSm90ILi2EN4cute5tupleIJNS5_1CILi1EEES8_S8_EEENS6_IJNS7_ILi192EEENS7_ILi128EEENS7_ILi64EEEEEELi64ENS_10bfloat16_tEfNS_4arch4Sm90ELb0ELb0ELb1ELb1ELb1ELb0ELb0ELb1ELb1ELb1ELb1ELb0EEENS1_21CollectiveEpilogueFwdINS6_IJSA_SC_SB_EEES9_SE_SG_Li384ELb1ELb1ELb1ELb0EEENS1_36VarlenDynamicPersistentTileSchedulerILi192ELi128ELi384ELi128ELb1ELb1ELb1ELb0ELb1ELb1EEEEEEEEEvNT_6ParamsE,"a",@progbits
	.sectionflags	@""
	.align	4
.nv.constant0._ZN7cutlass13device_kernelIN5flash11enable_sm90INS1_16FlashAttnFwdSm90INS1_25CollectiveMainloopFwdSm90ILi2EN4cute5tupleIJNS5_1CILi1EEES8_S8_EEENS6_IJNS7_ILi192EEENS7_ILi128EEENS7_ILi64EEEEEELi64ENS_10bfloat16_tEfNS_4arch4Sm90ELb0ELb0ELb1ELb1ELb1ELb0ELb0ELb1ELb1ELb1ELb1ELb0EEENS1_21CollectiveEpilogueFwdINS6_IJSA_SC_SB_EEES9_SE_SG_Li384ELb1ELb1ELb1ELb0EEENS1_36VarlenDynamicPersistentTileSchedulerILi192ELi128ELi384ELi128ELb1ELb1ELb1ELb0ELb1ELb1EEEEEEEEEvNT_6ParamsE:
	.zero		3584


//--------------------- .nv.constant0._ZN7cutlass13device_kernelIN5flash11enable_sm90INS1_16FlashAttnFwdSm90INS1_25CollectiveMainloopFwdSm90ILi2EN4cute5tupleIJNS5_1CILi1EEES8_S8_EEENS6_IJNS7_ILi192EEENS7_ILi128EEENS7_ILi64EEEEEELi64ENS_10bfloat16_tEfNS_4arch4Sm90ELb0ELb0ELb1ELb1ELb1ELb1ELb0ELb1ELb1ELb1ELb1ELb0EEENS1_21CollectiveEpilogueFwdINS6_IJSA_SC_SB_EEES9_SE_SG_Li384ELb1ELb1ELb1ELb0EEENS1_36VarlenDynamicPersistentTileSchedulerILi192ELi128ELi384ELi128ELb1ELb1ELb1ELb0ELb1ELb1EEEEEEEEEvNT_6ParamsE --------------------------
	.section	.nv.constant0._ZN7cutlass13device_kernelIN5flash11enable_sm90INS1_16FlashAttnFwdSm90INS1_25CollectiveMainloopFwdSm90ILi2EN4cute5tupleIJNS5_1CILi1EEES8_S8_EEENS6_IJNS7_ILi192EEENS7_ILi128EEENS7_ILi64EEEEEELi64ENS_10bfloat16_tEfNS_4arch4Sm90ELb0ELb0ELb1ELb1ELb1ELb1ELb0ELb1ELb1ELb1ELb1ELb0EEENS1_21CollectiveEpilogueFwdINS6_IJSA_SC_SB_EEES9_SE_SG_Li384ELb1ELb1ELb1ELb0EEENS1_36VarlenDynamicPersistentTileSchedulerILi192ELi128ELi384ELi128ELb1ELb1ELb1ELb0ELb1ELb1EEEEEEEEEvNT_6ParamsE,"a",@progbits
	.sectionflags	@""
	.align	4
.nv.constant0._ZN7cutlass13device_kernelIN5flash11enable_sm90INS1_16FlashAttnFwdSm90INS1_25CollectiveMainloopFwdSm90ILi2EN4cute5tupleIJNS5_1CILi1EEES8_S8_EEENS6_IJNS7_ILi192EEENS7_ILi128EEENS7_ILi64EEEEEELi64ENS_10bfloat16_tEfNS_4arch4Sm90ELb0ELb0ELb1ELb1ELb1ELb1ELb0ELb1ELb1ELb1ELb1ELb0EEENS1_21CollectiveEpilogueFwdINS6_IJSA_SC_SB_EEES9_SE_SG_Li384ELb1ELb1ELb1ELb0EEENS1_36VarlenDynamicPersistentTileSchedulerILi192ELi128ELi384ELi128ELb1ELb1ELb1ELb0ELb1ELb1EEEEEEEEEvNT_6ParamsE:
	.zero		3584


//--------------------- .nv.constant0._ZN7cutlass13device_kernelIN5flash11enable_sm90INS1_16FlashAttnFwdSm90INS1_25CollectiveMainloopFwdSm90ILi2EN4cute5tupleIJNS5_1CILi1EEES8_S8_EEENS6_IJNS7_ILi192EEENS7_ILi128EEENS7_ILi64EEEEEELi64ENS_10bfloat16_tEfNS_4arch4Sm90ELb0ELb1ELb1ELb0ELb1ELb0ELb0ELb1ELb1ELb1ELb1ELb0EEENS1_21CollectiveEpilogueFwdINS6_IJSA_SC_SB_EEES9_SE_SG_Li384ELb0ELb1ELb1ELb0EEENS1_19SingleTileSchedulerILb0ELb1ELb1ELi192EEEEEEEEEvNT_6ParamsE --------------------------
	.section	.nv.constant0._ZN7cutlass13device_kernelIN5flash11enable_sm90INS1_16FlashAttnFwdSm90INS1_25CollectiveMainloopFwdSm90ILi2EN4cute5tupleIJNS5_1CILi1EEES8_S8_EEENS6_IJNS7_ILi192EEENS7_ILi128EEENS7_ILi64EEEEEELi64ENS_10bfloat16_tEfNS_4arch4Sm90ELb0ELb1ELb1ELb0ELb1ELb0ELb0ELb1ELb1ELb1ELb1ELb0EEENS1_21CollectiveEpilogueFwdINS6_IJSA_SC_SB_EEES9_SE_SG_Li384ELb0ELb1ELb1ELb0EEENS1_19SingleTileSchedulerILb0ELb1ELb1ELi192EEEEEEEEEvNT_6ParamsE,"a",@progbits
	.sectionflags	@""
	.align	4
.nv.constant0._ZN7cutlass13device_kernelIN5flash11enable_sm90INS1_16FlashAttnFwdSm90INS1_25CollectiveMainloopFwdSm90ILi2EN4cute5tupleIJNS5_1CILi1EEES8_S8_EEENS6_IJNS7_ILi192EEENS7_ILi128EEENS7_ILi64EEEEEELi64ENS_10bfloat16_tEfNS_4arch4Sm90ELb0ELb1ELb1ELb0ELb1ELb0ELb0ELb1ELb1ELb1ELb1ELb0EEENS1_21CollectiveEpilogueFwdINS6_IJSA_SC_SB_EEES9_SE_SG_Li384ELb0ELb1ELb1ELb0EEENS1_19SingleTileSchedulerILb0ELb1ELb1ELi192EEEEEEEEEvNT_6ParamsE:
	.zero		3456


//--------------------- .nv.constant0._ZN7cutlass13device_kernelIN5flash11enable_sm90INS1_16FlashAttnFwdSm90INS1_25CollectiveMainloopFwdSm90ILi2EN4cute5tupleIJNS5_1CILi1EEES8_S8_EEENS6_IJNS7_ILi192EEENS7_ILi128EEENS7_ILi64EEEEEELi64ENS_10bfloat16_tEfNS_4arch4Sm90ELb0ELb1ELb1ELb1ELb1ELb0ELb0ELb1ELb1ELb1ELb1ELb0EEENS1_21CollectiveEpilogueFwdINS6_IJSA_SC_SB_EEES9_SE_SG_Li384ELb1ELb1ELb1ELb0EEENS1_36VarlenDynamicPersistentTileSchedulerILi192ELi128ELi384ELi128ELb1ELb1ELb1ELb1ELb0ELb1EEEEEEEEEvNT_6ParamsE --------------------------
	.section	.nv.constant0._ZN7cutlass13device_kernelIN5flash11enable_sm90INS1_16FlashAttnFwdSm90INS1_25CollectiveMainloopFwdSm90ILi2EN4cute5tupleIJNS5_1CILi1EEES8_S8_EEENS6_IJNS7_ILi192EEENS7_ILi128EEENS7_ILi64EEEEEELi64ENS_10bfloat16_tEfNS_4arch4Sm90ELb0ELb1ELb1ELb1ELb1ELb0ELb0ELb1ELb1ELb1ELb1ELb0EEENS1_21CollectiveEpilogueFwdINS6_IJSA_SC_SB_EEES9_SE_SG_Li384ELb1ELb1ELb1ELb0EEENS1_36VarlenDynamicPersistentTileSchedulerILi192ELi128ELi384ELi128ELb1ELb1ELb1ELb1ELb0ELb1EEEEEEEEEvNT_6ParamsE,"a",@progbits
	.sectionflags	@""
	.align	4
.nv.constant0._ZN7cutlass13device_kernelIN5flash11enable_sm90INS1_16FlashAttnFwdSm90INS1_25CollectiveMainloopFwdSm90ILi2EN4cute5tupleIJNS5_1CILi1EEES8_S8_EEENS6_IJNS7_ILi192EEENS7_ILi128EEENS7_ILi64EEEEEELi64ENS_10bfloat16_tEfNS_4arch4Sm90ELb0ELb1ELb1ELb1ELb1ELb0ELb0ELb1ELb1ELb1ELb1ELb0EEENS1_21CollectiveEpilogueFwdINS6_IJSA_SC_SB_EEES9_SE_SG_Li384ELb1ELb1ELb1ELb0EEENS1_36VarlenDynamicPersistentTileSchedulerILi192ELi128ELi384ELi128ELb1ELb1ELb1ELb1ELb0ELb1EEEEEEEEEvNT_6ParamsE:
	.zero		3584


//--------------------- .nv.constant0._ZN7cutlass13device_kernelIN5flash11enable_sm90INS1_16FlashAttnFwdSm90INS1_25CollectiveMainloopFwdSm90ILi2EN4cute5tupleIJNS5_1CILi1EEES8_S8_EEENS6_IJNS7_ILi192EEENS7_ILi128EEENS7_ILi64EEEEEELi64ENS_10bfloat16_tEfNS_4arch4Sm90ELb0ELb1ELb1ELb1ELb1ELb1ELb0ELb1ELb1ELb1ELb1ELb0EEENS1_21CollectiveEpilogueFwdINS6_IJSA_SC_SB_EEES9_SE_SG_Li384ELb1ELb1ELb1ELb0EEENS1_36VarlenDynamicPersistentTileSchedulerILi192ELi128ELi384ELi128ELb1ELb1ELb1ELb1ELb0ELb1EEEEEEEEEvNT_6ParamsE --------------------------
	.section	.nv.constant0._ZN7cutlass13device_kernelIN5flash11enable_sm90INS1_16FlashAttnFwdSm90INS1_25CollectiveMainloopFwdSm90ILi2EN4cute5tupleIJNS5_1CILi1EEES8_S8_EEENS6_IJNS7_ILi192EEENS7_ILi128EEENS7_ILi64EEEEEELi64ENS_10bfloat16_tEfNS_4arch4Sm90ELb0ELb1ELb1ELb1ELb1ELb1ELb0ELb1ELb1ELb1ELb1ELb0EEENS1_21CollectiveEpilogueFwdINS6_IJSA_SC_SB_EEES9_SE_SG_Li384ELb1ELb1ELb1ELb0EEENS1_36VarlenDynamicPersistentTileSchedulerILi192ELi128ELi384ELi128ELb1ELb1ELb1ELb1ELb0ELb1EEEEEEEEEvNT_6ParamsE,"a",@progbits
	.sectionflags	@""
	.align	4
.nv.constant0._ZN7cutlass13device_kernelIN5flash11enable_sm90INS1_16FlashAttnFwdSm90INS1_25CollectiveMainloopFwdSm90ILi2EN4cute5tupleIJNS5_1CILi1EEES8_S8_EEENS6_IJNS7_ILi192EEENS7_ILi128EEENS7_ILi64EEEEEELi64ENS_10bfloat16_tEfNS_4arch4Sm90ELb0ELb1ELb1ELb1ELb1ELb1ELb0ELb1ELb1ELb1ELb1ELb0EEENS1_21CollectiveEpilogueFwdINS6_IJSA_SC_SB_EEES9_SE_SG_Li384ELb1ELb1ELb1ELb0EEENS1_36VarlenDynamicPersistentTileSchedulerILi192ELi128ELi384ELi128ELb1ELb1ELb1ELb1ELb0ELb1EEEEEEEEEvNT_6ParamsE:
	.zero		3584


//--------------------- .nv.constant0._ZN7cutlass13device_kernelIN5flash11enable_sm90INS1_16FlashAttnFwdSm90INS1_25CollectiveMainloopFwdSm90ILi2EN4cute5tupleIJNS5_1CILi1EEES8_S8_EEENS6_IJNS7_ILi192EEENS7_ILi128EEENS7_ILi64EEEEEELi64ENS_10bfloat16_tEfNS_4arch4Sm90ELb1ELb0ELb1ELb0ELb1ELb0ELb0ELb1ELb1ELb1ELb1ELb0EEENS1_21CollectiveEpilogueFwdINS6_IJSA_SC_SB_EEES9_SE_SG_Li384ELb0ELb1ELb1ELb0EEENS1_19SingleTileSchedulerILb0ELb1ELb1ELi192EEEEEEEEEvNT_6ParamsE --------------------------
	.section	.nv.constant0._ZN7cutlass13device_kernelIN5flash11enable_sm90INS1_16FlashAttnFwdSm90INS1_25CollectiveMainloopFwdSm90ILi2EN4cute5tupleIJNS5_1CILi1EEES8_S8_EEENS6_IJNS7_ILi192EEENS7_ILi128EEENS7_ILi64EEEEEELi64ENS_10bfloat16_tEfNS_4arch4Sm90ELb1ELb0ELb1ELb0ELb1ELb0ELb0ELb1ELb1ELb1ELb1ELb0EEENS1_21CollectiveEpilogueFwdINS6_IJSA_SC_SB_EEES9_SE_SG_Li384ELb0ELb1ELb1ELb0EEENS1_19SingleTileSchedulerILb0ELb1ELb1ELi192EEEEEEEEEvNT_6ParamsE,"a",@progbits
	.sectionflags	@""
	.align	4
.nv.constant0._ZN7cutlass13device_kernelIN5flash11enable_sm90INS1_16FlashAttnFwdSm90INS1_25CollectiveMainloopFwdSm90ILi2EN4cute5tupleIJNS5_1CILi1EEES8_S8_EEENS6_IJNS7_ILi192EEENS7_ILi128EEENS7_ILi64EEEEEELi64ENS_10bfloat16_tEfNS_4arch4Sm90ELb1ELb0ELb1ELb0ELb1ELb0ELb0ELb1ELb1ELb1ELb1ELb0EEENS1_21CollectiveEpilogueFwdINS6_IJSA_SC_SB_EEES9_SE_SG_Li384ELb0ELb1ELb1ELb0EEENS1_19SingleTileSchedulerILb0ELb1ELb1ELi192EEEEEEEEEvNT_6ParamsE:
	.zero		3456


//--------------------- .nv.constant0._ZN7cutlass13device_kernelIN5flash11enable_sm90INS1_16FlashAttnFwdSm90INS1_25CollectiveMainloopFwdSm90ILi2EN4cute5tupleIJNS5_1CILi1EEES8_S8_EEENS6_IJNS7_ILi192EEENS7_ILi128EEENS7_ILi64EEEEEELi64ENS_10bfloat16_tEfNS_4arch4Sm90ELb1ELb0ELb1ELb1ELb1ELb0ELb0ELb1ELb1ELb1ELb1ELb0EEENS1_21CollectiveEpilogueFwdINS6_IJSA_SC_SB_EEES9_SE_SG_Li384ELb1ELb1ELb1ELb0EEENS1_36VarlenDynamicPersistentTileSchedulerILi192ELi128ELi384ELi128ELb1ELb1ELb1ELb1ELb1ELb1EEEEEEEEEvNT_6ParamsE --------------------------
	.section	.nv.constant0._ZN7cutlass13device_kernelIN5flash11enable_sm90INS1_16FlashAttnFwdSm90INS1_25CollectiveMainloopFwdSm90ILi2EN4cute5tupleIJNS5_1CILi1EEES8_S8_EEENS6_IJNS7_ILi192EEENS7_ILi128EEENS7_ILi64EEEEEELi64ENS_10bfloat16_tEfNS_4arch4Sm90ELb1ELb0ELb1ELb1ELb1ELb0ELb0ELb1ELb1ELb1ELb1ELb0EEENS1_21CollectiveEpilogueFwdINS6_IJSA_SC_SB_EEES9_SE_SG_Li384ELb1ELb1ELb1ELb0EEENS1_36VarlenDynamicPersistentTileSchedulerILi192ELi128ELi384ELi128ELb1ELb1ELb1ELb1ELb1ELb1EEEEEEEEEvNT_6ParamsE,"a",@progbits
	.sectionflags	@""
	.align	4
.nv.constant0._ZN7cutlass13device_kernelIN5flash11enable_sm90INS1_16FlashAttnFwdSm90INS1_25CollectiveMainloopFwdSm90ILi2EN4cute5tupleIJNS5_1CILi1EEES8_S8_EEENS6_IJNS7_ILi192EEENS7_ILi128EEENS7_ILi64EEEEEELi64ENS_10bfloat16_tEfNS_4arch4Sm90ELb1ELb0ELb1ELb1ELb1ELb0ELb0ELb1ELb1ELb1ELb1ELb0EEENS1_21CollectiveEpilogueFwdINS6_IJSA_SC_SB_EEES9_SE_SG_Li384ELb1ELb1ELb1ELb0EEENS1_36VarlenDynamicPersistentTileSchedulerILi192ELi128ELi384ELi128ELb1ELb1ELb1ELb1ELb1ELb1EEEEEEEEEvNT_6ParamsE:
	.zero		3584


//--------------------- .nv.constant0._ZN7cutlass13device_kernelIN5flash11enable_sm90INS1_16FlashAttnFwdSm90INS1_25CollectiveMainloopFwdSm90ILi2EN4cute5tupleIJNS5_1CILi1EEES8_S8_EEENS6_IJNS7_ILi192EEENS7_ILi128EEENS7_ILi64EEEEEELi64ENS_10bfloat16_tEfNS_4arch4Sm90ELb1ELb0ELb1ELb1ELb1ELb1ELb0ELb1ELb1ELb1ELb1ELb0EEENS1_21CollectiveEpilogueFwdINS6_IJSA_SC_SB_EEES9_SE_SG_Li384ELb1ELb1ELb1ELb0EEENS1_36VarlenDynamicPersistentTileSchedulerILi192ELi128ELi384ELi128ELb1ELb1ELb1ELb1ELb1ELb1EEEEEEEEEvNT_6ParamsE --------------------------
	.section	.nv.constant0._ZN7cutlass13device_kernelIN5flash11enable_sm90INS1_16FlashAttnFwdSm90INS1_25CollectiveMainloopFwdSm90ILi2EN4cute5tupleIJNS5_1CILi1EEES8_S8_EEENS6_IJNS7_ILi192EEENS7_ILi128EEENS7_ILi64EEEEEELi64ENS_10bfloat16_tEfNS_4arch4Sm90ELb1ELb0ELb1ELb1ELb1ELb1ELb0ELb1ELb1ELb1ELb1ELb0EEENS1_21CollectiveEpilogueFwdINS6_IJSA_SC_SB_EEES9_SE_SG_Li384ELb1ELb1ELb1ELb0EEENS1_36VarlenDynamicPersistentTileSchedulerILi192ELi128ELi384ELi128ELb1ELb1ELb1ELb1ELb1ELb1EEEEEEEEEvNT_6ParamsE,"a",@progbits
	.sectionflags	@""
	.align	4
.nv.constant0._ZN7cutlass13device_kernelIN5flash11enable_sm90INS1_16FlashAttnFwdSm90INS1_25CollectiveMainloopFwdSm90ILi2EN4cute5tupleIJNS5_1CILi1EEES8_S8_EEENS6_IJNS7_ILi192EEENS7_ILi128EEENS7_ILi64EEEEEELi64ENS_10bfloat16_tEfNS_4arch4Sm90ELb1ELb0ELb1ELb1ELb1ELb1ELb0ELb1ELb1ELb1ELb1ELb0EEENS1_21CollectiveEpilogueFwdINS6_IJSA_SC_SB_EEES9_SE_SG_Li384ELb1ELb1ELb1ELb0EEENS1_36VarlenDynamicPersistentTileSchedulerILi192ELi128ELi384ELi128ELb1ELb1ELb1ELb1ELb1ELb1EEEEEEEEEvNT_6ParamsE:
	.zero		3584


//--------------------- SYMBOLS --------------------------

	.type		.nv.reservedSmem.offset0,@object
	.size		.nv.reservedSmem.offset0,0x4
